	.target	sm_90a

	.elftype	@"ET_EXEC"


//--------------------- .note.nv.tkinfo           --------------------------
	.section	.note.nv.tkinfo,"",@"SHT_NOTE"
	.sectionflags	@"SHF_NOTE_NV_TKINFO"
	.tkinfo
        /*0018*/ 	.word	0x00000002
        /*0030*/ 	.string	""
        /*0030*/ 	.string	"ptxas"
        /*0030*/ 	.string	"Cuda compilation tools, release 13.0, V13.0.88"
        /*0030*/ 	.string	"Build cuda_13.0.r13.0/compiler.36424714_0"
        /*0030*/ 	.string	"-arch sm_90a -m 64 "



//--------------------- .note.nv.cuinfo           --------------------------
	.section	.note.nv.cuinfo,"",@"SHT_NOTE"
	.sectionflags	@"SHF_NOTE_NV_CUINFO"
        /*0018*/ 	.short	0x0002
        /*001a*/ 	.short	0x005a
        /*001c*/ 	.short	0x0082
	.zero		2


//--------------------- .nv.info                  --------------------------
	.section	.nv.info,"",@"SHT_CUDA_INFO"
	.align	4


	//----- nvinfo : EIATTR_REGCOUNT
	.align		4
        /*0000*/ 	.byte	0x04, 0x2f
        /*0002*/ 	.short	(.L_16 - .L_15)
	.align		4
.L_15:
        /*0004*/ 	.word	index@(_ZN7cutlass13device_kernelINS_4fmha6kernel28FmhaKernelTmaWarpSpecializedINS1_10collective30FmhaMainloopTmaWarpSpecializedINS_12float_e4m3_tEffN4cute5tupleIJNS7_1CILi128EEESA_NS9_ILi256EEEEEENS8_IJiNS9_ILi1EEENS8_IJiiEEEEEESF_NS8_IJSD_iSE_EEENS4_12CausalFusionEJEEENS4_15FmhaFwdEpilogueIS6_fNS8_IJNS9_ILi64EEESB_SA_EEEEENS2_23IndividualTileSchedulerEJEEEEEvNT_6ParamsE)
        /*0008*/ 	.word	0x000000a8


	//----- nvinfo : EIATTR_FRAME_SIZE
	.align		4
.L_16:
        /*000c*/ 	.byte	0x04, 0x11
        /*000e*/ 	.short	(.L_18 - .L_17)
	.align		4
.L_17:
        /*0010*/ 	.word	index@($__internal_0_$__cuda_sm20_rcp_rn_f32_slowpath)
        /*0014*/ 	.word	0x00000000


	//----- nvinfo : EIATTR_FRAME_SIZE
	.align		4
.L_18:
        /*0018*/ 	.byte	0x04, 0x11
        /*001a*/ 	.short	(.L_20 - .L_19)
	.align		4
.L_19:
        /*001c*/ 	.word	index@(_ZN7cutlass13device_kernelINS_4fmha6kernel28FmhaKernelTmaWarpSpecializedINS1_10collective30FmhaMainloopTmaWarpSpecializedINS_12float_e4m3_tEffN4cute5tupleIJNS7_1CILi128EEESA_NS9_ILi256EEEEEENS8_IJiNS9_ILi1EEENS8_IJiiEEEEEESF_NS8_IJSD_iSE_EEENS4_12CausalFusionEJEEENS4_15FmhaFwdEpilogueIS6_fNS8_IJNS9_ILi64EEESB_SA_EEEEENS2_23IndividualTileSchedulerEJEEEEEvNT_6ParamsE)
        /*0020*/ 	.word	0x00000000


	//----- nvinfo : EIATTR_MIN_STACK_SIZE
	.align		4
.L_20:
        /*0024*/ 	.byte	0x04, 0x12
        /*0026*/ 	.short	(.L_22 - .L_21)
	.align		4
.L_21:
        /*0028*/ 	.word	index@(_ZN7cutlass13device_kernelINS_4fmha6kernel28FmhaKernelTmaWarpSpecializedINS1_10collective30FmhaMainloopTmaWarpSpecializedINS_12float_e4m3_tEffN4cute5tupleIJNS7_1CILi128EEESA_NS9_ILi256EEEEEENS8_IJiNS9_ILi1EEENS8_IJiiEEEEEESF_NS8_IJSD_iSE_EEENS4_12CausalFusionEJEEENS4_15FmhaFwdEpilogueIS6_fNS8_IJNS9_ILi64EEESB_SA_EEEEENS2_23IndividualTileSchedulerEJEEEEEvNT_6ParamsE)
        /*002c*/ 	.word	0x00000000
.L_22:


//--------------------- .nv.compat                --------------------------
	.section	.nv.compat,"",@"SHT_CUDA_COMPAT_INFO"
	.align	4
        /*0000*/ 	.byte	0x02, 0x09, 0x01, 0x00, 0x02, 0x02, 0x04, 0x00, 0x02, 0x05, 0x05, 0x00, 0x03, 0x07, 0x01, 0x01
        /*0010*/ 	.byte	0x02, 0x03, 0x01, 0x00, 0x02, 0x06, 0x01, 0x00, 0x04, 0x0b, 0x08, 0x00, 0x00, 0x00, 0x00, 0x00
        /*0020*/ 	.byte	0x00, 0x00, 0x00, 0x00


//--------------------- .nv.info._ZN7cutlass13device_kernelINS_4fmha6kernel28FmhaKernelTmaWarpSpecializedINS1_10collective30FmhaMainloopTmaWarpSpecializedINS_12float_e4m3_tEffN4cute5tupleIJNS7_1CILi128EEESA_NS9_ILi256EEEEEENS8_IJiNS9_ILi1EEENS8_IJiiEEEEEESF_NS8_IJSD_iSE_EEENS4_12CausalFusionEJEEENS4_15FmhaFwdEpilogueIS6_fNS8_IJNS9_ILi64EEESB_SA_EEEEENS2_23IndividualTileSchedulerEJEEEEEvNT_6ParamsE --------------------------
	.section	.nv.info._ZN7cutlass13device_kernelINS_4fmha6kernel28FmhaKernelTmaWarpSpecializedINS1_10collective30FmhaMainloopTmaWarpSpecializedINS_12float_e4m3_tEffN4cute5tupleIJNS7_1CILi128EEESA_NS9_ILi256EEEEEENS8_IJiNS9_ILi1EEENS8_IJiiEEEEEESF_NS8_IJSD_iSE_EEENS4_12CausalFusionEJEEENS4_15FmhaFwdEpilogueIS6_fNS8_IJNS9_ILi64EEESB_SA_EEEEENS2_23IndividualTileSchedulerEJEEEEEvNT_6ParamsE,"",@"SHT_CUDA_INFO"
	.sectionflags	@""
	.align	4


	//----- nvinfo : EIATTR_CUDA_API_VERSION
	.align		4
        /*0000*/ 	.byte	0x04, 0x37
        /*0002*/ 	.short	(.L_24 - .L_23)
.L_23:
        /*0004*/ 	.word	0x00000082


	//----- nvinfo : EIATTR_KPARAM_INFO
	.align		4
.L_24:
        /*0008*/ 	.byte	0x04, 0x17
        /*000a*/ 	.short	(.L_26 - .L_25)
.L_25:
        /*000c*/ 	.word	0x00000000
        /*0010*/ 	.short	0x0000
        /*0012*/ 	.short	0x0070
        /*0014*/ 	.byte	0x00, 0xf0, 0x01, 0x20


	//----- nvinfo : EIATTR_SPARSE_MMA_MASK
	.align		4
.L_26:
        /*0018*/ 	.byte	0x03, 0x50
        /*001a*/ 	.short	0x0000


	//----- nvinfo : EIATTR_MAXREG_COUNT
	.align		4
        /*001c*/ 	.byte	0x03, 0x1b
        /*001e*/ 	.short	0x00a8


	//----- nvinfo : EIATTR_NUM_BARRIERS
	.align		4
        /*0020*/ 	.byte	0x02, 0x4c
        /*0022*/ 	.byte	0x02
	.zero		1


	//----- nvinfo : EIATTR_EXTERNS
	.align		4
        /*0024*/ 	.byte	0x04, 0x0f
        /*0026*/ 	.short	(.L_28 - .L_27)


	//   ....[0]....
	.align		4
.L_27:
        /*0028*/ 	.word	index@(__assertfail)


	//----- nvinfo : EIATTR_MERCURY_ISA_VERSION
	.align		4
.L_28:
        /*002c*/ 	.byte	0x03, 0x5f
        /*002e*/ 	.short	0x0101


	//----- nvinfo : EIATTR_INT_WARP_WIDE_INSTR_OFFSETS
	.align		4
        /*0030*/ 	.byte	0x04, 0x31
        /*0032*/ 	.short	(.L_30 - .L_29)


	//   ....[0]....
.L_29:
        /*0034*/ 	.word	0x000006f0


	//   ....[1]....
        /*0038*/ 	.word	0x00000700


	//   ....[2]....
        /*003c*/ 	.word	0x00000710


	//   ....[3]....
        /*0040*/ 	.word	0x00000720


	//   ....[4]....
        /*0044*/ 	.word	0x00000790


	//----- nvinfo : EIATTR_COOP_GROUP_MASK_REGIDS
	.align		4
.L_30:
        /*0048*/ 	.byte	0x04, 0x29
        /*004a*/ 	.short	(.L_32 - .L_31)


	//   ....[0]....
.L_31:
        /*004c*/ 	.word	0xffffffff


	//   ....[1]....
        /*0050*/ 	.word	0xffffffff


	//   ....[2]....
        /*0054*/ 	.word	0xffffffff


	//   ....[3]....
        /*0058*/ 	.word	0xffffffff


	//   ....[4]....
        /*005c*/ 	.word	0xffffffff


	//   ....[5]....
        /*0060*/ 	.word	0xffffffff


	//   ....[6]....
        /*0064*/ 	.word	0xffffffff


	//   ....[7]....
        /*0068*/ 	.word	0xffffffff


	//   ....[8]....
        /*006c*/ 	.word	0xffffffff


	//   ....[9]....
        /*0070*/ 	.word	0xffffffff


	//   ....[10]....
        /*0074*/ 	.word	0xffffffff


	//   ....[11]....
        /*0078*/ 	.word	0xffffffff


	//   ....[12]....
        /*007c*/ 	.word	0xffffffff


	//   ....[13]....
        /*0080*/ 	.word	0xffffffff


	//   ....[14]....
        /*0084*/ 	.word	0xffffffff


	//   ....[15]....
        /*0088*/ 	.word	0xffffffff


	//   ....[16]....
        /*008c*/ 	.word	0xffffffff


	//   ....[17]....
        /*0090*/ 	.word	0xffffffff


	//   ....[18]....
        /*0094*/ 	.word	0xffffffff


	//   ....[19]....
        /*0098*/ 	.word	0xffffffff


	//   ....[20]....
        /*009c*/ 	.word	0xffffffff


	//   ....[21]....
        /*00a0*/ 	.word	0xffffffff


	//   ....[22]....
        /*00a4*/ 	.word	0xffffffff


	//   ....[23]....
        /*00a8*/ 	.word	0xffffffff


	//   ....[24]....
        /*00ac*/ 	.word	0xffffffff


	//   ....[25]....
        /*00b0*/ 	.word	0xffffffff


	//   ....[26]....
        /*00b4*/ 	.word	0xffffffff


	//   ....[27]....
        /*00b8*/ 	.word	0xffffffff


	//   ....[28]....
        /*00bc*/ 	.word	0xffffffff


	//   ....[29]....
        /*00c0*/ 	.word	0xffffffff


	//   ....[30]....
        /*00c4*/ 	.word	0xffffffff


	//   ....[31]....
        /*00c8*/ 	.word	0xffffffff


	//   ....[32]....
        /*00cc*/ 	.word	0xffffffff


	//   ....[33]....
        /*00d0*/ 	.word	0xffffffff


	//   ....[34]....
        /*00d4*/ 	.word	0xffffffff


	//   ....[35]....
        /*00d8*/ 	.word	0xffffffff


	//   ....[36]....
        /*00dc*/ 	.word	0xffffffff


	//   ....[37]....
        /*00e0*/ 	.word	0xffffffff


	//   ....[38]....
        /*00e4*/ 	.word	0xffffffff


	//   ....[39]....
        /*00e8*/ 	.word	0xffffffff


	//   ....[40]....
        /*00ec*/ 	.word	0xffffffff


	//   ....[41]....
        /*00f0*/ 	.word	0xffffffff


	//   ....[42]....
        /*00f4*/ 	.word	0xffffffff


	//   ....[43]....
        /*00f8*/ 	.word	0xffffffff


	//   ....[44]....
        /*00fc*/ 	.word	0xffffffff


	//   ....[45]....
        /*0100*/ 	.word	0xffffffff


	//   ....[46]....
        /*0104*/ 	.word	0xffffffff


	//   ....[47]....
        /*0108*/ 	.word	0xffffffff


	//   ....[48]....
        /*010c*/ 	.word	0xffffffff


	//   ....[49]....
        /*0110*/ 	.word	0xffffffff


	//   ....[50]....
        /*0114*/ 	.word	0xffffffff


	//   ....[51]....
        /*0118*/ 	.word	0xffffffff


	//   ....[52]....
        /*011c*/ 	.word	0xffffffff


	//   ....[53]....
        /*0120*/ 	.word	0xffffffff


	//   ....[54]....
        /*0124*/ 	.word	0xffffffff


	//   ....[55]....
        /*0128*/ 	.word	0xffffffff


	//   ....[56]....
        /*012c*/ 	.word	0xffffffff


	//   ....[57]....
        /*0130*/ 	.word	0xffffffff


	//   ....[58]....
        /*0134*/ 	.word	0xffffffff


	//   ....[59]....
        /*0138*/ 	.word	0xffffffff


	//   ....[60]....
        /*013c*/ 	.word	0xffffffff


	//   ....[61]....
        /*0140*/ 	.word	0xffffffff


	//   ....[62]....
        /*0144*/ 	.word	0xffffffff


	//   ....[63]....
        /*0148*/ 	.word	0xffffffff


	//   ....[64]....
        /*014c*/ 	.word	0xffffffff


	//   ....[65]....
        /*0150*/ 	.word	0xffffffff


	//   ....[66]....
        /*0154*/ 	.word	0xffffffff


	//   ....[67]....
        /*0158*/ 	.word	0xffffffff


	//   ....[68]....
        /*015c*/ 	.word	0xffffffff


	//   ....[69]....
        /*0160*/ 	.word	0xffffffff


	//----- nvinfo : EIATTR_COOP_GROUP_INSTR_OFFSETS
	.align		4
.L_32:
        /*0164*/ 	.byte	0x04, 0x28
        /*0166*/ 	.short	(.L_34 - .L_33)


	//   ....[0]....
.L_33:
        /*0168*/ 	.word	0x00000050


	//   ....[1]....
        /*016c*/ 	.word	0x00000080


	//   ....[2]....
        /*0170*/ 	.word	0x000001b0


	//   ....[3]....
        /*0174*/ 	.word	0x00000370


	//   ....[4]....
        /*0178*/ 	.word	0x00000530


	//   ....[5]....
        /*017c*/ 	.word	0x00000690


	//   ....[6]....
        /*0180*/ 	.word	0x00001f40


	//   ....[7]....
        /*0184*/ 	.word	0x00002020


	//   ....[8]....
        /*0188*/ 	.word	0x00002070


	//   ....[9]....
        /*018c*/ 	.word	0x00002120


	//   ....[10]....
        /*0190*/ 	.word	0x00004a90


	//   ....[11]....
        /*0194*/ 	.word	0x00004ac0


	//   ....[12]....
        /*0198*/ 	.word	0x00004ad0


	//   ....[13]....
        /*019c*/ 	.word	0x00004af0


	//   ....[14]....
        /*01a0*/ 	.word	0x00004b20


	//   ....[15]....
        /*01a4*/ 	.word	0x00004b40


	//   ....[16]....
        /*01a8*/ 	.word	0x00004b50


	//   ....[17]....
        /*01ac*/ 	.word	0x00004b60


	//   ....[18]....
        /*01b0*/ 	.word	0x00004b80


	//   ....[19]....
        /*01b4*/ 	.word	0x00004ba0


	//   ....[20]....
        /*01b8*/ 	.word	0x00004bc0


	//   ....[21]....
        /*01bc*/ 	.word	0x00004bf0


	//   ....[22]....
        /*01c0*/ 	.word	0x00004c20


	//   ....[23]....
        /*01c4*/ 	.word	0x00004c40


	//   ....[24]....
        /*01c8*/ 	.word	0x00004c70


	//   ....[25]....
        /*01cc*/ 	.word	0x00004c80


	//   ....[26]....
        /*01d0*/ 	.word	0x000055b0


	//   ....[27]....
        /*01d4*/ 	.word	0x000055d0


	//   ....[28]....
        /*01d8*/ 	.word	0x00005ea0


	//   ....[29]....
        /*01dc*/ 	.word	0x00005fa0


	//   ....[30]....
        /*01e0*/ 	.word	0x00008240


	//   ....[31]....
        /*01e4*/ 	.word	0x00008270


	//   ....[32]....
        /*01e8*/ 	.word	0x000082a0


	//   ....[33]....
        /*01ec*/ 	.word	0x000082c0


	//   ....[34]....
        /*01f0*/ 	.word	0x000082e0


	//   ....[35]....
        /*01f4*/ 	.word	0x00008300


	//   ....[36]....
        /*01f8*/ 	.word	0x00008340


	//   ....[37]....
        /*01fc*/ 	.word	0x00008380


	//   ....[38]....
        /*0200*/ 	.word	0x000083c0


	//   ....[39]....
        /*0204*/ 	.word	0x00008400


	//   ....[40]....
        /*0208*/ 	.word	0x00008440


	//   ....[41]....
        /*020c*/ 	.word	0x00008480


	//   ....[42]....
        /*0210*/ 	.word	0x000084c0


	//   ....[43]....
        /*0214*/ 	.word	0x00008500


	//   ....[44]....
        /*0218*/ 	.word	0x00008540


	//   ....[45]....
        /*021c*/ 	.word	0x00008580


	//   ....[46]....
        /*0220*/ 	.word	0x000098c0


	//   ....[47]....
        /*0224*/ 	.word	0x000099c0


	//   ....[48]....
        /*0228*/ 	.word	0x0000a610


	//   ....[49]....
        /*022c*/ 	.word	0x0000a710


	//   ....[50]....
        /*0230*/ 	.word	0x0000cab0


	//   ....[51]....
        /*0234*/ 	.word	0x0000caf0


	//   ....[52]....
        /*0238*/ 	.word	0x0000cb30


	//   ....[53]....
        /*023c*/ 	.word	0x0000cb70


	//   ....[54]....
        /*0240*/ 	.word	0x0000cbb0


	//   ....[55]....
        /*0244*/ 	.word	0x0000cbf0


	//   ....[56]....
        /*0248*/ 	.word	0x0000cc30


	//   ....[57]....
        /*024c*/ 	.word	0x0000cc70


	//   ....[58]....
        /*0250*/ 	.word	0x0000ccb0


	//   ....[59]....
        /*0254*/ 	.word	0x0000ccf0


	//   ....[60]....
        /*0258*/ 	.word	0x0000cd30


	//   ....[61]....
        /*025c*/ 	.word	0x0000cd70


	//   ....[62]....
        /*0260*/ 	.word	0x0000cdb0


	//   ....[63]....
        /*0264*/ 	.word	0x0000cdf0


	//   ....[64]....
        /*0268*/ 	.word	0x0000ce00


	//   ....[65]....
        /*026c*/ 	.word	0x0000ce10


	//   ....[66]....
        /*0270*/ 	.word	0x0000d320


	//   ....[67]....
        /*0274*/ 	.word	0x0000d360


	//   ....[68]....
        /*0278*/ 	.word	0x0000d3a0


	//   ....[69]....
        /*027c*/ 	.word	0x0000d3c0


	//----- nvinfo : EIATTR_REG_RECONFIG
	.align		4
.L_34:
        /*0280*/ 	.byte	0x01, 0x54
	.zero		2


	//----- nvinfo : EIATTR_SYSCALL_OFFSETS
	.align		4
        /*0284*/ 	.byte	0x04, 0x46
        /*0286*/ 	.short	(.L_36 - .L_35)


	//   ....[0]....
.L_35:
        /*0288*/ 	.word	0x0000e370


	//   ....[1]....
        /*028c*/ 	.word	0x0000e4d0


	//----- nvinfo : EIATTR_MBARRIER_INSTR_OFFSETS
	.align		4
.L_36:
        /*0290*/ 	.byte	0x04, 0x39
        /*0292*/ 	.short	(.L_38 - .L_37)


	//   ....[0]....
.L_37:
        /*0294*/ 	.word	0x00000320
        /*0298*/ 	.word	0x000000ff
        /*029c*/ 	.word	0x00030050
        /*02a0*/ 	.short	0x0100
        /*02a2*/ 	.byte	0x06
	.zero		1


	//   ....[1]....
        /*02a4*/ 	.word	0x00000330
        /*02a8*/ 	.word	0x000000ff
        /*02ac*/ 	.word	0x00030060
        /*02b0*/ 	.short	0x0100
        /*02b2*/ 	.byte	0x06
	.zero		1


	//   ....[2]....
        /*02b4*/ 	.word	0x00000340
        /*02b8*/ 	.word	0x000000ff
        /*02bc*/ 	.word	0x00030058
        /*02c0*/ 	.short	0x0100
        /*02c2*/ 	.byte	0x06
	.zero		1


	//   ....[3]....
        /*02c4*/ 	.word	0x00000350
        /*02c8*/ 	.word	0x000000ff
        /*02cc*/ 	.word	0x00030068
        /*02d0*/ 	.short	0x0100
        /*02d2*/ 	.byte	0x06
	.zero		1


	//   ....[4]....
        /*02d4*/ 	.word	0x00000480
        /*02d8*/ 	.word	0x000000ff
        /*02dc*/ 	.word	0x00030000
        /*02e0*/ 	.short	0x0100
        /*02e2*/ 	.byte	0x06
	.zero		1


	//   ....[5]....
        /*02e4*/ 	.word	0x00000490
        /*02e8*/ 	.word	0x000000ff
        /*02ec*/ 	.word	0x00030028
        /*02f0*/ 	.short	0x0100
        /*02f2*/ 	.byte	0x06
	.zero		1


	//   ....[6]....
        /*02f4*/ 	.word	0x000004a0
        /*02f8*/ 	.word	0x000000ff
        /*02fc*/ 	.word	0x00030008
        /*0300*/ 	.short	0x0100
        /*0302*/ 	.byte	0x06
	.zero		1


	//   ....[7]....
        /*0304*/ 	.word	0x000004b0
        /*0308*/ 	.word	0x000000ff
        /*030c*/ 	.word	0x00030030
        /*0310*/ 	.short	0x0100
        /*0312*/ 	.byte	0x06
	.zero		1


	//   ....[8]....
        /*0314*/ 	.word	0x000004c0
        /*0318*/ 	.word	0x000000ff
        /*031c*/ 	.word	0x00030010
        /*0320*/ 	.short	0x0100
        /*0322*/ 	.byte	0x06
	.zero		1


	//   ....[9]....
        /*0324*/ 	.word	0x000004d0
        /*0328*/ 	.word	0x000000ff
        /*032c*/ 	.word	0x00030038
        /*0330*/ 	.short	0x0100
        /*0332*/ 	.byte	0x06
	.zero		1


	//   ....[10]....
        /*0334*/ 	.word	0x000004e0
        /*0338*/ 	.word	0x000000ff
        /*033c*/ 	.word	0x00030018
        /*0340*/ 	.short	0x0100
        /*0342*/ 	.byte	0x06
	.zero		1


	//   ....[11]....
        /*0344*/ 	.word	0x000004f0
        /*0348*/ 	.word	0x000000ff
        /*034c*/ 	.word	0x00030040
        /*0350*/ 	.short	0x0100
        /*0352*/ 	.byte	0x06
	.zero		1


	//   ....[12]....
        /*0354*/ 	.word	0x00000500
        /*0358*/ 	.word	0x000000ff
        /*035c*/ 	.word	0x00030020
        /*0360*/ 	.short	0x0100
        /*0362*/ 	.byte	0x06
	.zero		1


	//   ....[13]....
        /*0364*/ 	.word	0x00000510
        /*0368*/ 	.word	0x000000ff
        /*036c*/ 	.word	0x00030048
        /*0370*/ 	.short	0x0100
        /*0372*/ 	.byte	0x06
	.zero		1


	//   ....[14]....
        /*0374*/ 	.word	0x00000640
        /*0378*/ 	.word	0x000000ff
        /*037c*/ 	.word	0x00030070
        /*0380*/ 	.short	0x0100
        /*0382*/ 	.byte	0x06
	.zero		1


	//   ....[15]....
        /*0384*/ 	.word	0x00000650
        /*0388*/ 	.word	0x000000ff
        /*038c*/ 	.word	0x00030080
        /*0390*/ 	.short	0x0100
        /*0392*/ 	.byte	0x06
	.zero		1


	//   ....[16]....
        /*0394*/ 	.word	0x00000660
        /*0398*/ 	.word	0x000000ff
        /*039c*/ 	.word	0x00030078
        /*03a0*/ 	.short	0x0100
        /*03a2*/ 	.byte	0x06
	.zero		1


	//   ....[17]....
        /*03a4*/ 	.word	0x00000670
        /*03a8*/ 	.word	0x000000ff
        /*03ac*/ 	.word	0x00030088
        /*03b0*/ 	.short	0x0100
        /*03b2*/ 	.byte	0x06
	.zero		1


	//   ....[18]....
        /*03b4*/ 	.word	0x000007b0
        /*03b8*/ 	.word	0x000000ff
        /*03bc*/ 	.word	0x00030090
        /*03c0*/ 	.short	0x0100
        /*03c2*/ 	.byte	0x06
	.zero		1


	//   ....[19]....
        /*03c4*/ 	.word	0x000007c0
        /*03c8*/ 	.word	0x000000ff
        /*03cc*/ 	.word	0x00030098
        /*03d0*/ 	.short	0x0100
        /*03d2*/ 	.byte	0x06
	.zero		1


	//   ....[20]....
        /*03d4*/ 	.word	0x000007d0
        /*03d8*/ 	.word	0x000000ff
        /*03dc*/ 	.word	0x000300a0
        /*03e0*/ 	.short	0x0100
        /*03e2*/ 	.byte	0x06
	.zero		1


	//   ....[21]....
        /*03e4*/ 	.word	0x000007e0
        /*03e8*/ 	.word	0x000000ff
        /*03ec*/ 	.word	0x000300a8
        /*03f0*/ 	.short	0x0100
        /*03f2*/ 	.byte	0x06
	.zero		1


	//   ....[22]....
        /*03f4*/ 	.word	0x000008e0
        /*03f8*/ 	.word	0x000000ff
        /*03fc*/ 	.word	0x000300c0
        /*0400*/ 	.short	0x0100
        /*0402*/ 	.byte	0x06
	.zero		1


	//   ....[23]....
        /*0404*/ 	.word	0x000008f0
        /*0408*/ 	.word	0x000000ff
        /*040c*/ 	.word	0x000300e0
        /*0410*/ 	.short	0x0100
        /*0412*/ 	.byte	0x06
	.zero		1


	//   ....[24]....
        /*0414*/ 	.word	0x00000900
        /*0418*/ 	.word	0x000000ff
        /*041c*/ 	.word	0x000300c8
        /*0420*/ 	.short	0x0100
        /*0422*/ 	.byte	0x06
	.zero		1


	//   ....[25]....
        /*0424*/ 	.word	0x00000910
        /*0428*/ 	.word	0x000000ff
        /*042c*/ 	.word	0x000300e8
        /*0430*/ 	.short	0x0100
        /*0432*/ 	.byte	0x06
	.zero		1


	//   ....[26]....
        /*0434*/ 	.word	0x00000920
        /*0438*/ 	.word	0x000000ff
        /*043c*/ 	.word	0x000300d0
        /*0440*/ 	.short	0x0100
        /*0442*/ 	.byte	0x06
	.zero		1


	//   ....[27]....
        /*0444*/ 	.word	0x00000930
        /*0448*/ 	.word	0x000000ff
        /*044c*/ 	.word	0x000300f0
        /*0450*/ 	.short	0x0100
        /*0452*/ 	.byte	0x06
	.zero		1


	//   ....[28]....
        /*0454*/ 	.word	0x00000940
        /*0458*/ 	.word	0x000000ff
        /*045c*/ 	.word	0x000300d8
        /*0460*/ 	.short	0x0100
        /*0462*/ 	.byte	0x06
	.zero		1


	//   ....[29]....
        /*0464*/ 	.word	0x00000950
        /*0468*/ 	.word	0x000000ff
        /*046c*/ 	.word	0x000300f8
        /*0470*/ 	.short	0x0100
        /*0472*/ 	.byte	0x06
	.zero		1


	//   ....[30]....
        /*0474*/ 	.word	0x00000e30
        /*0478*/ 	.word	0x000000ff
        /*047c*/ 	.word	0x00030050
        /*0480*/ 	.short	0x010a
        /*0482*/ 	.byte	0x09
	.zero		1


	//   ....[31]....
        /*0484*/ 	.word	0x00000f80
        /*0488*/ 	.word	0x000000ff
        /*048c*/ 	.word	0x00030000
        /*0490*/ 	.short	0x010a
        /*0492*/ 	.byte	0x26
	.zero		1


	//   ....[32]....
        /*0494*/ 	.word	0x00000fd0
        /*0498*/ 	.word	0x000000ff
        /*049c*/ 	.word	0xfffffff8
        /*04a0*/ 	.short	0x010a
        /*04a2*/ 	.byte	0x05
	.zero		1


	//   ....[33]....
        /*04a4*/ 	.word	0x00003770
        /*04a8*/ 	.word	0x0000000d
        /*04ac*/ 	.word	0x00000000
        /*04b0*/ 	.short	0x0101
        /*04b2*/ 	.byte	0x0a
	.zero		1


	//   ....[34]....
        /*04b4*/ 	.word	0x00004d30
        /*04b8*/ 	.word	0x000000ff
        /*04bc*/ 	.word	0x00030008
        /*04c0*/ 	.short	0x010a
        /*04c2*/ 	.byte	0x26
	.zero		1


	//   ....[35]....
        /*04c4*/ 	.word	0x00004f30
        /*04c8*/ 	.word	0x000000ff
        /*04cc*/ 	.word	0x00000000
        /*04d0*/ 	.short	0x0101
        /*04d2*/ 	.byte	0x07
	.zero		1


	//   ....[36]....
        /*04d4*/ 	.word	0x00005070
        /*04d8*/ 	.word	0x000000ff
        /*04dc*/ 	.word	0x00030000
        /*04e0*/ 	.short	0x010a
        /*04e2*/ 	.byte	0x0a
	.zero		1


	//   ....[37]....
        /*04e4*/ 	.word	0x000082b0
        /*04e8*/ 	.word	0x000000ff
        /*04ec*/ 	.word	0x00030000
        /*04f0*/ 	.short	0x010a
        /*04f2*/ 	.byte	0x04
	.zero		1


	//   ....[38]....
        /*04f4*/ 	.word	0x000088e0
        /*04f8*/ 	.word	0x000000ff
        /*04fc*/ 	.word	0x00030000
        /*0500*/ 	.short	0x010a
        /*0502*/ 	.byte	0x04
	.zero		1


	//   ....[39]....
        /*0504*/ 	.word	0x00008b00
        /*0508*/ 	.word	0x000000ff
        /*050c*/ 	.word	0x00000000
        /*0510*/ 	.short	0x0101
        /*0512*/ 	.byte	0x04
	.zero		1


	//   ....[40]....
        /*0514*/ 	.word	0x00008bb0
        /*0518*/ 	.word	0x000000ff
        /*051c*/ 	.word	0x00000000
        /*0520*/ 	.short	0x0101
        /*0522*/ 	.byte	0x04
	.zero		1


	//   ....[41]....
        /*0524*/ 	.word	0x00008d50
        /*0528*/ 	.word	0x000000ff
        /*052c*/ 	.word	0x00030000
        /*0530*/ 	.short	0x010a
        /*0532*/ 	.byte	0x0a
	.zero		1


	//   ....[42]....
        /*0534*/ 	.word	0x0000caa0
        /*0538*/ 	.word	0x000000ff
        /*053c*/ 	.word	0x00030000
        /*0540*/ 	.short	0x010a
        /*0542*/ 	.byte	0x04
	.zero		1


	//   ....[43]....
        /*0544*/ 	.word	0x0000ce50
        /*0548*/ 	.word	0x000000ff
        /*054c*/ 	.word	0x00030000
        /*0550*/ 	.short	0x010a
        /*0552*/ 	.byte	0x04
	.zero		1


	//   ....[44]....
        /*0554*/ 	.word	0x0000d160
        /*0558*/ 	.word	0x000000ff
        /*055c*/ 	.word	0x00000000
        /*0560*/ 	.short	0x0101
        /*0562*/ 	.byte	0x04
	.zero		1


	//   ....[45]....
        /*0564*/ 	.word	0x0000d210
        /*0568*/ 	.word	0x000000ff
        /*056c*/ 	.word	0x00000000
        /*0570*/ 	.short	0x0101
        /*0572*/ 	.byte	0x04
	.zero		1


	//   ....[46]....
        /*0574*/ 	.word	0x0000dba0
        /*0578*/ 	.word	0x000000ff
        /*057c*/ 	.word	0x00000008
        /*0580*/ 	.short	0x010a
        /*0582*/ 	.byte	0x05
	.zero		1


	//   ....[47]....
        /*0584*/ 	.word	0x0000fcd0
        /*0588*/ 	.word	0x00000000
        /*058c*/ 	.word	0x00030090
        /*0590*/ 	.short	0x0101
        /*0592*/ 	.byte	0x26
	.zero		1


	//   ....[48]....
        /*0594*/ 	.word	0x0000feb0
        /*0598*/ 	.word	0x00000005
        /*059c*/ 	.word	0x00030060
        /*05a0*/ 	.short	0x010a
        /*05a2*/ 	.byte	0x3f
	.zero		1


	//   ....[49]....
        /*05a4*/ 	.word	0x00010150
        /*05a8*/ 	.word	0x00000005
        /*05ac*/ 	.word	0x00030028
        /*05b0*/ 	.short	0x010a
        /*05b2*/ 	.byte	0x3f
	.zero		1


	//   ....[50]....
        /*05b4*/ 	.word	0x00010400
        /*05b8*/ 	.word	0x00000004
        /*05bc*/ 	.word	0x00030060
        /*05c0*/ 	.short	0x010a
        /*05c2*/ 	.byte	0x3f
	.zero		1


	//   ....[51]....
        /*05c4*/ 	.word	0x000106e0
        /*05c8*/ 	.word	0x00000002
        /*05cc*/ 	.word	0x00030028
        /*05d0*/ 	.short	0x010a
        /*05d2*/ 	.byte	0x3f
	.zero		1


	//   ....[52]....
        /*05d4*/ 	.word	0x000109f0
        /*05d8*/ 	.word	0x00000007
        /*05dc*/ 	.word	0x00030028
        /*05e0*/ 	.short	0x010a
        /*05e2*/ 	.byte	0x3f
	.zero		1


	//   ....[53]....
        /*05e4*/ 	.word	0x00010cd0
        /*05e8*/ 	.word	0x00000004
        /*05ec*/ 	.word	0x00030028
        /*05f0*/ 	.short	0x010a
        /*05f2*/ 	.byte	0x3f
	.zero		1


	//   ....[54]....
        /*05f4*/ 	.word	0x00010f30
        /*05f8*/ 	.word	0x00000005
        /*05fc*/ 	.word	0x00030050
        /*0600*/ 	.short	0x010a
        /*0602*/ 	.byte	0x3f
	.zero		1


	//   ....[55]....
        /*0604*/ 	.word	0x00010f90
        /*0608*/ 	.word	0x00000005
        /*060c*/ 	.word	0x00030000
        /*0610*/ 	.short	0x010a
        /*0612*/ 	.byte	0x3f
	.zero		1


	//   ....[56]....
        /*0614*/ 	.word	0x00010ff0
        /*0618*/ 	.word	0x00000005
        /*061c*/ 	.word	0xfffffff8
        /*0620*/ 	.short	0x010a
        /*0622*/ 	.byte	0x3f
	.zero		1


	//   ....[57]....
        /*0624*/ 	.word	0x00011050
        /*0628*/ 	.word	0x00000003
        /*062c*/ 	.word	0x00030008
        /*0630*/ 	.short	0x010a
        /*0632*/ 	.byte	0x3f
	.zero		1


	//   ....[58]....
        /*0634*/ 	.word	0x000110b0
        /*0638*/ 	.word	0x0000000a
        /*063c*/ 	.word	0x00030000
        /*0640*/ 	.short	0x010a
        /*0642*/ 	.byte	0x3f
	.zero		1


	//   ....[59]....
        /*0644*/ 	.word	0x00011110
        /*0648*/ 	.word	0x0000000e
        /*064c*/ 	.word	0x00030000
        /*0650*/ 	.short	0x010a
        /*0652*/ 	.byte	0x3f
	.zero		1


	//   ....[60]....
        /*0654*/ 	.word	0x00011170
        /*0658*/ 	.word	0x00000010
        /*065c*/ 	.word	0x00030000
        /*0660*/ 	.short	0x010a
        /*0662*/ 	.byte	0x3f
	.zero		1


	//   ....[61]....
        /*0664*/ 	.word	0x000111d0
        /*0668*/ 	.word	0x00000012
        /*066c*/ 	.word	0x00030000
        /*0670*/ 	.short	0x010a
        /*0672*/ 	.byte	0x3f
	.zero		1


	//   ....[62]....
        /*0674*/ 	.word	0x00011230
        /*0678*/ 	.word	0x00000003
        /*067c*/ 	.word	0x00000008
        /*0680*/ 	.short	0x010a
        /*0682*/ 	.byte	0x3f
	.zero		1


	//   ....[63]....
        /*0684*/ 	.word	0x00011280
        /*0688*/ 	.word	0x00000005
        /*068c*/ 	.word	0x00030060
        /*0690*/ 	.short	0x010a
        /*0692*/ 	.byte	0x3f
	.zero		1


	//   ....[64]....
        /*0694*/ 	.word	0x000112d0
        /*0698*/ 	.word	0x00000005
        /*069c*/ 	.word	0x00030028
        /*06a0*/ 	.short	0x010a
        /*06a2*/ 	.byte	0x3f
	.zero		1


	//   ....[65]....
        /*06a4*/ 	.word	0x00011320
        /*06a8*/ 	.word	0x00000004
        /*06ac*/ 	.word	0x00030060
        /*06b0*/ 	.short	0x010a
        /*06b2*/ 	.byte	0x3f
	.zero		1


	//   ....[66]....
        /*06b4*/ 	.word	0x00011370
        /*06b8*/ 	.word	0x00000002
        /*06bc*/ 	.word	0x00030028
        /*06c0*/ 	.short	0x010a
        /*06c2*/ 	.byte	0x3f
	.zero		1


	//   ....[67]....
        /*06c4*/ 	.word	0x000113c0
        /*06c8*/ 	.word	0x00000007
        /*06cc*/ 	.word	0x00030028
        /*06d0*/ 	.short	0x010a
        /*06d2*/ 	.byte	0x3f
	.zero		1


	//   ....[68]....
        /*06d4*/ 	.word	0x00011410
        /*06d8*/ 	.word	0x00000004
        /*06dc*/ 	.word	0x00030028
        /*06e0*/ 	.short	0x010a
        /*06e2*/ 	.byte	0x3f
	.zero		1


	//----- nvinfo : EIATTR_NUM_MBARRIERS
	.align		4
.L_38:
        /*06e4*/ 	.byte	0x03, 0x38
        /*06e6*/ 	.short	0x001e


	//----- nvinfo : EIATTR_EXIT_INSTR_OFFSETS
	.align		4
        /*06e8*/ 	.byte	0x04, 0x1c
        /*06ea*/ 	.short	(.L_40 - .L_39)


	//   ....[0]....
.L_39:
        /*06ec*/ 	.word	0x000009f0


	//   ....[1]....
        /*06f0*/ 	.word	0x0000fce0


	//   ....[2]....
        /*06f4*/ 	.word	0x0000fd20


	//   ....[3]....
        /*06f8*/ 	.word	0x000108f0


	//   ....[4]....
        /*06fc*/ 	.word	0x00010f10


	//----- nvinfo : EIATTR_MAX_THREADS
	.align		4
.L_40:
        /*0700*/ 	.byte	0x04, 0x05
        /*0702*/ 	.short	(.L_42 - .L_41)
.L_41:
        /*0704*/ 	.word	0x00000180
        /*0708*/ 	.word	0x00000001
        /*070c*/ 	.word	0x00000001


	//----- nvinfo : EIATTR_CRS_STACK_SIZE
	.align		4
.L_42:
        /*0710*/ 	.byte	0x04, 0x1e
        /*0712*/ 	.short	(.L_44 - .L_43)
.L_43:
        /*0714*/ 	.word	0x00000000


	//----- nvinfo : EIATTR_CBANK_PARAM_SIZE
	.align		4
.L_44:
        /*0718*/ 	.byte	0x03, 0x19
        /*071a*/ 	.short	0x0870


	//----- nvinfo : EIATTR_PARAM_CBANK
	.align		4
        /*071c*/ 	.byte	0x04, 0x0a
        /*071e*/ 	.short	(.L_46 - .L_45)
	.align		4
.L_45:
        /*0720*/ 	.word	index@(.nv.constant0._ZN7cutlass13device_kernelINS_4fmha6kernel28FmhaKernelTmaWarpSpecializedINS1_10collective30FmhaMainloopTmaWarpSpecializedINS_12float_e4m3_tEffN4cute5tupleIJNS7_1CILi128EEESA_NS9_ILi256EEEEEENS8_IJiNS9_ILi1EEENS8_IJiiEEEEEESF_NS8_IJSD_iSE_EEENS4_12CausalFusionEJEEENS4_15FmhaFwdEpilogueIS6_fNS8_IJNS9_ILi64EEESB_SA_EEEEENS2_23IndividualTileSchedulerEJEEEEEvNT_6ParamsE)
        /*0724*/ 	.short	0x0210
        /*0726*/ 	.short	0x0870


	//----- nvinfo : EIATTR_SW_WAR
	.align		4
.L_46:
        /*0728*/ 	.byte	0x04, 0x36
        /*072a*/ 	.short	(.L_48 - .L_47)
.L_47:
        /*072c*/ 	.word	0x00000008
.L_48:


//--------------------- .nv.callgraph             --------------------------
	.section	.nv.callgraph,"",@"SHT_CUDA_CALLGRAPH"
	.align	4
	.sectionentsize	8
	.align		4
        /*0000*/ 	.word	0x00000000
	.align		4
        /*0004*/ 	.word	0xffffffff
	.align		4
        /*0008*/ 	.word	index@(_ZN7cutlass13device_kernelINS_4fmha6kernel28FmhaKernelTmaWarpSpecializedINS1_10collective30FmhaMainloopTmaWarpSpecializedINS_12float_e4m3_tEffN4cute5tupleIJNS7_1CILi128EEESA_NS9_ILi256EEEEEENS8_IJiNS9_ILi1EEENS8_IJiiEEEEEESF_NS8_IJSD_iSE_EEENS4_12CausalFusionEJEEENS4_15FmhaFwdEpilogueIS6_fNS8_IJNS9_ILi64EEESB_SA_EEEEENS2_23IndividualTileSchedulerEJEEEEEvNT_6ParamsE)
	.align		4
        /*000c*/ 	.word	index@(__assertfail)
	.align		4
        /*0010*/ 	.word	0x00000000
	.align		4
        /*0014*/ 	.word	0xfffffffe
	.align		4
        /*0018*/ 	.word	0x00000000
	.align		4
        /*001c*/ 	.word	0xfffffffd
	.align		4
        /*0020*/ 	.word	0x00000000
	.align		4
        /*0024*/ 	.word	0xfffffffc


//--------------------- .nv.constant4             --------------------------
	.section	.nv.constant4,"a",@progbits
	.align	8
	.align		8
.nv.constant4:
        /*0000*/ 	.dword	__assertfail
	.align		8
        /*0008*/ 	.dword	__unnamed_1
	.align		8
        /*0010*/ 	.dword	__unnamed_2
	.align		8
        /*0018*/ 	.dword	_ZN39_INTERNAL_9a83f515_4_k_cu_d895bec8_32954cuda3std3__45__cpo5beginE
	.align		8
        /*0020*/ 	.dword	_ZN39_INTERNAL_9a83f515_4_k_cu_d895bec8_32954cuda3std3__45__cpo3endE
	.align		8
        /*0028*/ 	.dword	_ZN39_INTERNAL_9a83f515_4_k_cu_d895bec8_32954cuda3std3__45__cpo6cbeginE
	.align		8
        /*0030*/ 	.dword	_ZN39_INTERNAL_9a83f515_4_k_cu_d895bec8_32954cuda3std3__45__cpo4cendE
	.align		8
        /*0038*/ 	.dword	_ZN39_INTERNAL_9a83f515_4_k_cu_d895bec8_32954cuda3std3__441_GLOBAL__N__9a83f515_4_k_cu_d895bec8_32956ignoreE
	.align		8
        /*0040*/ 	.dword	_ZN39_INTERNAL_9a83f515_4_k_cu_d895bec8_32954cuda3std3__419piecewise_constructE
	.align		8
        /*0048*/ 	.dword	_ZN39_INTERNAL_9a83f515_4_k_cu_d895bec8_32954cuda3std3__48in_placeE
	.align		8
        /*0050*/ 	.dword	_ZN39_INTERNAL_9a83f515_4_k_cu_d895bec8_32954cuda3std6ranges3__45__cpo4swapE
	.align		8
        /*0058*/ 	.dword	_ZN39_INTERNAL_9a83f515_4_k_cu_d895bec8_32954cuda3std6ranges3__45__cpo9iter_moveE
	.align		8
        /*0060*/ 	.dword	_ZN39_INTERNAL_9a83f515_4_k_cu_d895bec8_32954cute7productE
	.align		8
        /*0068*/ 	.dword	_ZN39_INTERNAL_9a83f515_4_k_cu_d895bec8_32954cute1_E
	.align		8
        /*0070*/ 	.dword	$str$24
	.align		8
        /*0078*/ 	.dword	$str$25


//--------------------- .text._ZN7cutlass13device_kernelINS_4fmha6kernel28FmhaKernelTmaWarpSpecializedINS1_10collective30FmhaMainloopTmaWarpSpecializedINS_12float_e4m3_tEffN4cute5tupleIJNS7_1CILi128EEESA_NS9_ILi256EEEEEENS8_IJiNS9_ILi1EEENS8_IJiiEEEEEESF_NS8_IJSD_iSE_EEENS4_12CausalFusionEJEEENS4_15FmhaFwdEpilogueIS6_fNS8_IJNS9_ILi64EEESB_SA_EEEEENS2_23IndividualTileSchedulerEJEEEEEvNT_6ParamsE --------------------------
	.section	.text._ZN7cutlass13device_kernelINS_4fmha6kernel28FmhaKernelTmaWarpSpecializedINS1_10collective30FmhaMainloopTmaWarpSpecializedINS_12float_e4m3_tEffN4cute5tupleIJNS7_1CILi128EEESA_NS9_ILi256EEEEEENS8_IJiNS9_ILi1EEENS8_IJiiEEEEEESF_NS8_IJSD_iSE_EEENS4_12CausalFusionEJEEENS4_15FmhaFwdEpilogueIS6_fNS8_IJNS9_ILi64EEESB_SA_EEEEENS2_23IndividualTileSchedulerEJEEEEEvNT_6ParamsE,"ax",@progbits
	.align	128
.text._ZN7cutlass13device_kernelINS_4fmha6kernel28FmhaKernelTmaWarpSpecializedINS1_10collective30FmhaMainloopTmaWarpSpecializedINS_12float_e4m3_tEffN4cute5tupleIJNS7_1CILi128EEESA_NS9_ILi256EEEEEENS8_IJiNS9_ILi1EEENS8_IJiiEEEEEESF_NS8_IJSD_iSE_EEENS4_12CausalFusionEJEEENS4_15FmhaFwdEpilogueIS6_fNS8_IJNS9_ILi64EEESB_SA_EEEEENS2_23IndividualTileSchedulerEJEEEEEvNT_6ParamsE:
        .type           _ZN7cutlass13device_kernelINS_4fmha6kernel28FmhaKernelTmaWarpSpecializedINS1_10collective30FmhaMainloopTmaWarpSpecializedINS_12float_e4m3_tEffN4cute5tupleIJNS7_1CILi128EEESA_NS9_ILi256EEEEEENS8_IJiNS9_ILi1EEENS8_IJiiEEEEEESF_NS8_IJSD_iSE_EEENS4_12CausalFusionEJEEENS4_15FmhaFwdEpilogueIS6_fNS8_IJNS9_ILi64EEESB_SA_EEEEENS2_23IndividualTileSchedulerEJEEEEEvNT_6ParamsE,@function
        .size           _ZN7cutlass13device_kernelINS_4fmha6kernel28FmhaKernelTmaWarpSpecializedINS1_10collective30FmhaMainloopTmaWarpSpecializedINS_12float_e4m3_tEffN4cute5tupleIJNS7_1CILi128EEESA_NS9_ILi256EEEEEENS8_IJiNS9_ILi1EEENS8_IJiiEEEEEESF_NS8_IJSD_iSE_EEENS4_12CausalFusionEJEEENS4_15FmhaFwdEpilogueIS6_fNS8_IJNS9_ILi64EEESB_SA_EEEEENS2_23IndividualTileSchedulerEJEEEEEvNT_6ParamsE,(.L_x_124 - _ZN7cutlass13device_kernelINS_4fmha6kernel28FmhaKernelTmaWarpSpecializedINS1_10collective30FmhaMainloopTmaWarpSpecializedINS_12float_e4m3_tEffN4cute5tupleIJNS7_1CILi128EEESA_NS9_ILi256EEEEEENS8_IJiNS9_ILi1EEENS8_IJiiEEEEEESF_NS8_IJSD_iSE_EEENS4_12CausalFusionEJEEENS4_15FmhaFwdEpilogueIS6_fNS8_IJNS9_ILi64EEESB_SA_EEEEENS2_23IndividualTileSchedulerEJEEEEEvNT_6ParamsE)
        .other          _ZN7cutlass13device_kernelINS_4fmha6kernel28FmhaKernelTmaWarpSpecializedINS1_10collective30FmhaMainloopTmaWarpSpecializedINS_12float_e4m3_tEffN4cute5tupleIJNS7_1CILi128EEESA_NS9_ILi256EEEEEENS8_IJiNS9_ILi1EEENS8_IJiiEEEEEESF_NS8_IJSD_iSE_EEENS4_12CausalFusionEJEEENS4_15FmhaFwdEpilogueIS6_fNS8_IJNS9_ILi64EEESB_SA_EEEEENS2_23IndividualTileSchedulerEJEEEEEvNT_6ParamsE,@"STO_CUDA_ENTRY STV_DEFAULT"
_ZN7cutlass13device_kernelINS_4fmha6kernel28FmhaKernelTmaWarpSpecializedINS1_10collective30FmhaMainloopTmaWarpSpecializedINS_12float_e4m3_tEffN4cute5tupleIJNS7_1CILi128EEESA_NS9_ILi256EEEEEENS8_IJiNS9_ILi1EEENS8_IJiiEEEEEESF_NS8_IJSD_iSE_EEENS4_12CausalFusionEJEEENS4_15FmhaFwdEpilogueIS6_fNS8_IJNS9_ILi64EEESB_SA_EEEEENS2_23IndividualTileSchedulerEJEEEEEvNT_6ParamsE:
[----:B------:R-:W1:Y:S01]  /*0000*/  LDC R1, c[0x0][0x28] ;  /* 0x00000a00ff017b82 */ /* 0x000e620000000800 */
[----:B------:R-:W2:Y:S01]  /*0010*/  S2R R3, SR_TID.X ;  /* 0x0000000000037919 */ /* 0x000ea20000002100 */
[----:B------:R-:W-:Y:S01]  /*0020*/  ELECT P1, URZ, PT ;  /* 0x00000000003f782f */ /* 0x000fe20003820000 */
[----:B------:R-:W-:Y:S01]  /*0030*/  BSSY B0, `(.L_x_0) ;  /* 0x0000017000007945 */ /* 0x000fe20003800000 */
[----:B--2---:R-:W-:-:S05]  /*0040*/  SHF.R.U32.HI R0, RZ, 0x5, R3 ;  /* 0x00000005ff007819 */ /* 0x004fca0000011603 */
[----:B------:R-:W2:Y:S02]  /*0050*/  SHFL.IDX PT, R2, R0, RZ, 0x1f ;  /* 0x00001fff00027589 */ /* 0x000ea400000e0000 */
[----:B--2---:R-:W-:Y:S02]  /*0060*/  R2UR UR4, R2 ;  /* 0x00000000020472ca */ /* 0x004fe400000e0000 */
[----:B------:R-:W-:-:S06]  /*0070*/  SHF.R.U32.HI R2, RZ, 0x7, R3 ;  /* 0x00000007ff027819 */ /* 0x000fcc0000011603 */
[----:B------:R-:W2:Y:S05]  /*0080*/  SHFL.IDX PT, R2, R2, RZ, 0x1f ;  /* 0x00001fff02027589 */ /* 0x000eaa00000e0000 */
[----:B------:R-:W-:Y:S02]  /*0090*/  USHF.R.S32.HI UR5, URZ, 0x1f, UR4 ;  /* 0x0000001f3f057899 */ /* 0x000fe40008011404 */
[----:B------:R-:W-:Y:S02]  /*00a0*/  ISETP.NE.OR P0, PT, RZ, UR4, !P1 ;  /* 0x00000004ff007c0c */ /* 0x000fe4000cf05670 */
[----:B------:R-:W-:-:S04]  /*00b0*/  ULEA.HI UR5, UR5, UR4, URZ, 0x2 ;  /* 0x0000000405057291 */ /* 0x000fc8000f8f103f */
[----:B------:R-:W-:-:S04]  /*00c0*/  ULOP3.LUT UR5, UR5, 0xfffffffc, URZ, 0xc0, !UPT ;  /* 0xfffffffc05057892 */ /* 0x000fc8000f8ec03f */
[----:B------:R-:W-:-:S03]  /*00d0*/  UIADD3 UR5, UR4, -UR5, URZ ;  /* 0x8000000504057290 */ /* 0x000fc6000fffe03f */
[----:B-1----:R-:W-:Y:S09]  /*00e0*/  @P0 BRA `(.L_x_1) ;  /* 0x00000000002c0947 */ /* 0x002ff20003800000 */
[----:B------:R-:W-:Y:S02]  /*00f0*/  ULDC.64 UR6, c[0x0][0x198] ;  /* 0x0000660000067ab9 */ /* 0x000fe40000000a00 */
[----:B------:R-:W-:Y:S02]  /*0100*/  UIADD3 UR8, UP0, UR6, 0xf0, URZ ;  /* 0x000000f006087890 */ /* 0x000fe4000ff1e03f */
[----:B------:R-:W-:Y:S02]  /*0110*/  UIADD3 UR10, UP1, UR6, 0x1f0, URZ ;  /* 0x000001f0060a7890 */ /* 0x000fe4000ff3e03f */
[----:B------:R-:W-:Y:S02]  /*0120*/  UIADD3 UR6, UP2, UR6, 0x2f0, URZ ;  /* 0x000002f006067890 */ /* 0x000fe4000ff5e03f */
[----:B------:R-:W-:Y:S02]  /*0130*/  UIADD3.X UR9, URZ, UR7, URZ, UP0, !UPT ;  /* 0x000000073f097290 */ /* 0x000fe400087fe43f */
[----:B------:R-:W-:-:S02]  /*0140*/  UIADD3.X UR11, URZ, UR7, URZ, UP1, !UPT ;  /* 0x000000073f0b7290 */ /* 0x000fc40008ffe43f */
[----:B------:R-:W-:-:S05]  /*0150*/  UIADD3.X UR7, URZ, UR7, URZ, UP2, !UPT ;  /* 0x000000073f077290 */ /* 0x000fca00097fe43f */
[----:B------:R1:W-:Y:S02]  /*0160*/  UTMACCTL.PF [UR8] ;  /* 0x00000000080079b9 */ /* 0x0003e40008040000 */
[----:B------:R1:W-:Y:S02]  /*0170*/  UTMACCTL.PF [UR10] ;  /* 0x000000000a0079b9 */ /* 0x0003e40008040000 */
[----:B------:R1:W-:Y:S02]  /*0180*/  UTMACCTL.PF [UR6] ;  /* 0x00000000060079b9 */ /* 0x0003e40008040000 */
[----:B-1----:R-:W-:Y:S01]  /*0190*/  NOP ;  /* 0x0000000000007918 */ /* 0x002fe20000000000 */
.L_x_1:
[----:B------:R-:W-:Y:S05]  /*01a0*/  BSYNC B0 ;  /* 0x0000000000007941 */ /* 0x000fea0003800000 */
.L_x_0:
[----:B------:R-:W1:Y:S01]  /*01b0*/  SHFL.IDX PT, R4, R0, RZ, 0x1f ;  /* 0x00001fff00047589 */ /* 0x000e6200000e0000 */
[----:B--2---:R-:W-:Y:S01]  /*01c0*/  R2UR UR36, R2 ;  /* 0x00000000022472ca */ /* 0x004fe200000e0000 */
[----:B------:R-:W-:-:S12]  /*01d0*/  UISETP.NE.AND UP0, UPT, UR5, 0x1, UPT ;  /* 0x000000010500788c */ /* 0x000fd8000bf05270 */
[----:B------:R-:W-:Y:S02]  /*01e0*/  UIADD3 UR7, UR36, -0x1, URZ ;  /* 0xffffffff24077890 */ /* 0x000fe4000fffe03f */
[----:B------:R-:W-:Y:S02]  /*01f0*/  UISETP.EQ.AND UP0, UPT, UR36, URZ, !UP0 ;  /* 0x0000003f2400728c */ /* 0x000fe4000c702270 */
[----:B------:R-:W-:Y:S02]  /*0200*/  UISETP.GE.U32.AND UP1, UPT, UR7, 0x4, UPT ;  /* 0x000000040700788c */ /* 0x000fe4000bf26070 */
[----:B------:R-:W-:Y:S01]  /*0210*/  USEL UR4, URZ, 0x1, !UP0 ;  /* 0x000000013f047887 */ /* 0x000fe2000c000000 */
[----:B-1----:R-:W-:-:S03]  /*0220*/  ISETP.NE.AND P0, PT, R4, RZ, PT ;  /* 0x000000ff0400720c */ /* 0x002fc60003f05270 */
[----:B------:R-:W-:-:S10]  /*0230*/  USEL UR4, UR4, 0x2, UP1 ;  /* 0x0000000204047887 */ /* 0x000fd40008800000 */
[----:B------:R-:W-:Y:S05]  /*0240*/  @P0 BRA `(.L_x_2) ;  /* 0x0000000000480947 */ /* 0x000fea0003800000 */
[----:B------:R-:W1:Y:S01]  /*0250*/  S2UR UR8, SR_CgaCtaId ;  /* 0x00000000000879c3 */ /* 0x000e620000008800 */
[----:B------:R-:W-:Y:S01]  /*0260*/  UMOV UR6, 0x400 ;  /* 0x0000040000067882 */ /* 0x000fe20000000000 */
[----:B------:R-:W-:Y:S01]  /*0270*/  UMOV UR9, 0x1 ;  /* 0x0000000100097882 */ /* 0x000fe20000000000 */
[----:B------:R-:W-:Y:S01]  /*0280*/  UMOV UR10, 0x80 ;  /* 0x00000080000a7882 */ /* 0x000fe20000000000 */
[----:B------:R-:W-:Y:S01]  /*0290*/  ELECT P0, URZ, PT ;  /* 0x00000000003f782f */ /* 0x000fe20003800000 */
[----:B------:R-:W-:-:S04]  /*02a0*/  UIADD3 UR10, -UR10, 0x100000, URZ ;  /* 0x001000000a0a7890 */ /* 0x000fc8000fffe13f */
[----:B------:R-:W-:Y:S02]  /*02b0*/  USHF.L.U32 UR11, UR10, 0xb, URZ ;  /* 0x0000000b0a0b7899 */ /* 0x000fe4000800063f */
[----:B------:R-:W-:Y:S02]  /*02c0*/  USHF.L.U32 UR10, UR10, 0x1, URZ ;  /* 0x000000010a0a7899 */ /* 0x000fe4000800063f */
[----:B-1----:R-:W-:Y:S02]  /*02d0*/  ULEA UR6, UR8, UR6, 0x18 ;  /* 0x0000000608067291 */ /* 0x002fe4000f8ec03f */
[----:B------:R-:W-:-:S04]  /*02e0*/  UIADD3 UR8, -UR9, 0x100000, URZ ;  /* 0x0010000009087890 */ /* 0x000fc8000fffe13f */
[----:B------:R-:W-:Y:S02]  /*02f0*/  USHF.L.U32 UR9, UR8, 0xb, URZ ;  /* 0x0000000b08097899 */ /* 0x000fe4000800063f */
[----:B------:R-:W-:Y:S01]  /*0300*/  USHF.L.U32 UR8, UR8, 0x1, URZ ;  /* 0x0000000108087899 */ /* 0x000fe2000800063f */
[----:B------:R-:W1:Y:S11]  /*0310*/  FENCE.VIEW.ASYNC.S ;  /* 0x00000000000073c6 */ /* 0x000e760000000000 */
[----:B-1----:R1:W2:Y:S01]  /*0320*/  SYNCS.EXCH.64 URZ, [UR6+0x30050], UR8 ;  /* 0x03005008063f75b2 */ /* 0x0022a20008000100 */
[----:B------:R1:W3:Y:S01]  /*0330*/  SYNCS.EXCH.64 URZ, [UR6+0x30060], UR10 ;  /* 0x0300600a063f75b2 */ /* 0x0002e20008000100 */
[----:B------:R1:W4:Y:S01]  /*0340*/  SYNCS.EXCH.64 URZ, [UR6+0x30058], UR8 ;  /* 0x03005808063f75b2 */ /* 0x0003220008000100 */
[----:B------:R1:W1:Y:S01]  /*0350*/  SYNCS.EXCH.64 URZ, [UR6+0x30068], UR10 ;  /* 0x0300680a063f75b2 */ /* 0x0002620008000100 */
[----:B------:R-:W-:Y:S01]  /*0360*/  NOP ;  /* 0x0000000000007918 */ /* 0x000fe20000000000 */
.L_x_2:
[----:B------:R-:W5:Y:S01]  /*0370*/  SHFL.IDX PT, R2, R0, RZ, 0x1f ;  /* 0x00001fff00027589 */ /* 0x000f6200000e0000 */
[----:B------:R-:W-:Y:S01]  /*0380*/  NOP ;  /* 0x0000000000007918 */ /* 0x000fe20000000000 */
[----:B-----5:R-:W-:-:S13]  /*0390*/  ISETP.NE.AND P0, PT, R2, RZ, PT ;  /* 0x000000ff0200720c */ /* 0x020fda0003f05270 */
[----:B------:R-:W-:Y:S05]  /*03a0*/  @P0 BRA `(.L_x_3) ;  /* 0x0000000000600947 */ /* 0x000fea0003800000 */
[----:B-1----:R-:W1:Y:S01]  /*03b0*/  S2UR UR8, SR_CgaCtaId ;  /* 0x00000000000879c3 */ /* 0x002e620000008800 */
[----:B------:R-:W-:Y:S01]  /*03c0*/  UMOV UR6, 0x400 ;  /* 0x0000040000067882 */ /* 0x000fe20000000000 */
[----:B------:R-:W-:Y:S01]  /*03d0*/  UMOV UR10, 0x1 ;  /* 0x00000001000a7882 */ /* 0x000fe20000000000 */
[----:B------:R-:W-:Y:S01]  /*03e0*/  UMOV UR9, 0x100 ;  /* 0x0000010000097882 */ /* 0x000fe20000000000 */
[----:B------:R-:W-:-:S04]  /*03f0*/  UIADD3 UR10, -UR10, 0x100000, URZ ;  /* 0x001000000a0a7890 */ /* 0x000fc8000fffe13f */
[----:B------:R-:W-:Y:S02]  /*0400*/  USHF.L.U32 UR11, UR10, 0xb, URZ ;  /* 0x0000000b0a0b7899 */ /* 0x000fe4000800063f */
[----:B------:R-:W-:Y:S01]  /*0410*/  USHF.L.U32 UR10, UR10, 0x1, URZ ;  /* 0x000000010a0a7899 */ /* 0x000fe2000800063f */
[----:B------:R-:W-:Y:S01]  /*0420*/  ELECT P0, URZ, PT ;  /* 0x00000000003f782f */ /* 0x000fe20003800000 */
[----:B-1----:R-:W-:Y:S02]  /*0430*/  ULEA UR6, UR8, UR6, 0x18 ;  /* 0x0000000608067291 */ /* 0x002fe4000f8ec03f */
[----:B------:R-:W-:-:S04]  /*0440*/  UIADD3 UR8, -UR9, 0x100000, URZ ;  /* 0x0010000009087890 */ /* 0x000fc8000fffe13f */
[----:B------:R-:W-:Y:S02]  /*0450*/  USHF.L.U32 UR9, UR8, 0xb, URZ ;  /* 0x0000000b08097899 */ /* 0x000fe4000800063f */
[----:B------:R-:W-:Y:S01]  /*0460*/  USHF.L.U32 UR8, UR8, 0x1, URZ ;  /* 0x0000000108087899 */ /* 0x000fe2000800063f */
[----:B------:R-:W1:Y:S03]  /*0470*/  FENCE.VIEW.ASYNC.S ;  /* 0x00000000000073c6 */ /* 0x000e660000000000 */
[----:B-1----:R1:W1:Y:S08]  /*0480*/  SYNCS.EXCH.64 URZ, [UR6+0x30000], UR10 ;  /* 0x0300000a063f75b2 */ /* 0x0022700008000100 */
[----:B------:R1:W1:Y:S01]  /*0490*/  SYNCS.EXCH.64 URZ, [UR6+0x30028], UR8 ;  /* 0x03002808063f75b2 */ /* 0x0002620008000100 */
        /* <DEDUP_REMOVED lines=8> */
[----:B------:R-:W-:Y:S01]  /*0520*/  NOP ;  /* 0x0000000000007918 */ /* 0x000fe20000000000 */
.L_x_3:
        /* <DEDUP_REMOVED lines=21> */
[----:B------:R-:W-:Y:S01]  /*0680*/  NOP ;  /* 0x0000000000007918 */ /* 0x000fe20000000000 */
.L_x_4:
[----:B------:R-:W5:Y:S01]  /*0690*/  SHFL.IDX PT, R2, R0, RZ, 0x1f ;  /* 0x00001fff00027589 */ /* 0x000f6200000e0000 */
[----:B------:R-:W-:Y:S01]  /*06a0*/  ELECT P0, URZ, PT ;  /* 0x00000000003f782f */ /* 0x000fe20003800000 */
[----:B------:R-:W-:Y:S01]  /*06b0*/  NOP ;  /* 0x0000000000007918 */ /* 0x000fe20000000000 */
[----:B-1----:R-:W-:Y:S02]  /*06c0*/  UMOV UR8, 0x80 ;  /* 0x0000008000087882 */ /* 0x002fe40000000000 */
[C---:B-----5:R-:W-:Y:S02]  /*06d0*/  ISETP.NE.OR P0, PT, R2.reuse, RZ, !P0 ;  /* 0x000000ff0200720c */ /* 0x060fe40004705670 */
[----:B------:R-:W-:-:S11]  /*06e0*/  ISETP.NE.AND P2, PT, R2, RZ, PT ;  /* 0x000000ff0200720c */ /* 0x000fd60003f45270 */
[----:B------:R-:W-:Y:S01]  /*06f0*/  VOTEU.ALL UP0, P0 ;  /* 0x00000000003f7886 */ /* 0x000fe20000000000 */
[----:B------:R-:W-:Y:S01]  /*0700*/  VOTEU.ALL UP2, P0 ;  /* 0x00000000003f7886 */ /* 0x000fe20000040000 */
[----:B------:R-:W-:Y:S01]  /*0710*/  VOTEU.ALL UP3, P0 ;  /* 0x00000000003f7886 */ /* 0x000fe20000060000 */
[----:B------:R-:W-:Y:S02]  /*0720*/  VOTEU.ALL UP4, P0 ;  /* 0x00000000003f7886 */ /* 0x000fe40000080000 */
[----:B------:R-:W1:Y:S01]  /*0730*/  @!UP0 S2UR UR10, SR_CgaCtaId ;  /* 0x00000000000a89c3 */ /* 0x000e620000008800 */
[----:B------:R-:W-:Y:S01]  /*0740*/  @!UP0 UMOV UR6, 0x400 ;  /* 0x0000040000068882 */ /* 0x000fe20000000000 */
[----:B------:R-:W-:-:S04]  /*0750*/  @!UP0 UIADD3 UR8, -UR8, 0x100000, URZ ;  /* 0x0010000008088890 */ /* 0x000fc8000fffe13f */
[----:B------:R-:W-:Y:S02]  /*0760*/  @!UP0 USHF.L.U32 UR9, UR8, 0xb, URZ ;  /* 0x0000000b08098899 */ /* 0x000fe4000800063f */
[----:B------:R-:W-:Y:S02]  /*0770*/  @!UP0 USHF.L.U32 UR8, UR8, 0x1, URZ ;  /* 0x0000000108088899 */ /* 0x000fe4000800063f */
[----:B-1----:R-:W-:Y:S01]  /*0780*/  @!UP0 ULEA UR6, UR10, UR6, 0x18 ;  /* 0x000000060a068291 */ /* 0x002fe2000f8ec03f */
[----:B------:R-:W-:Y:S01]  /*0790*/  VOTEU.ALL UP0, P0 ;  /* 0x00000000003f7886 */ /* 0x000fe20000000000 */
[----:B------:R-:W1:Y:S10]  /*07a0*/  FENCE.VIEW.ASYNC.S ;  /* 0x00000000000073c6 */ /* 0x000e740000000000 */
[----:B-1----:R1:W1:Y:S01]  /*07b0*/  @!UP0 SYNCS.EXCH.64 URZ, [UR6+0x30090], UR8 ;  /* 0x03009008063f85b2 */ /* 0x0022620008000100 */
[----:B------:R1:W1:Y:S01]  /*07c0*/  @!UP2 SYNCS.EXCH.64 URZ, [UR6+0x30098], UR8 ;  /* 0x03009808063fa5b2 */ /* 0x0002620008000100 */
[----:B------:R1:W1:Y:S01]  /*07d0*/  @!UP3 SYNCS.EXCH.64 URZ, [UR6+0x300a0], UR8 ;  /* 0x0300a008063fb5b2 */ /* 0x0002620008000100 */
[----:B------:R1:W1:Y:S01]  /*07e0*/  @!UP4 SYNCS.EXCH.64 URZ, [UR6+0x300a8], UR8 ;  /* 0x0300a808063fc5b2 */ /* 0x0002620008000100 */
[----:B------:R-:W-:Y:S01]  /*07f0*/  NOP ;  /* 0x0000000000007918 */ /* 0x000fe20000000000 */
[----:B------:R-:W-:Y:S05]  /*0800*/  @P2 BRA `(.L_x_5) ;  /* 0x0000000000582947 */ /* 0x000fea0003800000 */
[----:B-1----:R-:W1:Y:S01]  /*0810*/  S2UR UR8, SR_CgaCtaId ;  /* 0x00000000000879c3 */ /* 0x002e620000008800 */
        /* <DEDUP_REMOVED lines=12> */
[----:B-1----:R1:W1:Y:S01]  /*08e0*/  SYNCS.EXCH.64 URZ, [UR6+0x300c0], UR8 ;  /* 0x0300c008063f75b2 */ /* 0x0022620008000100 */
        /* <DEDUP_REMOVED lines=8> */
.L_x_5:
[----:B------:R-:W-:Y:S01]  /*0970*/  ISETP.NE.AND P0, PT, RZ, UR36, PT ;  /* 0x00000024ff007c0c */ /* 0x000fe2000bf05270 */
[----:B------:R-:W-:Y:S01]  /*0980*/  IMAD.U32 R0, RZ, RZ, UR5 ;  /* 0x00000005ff007e24 */ /* 0x000fe2000f8e00ff */
[----:B------:R-:W-:Y:S01]  /*0990*/  NOP ;  /* 0x0000000000007918 */ /* 0x000fe20000000000 */
[----:B-1234-:R-:W-:Y:S03]  /*09a0*/  BAR.SYNC.DEFER_BLOCKING 0x0 ;  /* 0x0000000000007b1d */ /* 0x01efe60000010000 */
[----:B------:R-:W-:-:S07]  /*09b0*/  ISETP.EQ.AND P2, PT, R0, 0x1, P1 ;  /* 0x000000010000780c */ /* 0x000fce0000f42270 */
[----:B------:R-:W-:Y:S06]  /*09c0*/  @!P0 BRA `(.L_x_6) ;  /* 0x000000f000c88947 */ /* 0x000fec0003800000 */
[----:B------:R-:W-:-:S06]  /*09d0*/  UISETP.GT.U32.AND UP0, UPT, UR7, 0x3, UPT ;  /* 0x000000030700788c */ /* 0x000fcc000bf04070 */
[----:B------:R-:W-:-:S13]  /*09e0*/  PLOP3.LUT P0, PT, PT, PT, UP0, 0x80, 0x0 ;  /* 0x000000000000781c */ /* 0x000fda0003f0f008 */
[----:B------:R-:W-:Y:S05]  /*09f0*/  @P0 EXIT ;  /* 0x000000000000094d */ /* 0x000fea0003800000 */
.L_x_7:
[----:B------:R-:W-:-:S08]  /*0a00*/  NOP ;  /* 0x0000000000007918 */ /* 0x000fd00000000000 */
[----:B------:R-:W1:Y:S02]  /*0a10*/  USETMAXREG.TRY_ALLOC.CTAPOOL UP0, 0xf0 ;  /* 0x000000f0000079c8 */ /* 0x000e640008000600 */
[----:B-1----:R-:W-:-:S13]  /*0a20*/  PLOP3.LUT P0, PT, PT, PT, UP0, 0x80, 0x0 ;  /* 0x000000000000781c */ /* 0x002fda0003f0f008 */
[----:B------:R-:W-:Y:S05]  /*0a30*/  @!P0 BRA `(.L_x_7) ;  /* 0xfffffffc00f08947 */ /* 0x000fea000383ffff */
[----:B------:R-:W-:Y:S01]  /*0a40*/  UISETP.NE.AND UP0, UPT, UR36, 0x1, UPT ;  /* 0x000000012400788c */ /* 0x000fe2000bf05270 */
[----:B------:R-:W1:Y:S01]  /*0a50*/  S2UR UR8, SR_CTAID.X ;  /* 0x00000000000879c3 */ /* 0x000e620000002500 */
[----:B------:R-:W-:Y:S01]  /*0a60*/  UMOV UR5, URZ ;  /* 0x0000003f00057c82 */ /* 0x000fe20008000000 */
[----:B------:R-:W-:-:S03]  /*0a70*/  UMOV UR6, URZ ;  /* 0x0000003f00067c82 */ /* 0x000fc60008000000 */
[----:B------:R-:W-:-:S13]  /*0a80*/  PLOP3.LUT P0, PT, PT, PT, UP0, 0x80, 0x0 ;  /* 0x000000000000781c */ /* 0x000fda0003f0f008 */
[----:B------:R-:W-:Y:S05]  /*0a90*/  @!P0 BRA `(.L_x_8) ;  /* 0x00000000003c8947 */ /* 0x000fea0003800000 */
[----:B------:R-:W-:Y:S01]  /*0aa0*/  UISETP.NE.AND UP0, UPT, UR36, 0x2, UPT ;  /* 0x000000022400788c */ /* 0x000fe2000bf05270 */
[----:B------:R-:W-:-:S05]  /*0ab0*/  UMOV UR6, 0x1 ;  /* 0x0000000100067882 */ /* 0x000fca0000000000 */
[----:B------:R-:W-:-:S13]  /*0ac0*/  PLOP3.LUT P1, PT, PT, PT, UP0, 0x80, 0x0 ;  /* 0x000000000000781c */ /* 0x000fda0003f2f008 */
[----:B------:R-:W-:Y:S05]  /*0ad0*/  @!P1 BRA `(.L_x_8) ;  /* 0x00000000002c9947 */ /* 0x000fea0003800000 */
[----:B------:R-:W-:-:S06]  /*0ae0*/  UISETP.NE.AND UP0, UPT, UR36, 0x3, UPT ;  /* 0x000000032400788c */ /* 0x000fcc000bf05270 */
[----:B------:R-:W-:-:S13]  /*0af0*/  PLOP3.LUT P1, PT, PT, PT, UP0, 0x80, 0x0 ;  /* 0x000000000000781c */ /* 0x000fda0003f2f008 */
[----:B------:R-:W-:Y:S05]  /*0b00*/  @!P1 BRA `(.L_x_9) ;  /* 0x0000000000189947 */ /* 0x000fea0003800000 */
[----:B------:R-:W-:-:S11]  /*0b10*/  UISETP.NE.AND UP0, UPT, UR36, 0x4, UPT ;  /* 0x000000042400788c */ /* 0x000fd6000bf05270 */
[----:B------:R-:W-:Y:S01]  /*0b20*/  @!UP0 UMOV UR5, 0x1 ;  /* 0x0000000100058882 */ /* 0x000fe20000000000 */
[----:B------:R-:W-:Y:S01]  /*0b30*/  @!UP0 UMOV UR6, 0x1 ;  /* 0x0000000100068882 */ /* 0x000fe20000000000 */
[----:B------:R-:W-:Y:S01]  /*0b40*/  @UP0 UMOV UR5, URZ ;  /* 0x0000003f00050c82 */ /* 0x000fe20008000000 */
[----:B------:R-:W-:Y:S01]  /*0b50*/  @UP0 UMOV UR6, URZ ;  /* 0x0000003f00060c82 */ /* 0x000fe20008000000 */
[----:B------:R-:W-:Y:S05]  /*0b60*/  BRA `(.L_x_8) ;  /* 0x0000000000087947 */ /* 0x000fea0003800000 */
.L_x_9:
[----:B------:R-:W-:Y:S01]  /*0b70*/  UMOV UR5, 0x1 ;  /* 0x0000000100057882 */ /* 0x000fe20000000000 */
[----:B------:R-:W-:-:S05]  /*0b80*/  UMOV UR6, URZ ;  /* 0x0000003f00067c82 */ /* 0x000fca0008000000 */
.L_x_8:
[----:B------:R-:W-:Y:S05]  /*0b90*/  @!P0 BRA `(.L_x_10) ;  /* 0x0000000000408947 */ /* 0x000fea0003800000 */
[----:B------:R-:W-:-:S06]  /*0ba0*/  UISETP.NE.AND UP0, UPT, UR36, 0x2, UPT ;  /* 0x000000022400788c */ /* 0x000fcc000bf05270 */
[----:B------:R-:W-:-:S13]  /*0bb0*/  PLOP3.LUT P0, PT, PT, PT, UP0, 0x80, 0x0 ;  /* 0x000000000000781c */ /* 0x000fda0003f0f008 */
[----:B------:R-:W-:Y:S05]  /*0bc0*/  @!P0 BRA `(.L_x_11) ;  /* 0x00000000002c8947 */ /* 0x000fea0003800000 */
[----:B------:R-:W-:-:S06]  /*0bd0*/  UISETP.NE.AND UP0, UPT, UR36, 0x3, UPT ;  /* 0x000000032400788c */ /* 0x000fcc000bf05270 */
[----:B------:R-:W-:-:S13]  /*0be0*/  PLOP3.LUT P0, PT, PT, PT, UP0, 0x80, 0x0 ;  /* 0x000000000000781c */ /* 0x000fda0003f0f008 */
[----:B------:R-:W-:Y:S05]  /*0bf0*/  @!P0 BRA `(.L_x_12) ;  /* 0x0000000000188947 */ /* 0x000fea0003800000 */
[----:B------:R-:W-:Y:S01]  /*0c00*/  UISETP.NE.AND UP0, UPT, UR36, 0x4, UPT ;  /* 0x000000042400788c */ /* 0x000fe2000bf05270 */
[----:B-1----:R-:W-:-:S05]  /*0c10*/  UMOV UR37, UR8 ;  /* 0x0000000800257c82 */ /* 0x002fca0008000000 */
[----:B------:R-:W-:-:S13]  /*0c20*/  PLOP3.LUT P0, PT, PT, PT, UP0, 0x80, 0x0 ;  /* 0x000000000000781c */ /* 0x000fda0003f0f008 */
[----:B------:R-:W-:Y:S05]  /*0c30*/  @P0 BRA `(.L_x_13) ;  /* 0x00000000001c0947 */ /* 0x000fea0003800000 */
[----:B------:R-:W-:Y:S01]  /*0c40*/  ULEA UR37, UR8, 0x3, 0x1 ;  /* 0x0000000308257891 */ /* 0x000fe2000f8e083f */
[----:B------:R-:W-:Y:S11]  /*0c50*/  BRA `(.L_x_13) ;  /* 0x0000000000147947 */ /* 0x000ff60003800000 */
.L_x_12:
[----:B-1----:R-:W-:Y:S01]  /*0c60*/  ULEA UR37, UR8, 0x2, 0x1 ;  /* 0x0000000208257891 */ /* 0x002fe2000f8e083f */
[----:B------:R-:W-:Y:S11]  /*0c70*/  BRA `(.L_x_13) ;  /* 0x00000000000c7947 */ /* 0x000ff60003800000 */
.L_x_11:
[----:B-1----:R-:W-:Y:S01]  /*0c80*/  ULEA UR37, UR8, 0x1, 0x1 ;  /* 0x0000000108257891 */ /* 0x002fe2000f8e083f */
[----:B------:R-:W-:Y:S11]  /*0c90*/  BRA `(.L_x_13) ;  /* 0x0000000000047947 */ /* 0x000ff60003800000 */
.L_x_10:
[----:B-1----:R-:W-:-:S12]  /*0ca0*/  USHF.L.U32 UR37, UR8, 0x1, URZ ;  /* 0x0000000108257899 */ /* 0x002fd8000800063f */
.L_x_13:
[----:B------:R-:W-:-:S04]  /*0cb0*/  ULOP3.LUT UR9, UR4, 0x1, URZ, 0xfc, !UPT ;  /* 0x0000000104097892 */ /* 0x000fc8000f8efc3f */
[----:B------:R-:W-:-:S06]  /*0cc0*/  UISETP.NE.AND UP0, UPT, UR9, 0x3, UPT ;  /* 0x000000030900788c */ /* 0x000fcc000bf05270 */
[----:B------:R-:W-:-:S13]  /*0cd0*/  PLOP3.LUT P0, PT, PT, PT, UP0, 0x80, 0x0 ;  /* 0x000000000000781c */ /* 0x000fda0003f0f008 */
[----:B------:R-:W-:Y:S05]  /*0ce0*/  @!P0 BRA `(.L_x_14) ;  /* 0x0000000000048947 */ /* 0x000fea0003800000 */
[----:B------:R-:W-:Y:S01]  /*0cf0*/  BPT.TRAP 0x1 ;  /* 0x000000040000795c */ /* 0x000fe20000300000 */
.L_x_14:
[----:B------:R-:W1:Y:S01]  /*0d00*/  S2UR UR9, SR_CgaCtaId ;  /* 0x00000000000979c3 */ /* 0x000e620000008800 */
[----:B------:R-:W-:Y:S01]  /*0d10*/  UMOV UR38, 0x400 ;  /* 0x0000040000267882 */ /* 0x000fe20000000000 */
[----:B------:R-:W-:Y:S01]  /*0d20*/  IMAD.U32 R8, RZ, RZ, UR5 ;  /* 0x00000005ff087e24 */ /* 0x000fe2000f8e00ff */
[----:B------:R-:W-:Y:S01]  /*0d30*/  SHF.R.S32.HI R0, RZ, 0x1f, R3 ;  /* 0x0000001fff007819 */ /* 0x000fe20000011403 */
[----:B------:R-:W-:-:S03]  /*0d40*/  ULEA UR5, UR8, 0xff, 0x7 ;  /* 0x000000ff08057891 */ /* 0x000fc6000f8e383f */
[----:B------:R-:W-:Y:S01]  /*0d50*/  LEA.HI R0, R0, R3, RZ, 0x7 ;  /* 0x0000000300007211 */ /* 0x000fe200078f38ff */
[----:B------:R-:W2:Y:S01]  /*0d60*/  LDC R2, c[0x0][0x28c] ;  /* 0x0000a300ff027b82 */ /* 0x000ea20000000800 */
[----:B------:R-:W-:Y:S01]  /*0d70*/  SHF.L.U32 R8, R8, 0x1f, RZ ;  /* 0x0000001f08087819 */ /* 0x000fe200000006ff */
[----:B------:R-:W-:Y:S01]  /*0d80*/  USHF.R.U32.HI UR5, URZ, 0x7, UR5 ;  /* 0x000000073f057899 */ /* 0x000fe20008011605 */
[----:B------:R-:W-:-:S05]  /*0d90*/  LOP3.LUT R0, R0, 0xffffff80, RZ, 0xc0, !PT ;  /* 0xffffff8000007812 */ /* 0x000fca00078ec0ff */
[----:B------:R-:W-:-:S05]  /*0da0*/  IMAD.IADD R0, R3, 0x1, -R0 ;  /* 0x0000000103007824 */ /* 0x000fca00078e0a00 */
[----:B------:R-:W-:Y:S01]  /*0db0*/  SHF.R.S32.HI R7, RZ, 0x1f, R0 ;  /* 0x0000001fff077819 */ /* 0x000fe20000011400 */
[----:B-1----:R-:W-:-:S03]  /*0dc0*/  ULEA UR38, UR9, UR38, 0x18 ;  /* 0x0000002609267291 */ /* 0x002fc6000f8ec03f */
[----:B------:R-:W-:Y:S01]  /*0dd0*/  LEA.HI R4, R7, R0, RZ, 0x2 ;  /* 0x0000000007047211 */ /* 0x000fe200078f10ff */
[----:B------:R-:W-:-:S03]  /*0de0*/  ULEA UR9, UR6, UR38, 0x3 ;  /* 0x0000002606097291 */ /* 0x000fc6000f8e183f */
[--C-:B------:R-:W-:Y:S02]  /*0df0*/  SHF.R.S32.HI R6, RZ, 0x2, R4.reuse ;  /* 0x00000002ff067819 */ /* 0x100fe40000011404 */
[----:B------:R-:W-:Y:S01]  /*0e00*/  SHF.R.S32.HI R5, RZ, 0x1f, R4 ;  /* 0x0000001fff057819 */ /* 0x000fe20000011404 */
[----:B--2---:R-:W-:-:S03]  /*0e10*/  VIADD R2, R2, 0x7f ;  /* 0x0000007f02027836 */ /* 0x004fc60000000000 */
[----:B------:R-:W-:Y:S01]  /*0e20*/  LEA.HI R5, R5, R6, RZ, 0x3 ;  /* 0x0000000605057211 */ /* 0x000fe200078f18ff */
[----:B------:R-:W1:Y:S03]  /*0e30*/  SYNCS.PHASECHK.TRANS64.TRYWAIT P1, [UR9+0x30050], R8 ;  /* 0x03005008ff0075a7 */ /* 0x000e660008020149 */
[----:B------:R-:W-:Y:S02]  /*0e40*/  LOP3.LUT R9, R5, 0xfffffff8, RZ, 0xc0, !PT ;  /* 0xfffffff805097812 */ /* 0x000fe400078ec0ff */
[----:B------:R-:W-:Y:S02]  /*0e50*/  SHF.R.S32.HI R5, RZ, 0x1f, R2 ;  /* 0x0000001fff057819 */ /* 0x000fe40000011402 */
[----:B------:R-:W-:Y:S02]  /*0e60*/  IADD3 R9, R6, -R9, RZ ;  /* 0x8000000906097210 */ /* 0x000fe40007ffe0ff */
[----:B------:R-:W-:-:S02]  /*0e70*/  LEA.HI R5, R5, R2, RZ, 0x7 ;  /* 0x0000000205057211 */ /* 0x000fc400078f38ff */
[----:B------:R-:W-:Y:S02]  /*0e80*/  LEA.HI R6, R7, R0, RZ, 0x5 ;  /* 0x0000000007067211 */ /* 0x000fe400078f28ff */
[----:B------:R-:W-:Y:S02]  /*0e90*/  LOP3.LUT R7, R4, 0x7ffffffc, RZ, 0xc0, !PT ;  /* 0x7ffffffc04077812 */ /* 0x000fe400078ec0ff */
[----:B------:R-:W-:Y:S02]  /*0ea0*/  SHF.R.S32.HI R5, RZ, 0x7, R5 ;  /* 0x00000007ff057819 */ /* 0x000fe40000011405 */
[----:B------:R-:W-:Y:S01]  /*0eb0*/  SHF.R.S32.HI R6, RZ, 0x5, R6 ;  /* 0x00000005ff067819 */ /* 0x000fe20000011406 */
[----:B------:R-:W-:Y:S01]  /*0ec0*/  IMAD.IADD R7, R0, 0x1, -R7 ;  /* 0x0000000100077824 */ /* 0x000fe200078e0a07 */
[----:B------:R-:W-:-:S03]  /*0ed0*/  VIMNMX R12, R5, UR5, PT ;  /* 0x00000005050c7c48 */ /* 0x000fc6000bfe0100 */
[----:B------:R-:W-:Y:S02]  /*0ee0*/  IMAD R0, R6, 0x10, R9 ;  /* 0x0000001006007824 */ /* 0x000fe400078e0209 */
[----:B------:R-:W-:Y:S01]  /*0ef0*/  IMAD.U32 R9, RZ, RZ, UR37 ;  /* 0x00000025ff097e24 */ /* 0x000fe2000f8e00ff */
[----:B-1----:R-:W-:Y:S06]  /*0f00*/  @!P1 BRA `(.L_x_15) ;  /* 0x0000010000049947 */ /* 0x002fec0003800000 */
.L_x_106:
[----:B------:R-:W-:Y:S01]  /*0f10*/  IMAD.SHL.U32 R17, R7, 0x2, RZ ;  /* 0x0000000207117824 */ /* 0x000fe200078e00ff */
[----:B------:R-:W-:Y:S01]  /*0f20*/  LEA R0, R9, R0, 0x6 ;  /* 0x0000000009007211 */ /* 0x000fe200078e30ff */
[----:B------:R-:W-:Y:S06]  /*0f30*/  @!P0 BRA `(.L_x_16) ;  /* 0x0000000000048947 */ /* 0x000fec0003800000 */
[----:B------:R-:W-:Y:S01]  /*0f40*/  BPT.TRAP 0x1 ;  /* 0x000000040000795c */ /* 0x000fe20000300000 */
.L_x_16:
[----:B------:R-:W-:Y:S01]  /*0f50*/  SHF.L.U32 R4, RZ, 0x1f, RZ ;  /* 0x0000001fff047819 */ /* 0x000fe200000006ff */
[----:B------:R-:W-:Y:S01]  /*0f60*/  UIADD3 UR10, UR38, 0x30090, URZ ;  /* 0x00030090260a7890 */ /* 0x000fe2000fffe03f */
[----:B------:R-:W-:Y:S02]  /*0f70*/  ISETP.NE.AND P2, PT, RZ, UR7, PT ;  /* 0x00000007ff007c0c */ /* 0x000fe4000bf45270 */
[----:B------:R-:W2:Y:S02]  /*0f80*/  SYNCS.PHASECHK.TRANS64.TRYWAIT P1, [UR38+0x30000], R4 ;  /* 0x03000004ff0075a7 */ /* 0x000ea40008020166 */
[----:B--2---:R-:W-:Y:S09]  /*0f90*/  @!P1 BRA `(.L_x_17) ;  /* 0x000000fc00f89947 */ /* 0x004ff20003800000 */
.L_x_107:
[----:B------:R-:W-:Y:S01]  /*0fa0*/  ULEA UR5, UR36, UR10, 0x3 ;  /* 0x0000000a24057291 */ /* 0x000fe2000f8e183f */
[----:B------:R-:W-:-:S04]  /*0fb0*/  SEL R2, RZ, 0x1, P2 ;  /* 0x00000001ff027807 */ /* 0x000fc80001000000 */
[----:B------:R-:W-:-:S04]  /*0fc0*/  SHF.L.U32 R2, R2, 0x1f, RZ ;  /* 0x0000001f02027819 */ /* 0x000fc800000006ff */
[----:B------:R-:W2:Y:S02]  /*0fd0*/  SYNCS.PHASECHK.TRANS64.TRYWAIT P1, [UR5+-0x8], R2 ;  /* 0xfffff802ff0075a7 */ /* 0x000ea40008020145 */
[----:B--2---:R-:W-:Y:S05]  /*0fe0*/  @!P1 BRA `(.L_x_18) ;  /* 0x000000fc00fc9947 */ /* 0x004fea0003800000 */
.L_x_108:
[----:B------:R-:W-:Y:S01]  /*0ff0*/  USHF.R.U32.HI UR8, URZ, 0x4, UR38 ;  /* 0x000000043f087899 */ /* 0x000fe20008011626 */
[----:B------:R-:W-:Y:S01]  /*1000*/  WARPGROUP.ARRIVE ;  /* 0x00000000000079c5 */ /* 0x000fe20000000000 */
[----:B------:R-:W-:Y:S01]  /*1010*/  UIADD3 UR9, UR38, 0x8000, URZ ;  /* 0x0000800026097890 */ /* 0x000fe2000fffe03f */
[C---:B------:R-:W-:Y:S01]  /*1020*/  VIADD R7, R17.reuse, 0x9 ;  /* 0x0000000911077836 */ /* 0x040fe20000000000 */
[----:B------:R-:W-:Y:S01]  /*1030*/  ULOP3.LUT UR8, UR8, 0x3fff, URZ, 0xc0, !UPT ;  /* 0x00003fff08087892 */ /* 0x000fe2000f8ec03f */
[C---:B------:R-:W-:Y:S01]  /*1040*/  ISETP.GT.AND P2, PT, R0.reuse, R17, PT ;  /* 0x000000110000720c */ /* 0x040fe20003f44270 */
[----:B------:R-:W-:Y:S01]  /*1050*/  USHF.R.U32.HI UR9, URZ, 0x4, UR9 ;  /* 0x000000043f097899 */ /* 0x000fe20008011609 */
[C---:B------:R-:W-:Y:S01]  /*1060*/  VIADD R11, R17.reuse, 0x11 ;  /* 0x00000011110b7836 */ /* 0x040fe20000000000 */
[----:B------:R-:W-:Y:S01]  /*1070*/  ULOP3.LUT UR8, UR8, 0x10000, URZ, 0xfc, !UPT ;  /* 0x0001000008087892 */ /* 0x000fe2000f8efc3f */
[C---:B------:R-:W-:Y:S01]  /*1080*/  ISETP.GE.AND P4, PT, R0.reuse, R7, PT ;  /* 0x000000070000720c */ /* 0x040fe20003f86270 */
[----:B------:R-:W-:Y:S01]  /*1090*/  ULOP3.LUT UR9, UR9, 0x3fff, URZ, 0xc0, !UPT ;  /* 0x00003fff09097892 */ /* 0x000fe2000f8ec03f */
[C---:B------:R-:W-:Y:S01]  /*10a0*/  VIADD R7, R17.reuse, 0x19 ;  /* 0x0000001911077836 */ /* 0x040fe20000000000 */
[----:B------:R-:W-:Y:S01]  /*10b0*/  ULEA UR8, UR6, UR8, 0xa ;  /* 0x0000000806087291 */ /* 0x000fe2000f8e503f */
[C---:B------:R-:W-:Y:S01]  /*10c0*/  ISETP.GE.AND P6, PT, R0.reuse, R11, PT ;  /* 0x0000000b0000720c */ /* 0x040fe20003fc6270 */
[----:B------:R-:W-:Y:S01]  /*10d0*/  ULOP3.LUT UR6, UR9, 0x10000, URZ, 0xfc, !UPT ;  /* 0x0001000009067892 */ /* 0x000fe2000f8efc3f */
[C---:B-1----:R-:W-:Y:S01]  /*10e0*/  VIADD R5, R17.reuse, 0x8 ;  /* 0x0000000811057836 */ /* 0x042fe20000000000 */
[----:B------:R-:W-:Y:S01]  /*10f0*/  UMOV UR15, 0x40000040 ;  /* 0x40000040000f7882 */ /* 0x000fe20000000000 */
[----:B------:R-:W-:Y:S01]  /*1100*/  UMOV UR9, 0x40000040 ;  /* 0x4000004000097882 */ /* 0x000fe20000000000 */
[----:B------:R-:W-:Y:S01]  /*1110*/  UIADD3 UR16, UR8, 0x4, URZ ;  /* 0x0000000408107890 */ /* 0x000fe2000fffe03f */
[C---:B------:R-:W-:Y:S01]  /*1120*/  ISETP.GE.AND P1, PT, R0.reuse, R17, PT ;  /* 0x000000110000720c */ /* 0x040fe20003f26270 */
[----:B------:R-:W-:Y:S01]  /*1130*/  UMOV UR12, UR8 ;  /* 0x00000008000c7c82 */ /* 0x000fe20008000000 */
[----:B------:R-:W-:Y:S01]  /*1140*/  UMOV UR13, UR9 ;  /* 0x00000009000d7c82 */ /* 0x000fe20008000000 */
[----:B------:R-:W-:Y:S01]  /*1150*/  UMOV UR14, UR6 ;  /* 0x00000006000e7c82 */ /* 0x000fe20008000000 */
[----:B------:R-:W-:Y:S01]  /*1160*/  UIADD3 UR18, UR6, 0x4, URZ ;  /* 0x0000000406127890 */ /* 0x000fe2000fffe03f */
[----:B------:R-:W-:Y:S01]  /*1170*/  QGMMA.64x128x32.F32.E4M3.E4M3 R24, gdesc[UR12], RZ, !UPT, gsb0 ;  /* 0x01e000000c1879f3 */ /* 0x000fe2000c0008ff */
[----:B------:R-:W-:Y:S01]  /*1180*/  UIADD3 UR12, UR8, 0x2, URZ ;  /* 0x00000002080c7890 */ /* 0x000fe2000fffe03f */
[C---:B------:R-:W-:Y:S01]  /*1190*/  ISETP.GE.AND P3, PT, R0.reuse, R5, PT ;  /* 0x000000050000720c */ /* 0x040fe20003f66270 */
[----:B------:R-:W-:Y:S01]  /*11a0*/  UIADD3 UR14, UR6, 0x2, URZ ;  /* 0x00000002060e7890 */ /* 0x000fe2000fffe03f */
[C---:B------:R-:W-:Y:S01]  /*11b0*/  IADD3 R5, R17.reuse, 0x18, RZ ;  /* 0x0000001811057810 */ /* 0x040fe20007ffe0ff */
[----:B------:R-:W-:Y:S01]  /*11c0*/  UMOV UR13, 0x40000040 ;  /* 0x40000040000d7882 */ /* 0x000fe20000000000 */
[----:B------:R-:W-:Y:S01]  /*11d0*/  UMOV UR15, 0x40000040 ;  /* 0x40000040000f7882 */ /* 0x000fe20000000000 */
[----:B------:R-:W-:Y:S01]  /*11e0*/  UMOV UR17, 0x40000040 ;  /* 0x4000004000117882 */ /* 0x000fe20000000000 */
[----:B------:R-:W-:Y:S01]  /*11f0*/  UMOV UR19, 0x40000040 ;  /* 0x4000004000137882 */ /* 0x000fe20000000000 */
[----:B------:R-:W-:Y:S01]  /*1200*/  UIADD3 UR20, UR8, 0x6, URZ ;  /* 0x0000000608147890 */ /* 0x000fe2000fffe03f */
[----:B------:R-:W-:Y:S01]  /*1210*/  VIADD R9, R17, 0x10 ;  /* 0x0000001011097836 */ /* 0x000fe20000000000 */
[----:B------:R-:W-:Y:S01]  /*1220*/  UIADD3 UR22, UR6, 0x6, URZ ;  /* 0x0000000606167890 */ /* 0x000fe2000fffe03f */
[----:B------:R-:W-:Y:S01]  /*1230*/  IMAD.MOV.U32 R151, RZ, RZ, RZ ;  /* 0x000000ffff977224 */ /* 0x000fe200078e00ff */
[----:B------:R-:W-:Y:S01]  /*1240*/  UMOV UR21, 0x40000040 ;  /* 0x4000004000157882 */ /* 0x000fe20000000000 */
[----:B------:R-:W-:Y:S01]  /*1250*/  UMOV UR23, 0x40000040 ;  /* 0x4000004000177882 */ /* 0x000fe20000000000 */
[----:B------:R-:W-:Y:S01]  /*1260*/  UIADD3 UR24, UR8, 0x200, URZ ;  /* 0x0000020008187890 */ /* 0x000fe2000fffe03f */
[----:B------:R-:W-:Y:S01]  /*1270*/  ISETP.GE.AND P5, PT, R0, R9, PT ;  /* 0x000000090000720c */ /* 0x000fe20003fa6270 */
[----:B------:R-:W-:Y:S01]  /*1280*/  UIADD3 UR26, UR6, 0x400, URZ ;  /* 0x00000400061a7890 */ /* 0x000fe2000fffe03f */
[----:B------:R-:W-:Y:S01]  /*1290*/  UMOV UR25, 0x40000040 ;  /* 0x4000004000197882 */ /* 0x000fe20000000000 */
[----:B------:R-:W-:Y:S01]  /*12a0*/  UMOV UR27, 0x40000040 ;  /* 0x40000040001b7882 */ /* 0x000fe20000000000 */
[----:B------:R-:W-:-:S02]  /*12b0*/  UIADD3 UR28, UR8, 0x202, URZ ;  /* 0x00000202081c7890 */ /* 0x000fc4000fffe03f */
[----:B------:R-:W-:Y:S01]  /*12c0*/  UIADD3 UR30, UR6, 0x402, URZ ;  /* 0x00000402061e7890 */ /* 0x000fe2000fffe03f */
[----:B------:R-:W-:Y:S01]  /*12d0*/  UMOV UR29, 0x40000040 ;  /* 0x40000040001d7882 */ /* 0x000fe20000000000 */
[----:B------:R-:W-:Y:S01]  /*12e0*/  UMOV UR31, 0x40000040 ;  /* 0x40000040001f7882 */ /* 0x000fe20000000000 */
[----:B------:R-:W-:Y:S02]  /*12f0*/  UIADD3 UR32, UR8, 0x204, URZ ;  /* 0x0000020408207890 */ /* 0x000fe4000fffe03f */
[----:B------:R-:W-:Y:S01]  /*1300*/  UIADD3 UR34, UR6, 0x404, URZ ;  /* 0x0000040406227890 */ /* 0x000fe2000fffe03f */
[----:B------:R-:W-:Y:S01]  /*1310*/  UMOV UR33, 0x40000040 ;  /* 0x4000004000217882 */ /* 0x000fe20000000000 */
[----:B------:R-:W-:Y:S01]  /*1320*/  UMOV UR35, 0x40000040 ;  /* 0x4000004000237882 */ /* 0x000fe20000000000 */
[----:B------:R-:W-:Y:S02]  /*1330*/  UIADD3 UR40, UR8, 0x206, URZ ;  /* 0x0000020608287890 */ /* 0x000fe4000fffe03f */
[----:B------:R-:W-:Y:S01]  /*1340*/  UIADD3 UR42, UR6, 0x406, URZ ;  /* 0x00000406062a7890 */ /* 0x000fe2000fffe03f */
[----:B------:R-:W-:Y:S01]  /*1350*/  UMOV UR41, 0x40000040 ;  /* 0x4000004000297882 */ /* 0x000fe20000000000 */
[----:B------:R-:W-:Y:S01]  /*1360*/  UMOV UR43, 0x40000040 ;  /* 0x40000040002b7882 */ /* 0x000fe20000000000 */
[----:B------:R-:W-:Y:S01]  /*1370*/  ULDC UR11, c[0x0][0x604] ;  /* 0x00018100000b7ab9 */ /* 0x000fe20000000800 */
[----:B------:R-:W-:-:S04]  /*1380*/  USHF.L.U32 UR7, UR7, 0x3, URZ ;  /* 0x0000000307077899 */ /* 0x000fc8000800063f */
[----:B------:R-:W-:Y:S01]  /*1390*/  ULOP3.LUT UR7, UR7, 0x8, URZ, 0xc, !UPT ;  /* 0x0000000807077892 */ /* 0x000fe2000f8e0c3f */
[----:B------:R-:W-:Y:S02]  /*13a0*/  WARPGROUP.DEPBAR.LE gsb0, 0x0 ;  /* 0x00008000000079c5 */ /* 0x000fe40000010000 */
[----:B------:R-:W-:-:S06]  /*13b0*/  WARPGROUP.ARRIVE ;  /* 0x00000000000079c5 */ /* 0x000fcc0000000000 */
[----:B------:R-:W-:Y:S01]  /*13c0*/  QGMMA.64x128x32.F32.E4M3.E4M3 R24, gdesc[UR12], R24, gsb0 ;  /* 0x01e000000c1879f3 */ /* 0x000fe20008000818 */
[----:B------:R-:W-:Y:S02]  /*13d0*/  ULDC UR14, c[0x0][0x604] ;  /* 0x00018100000e7ab9 */ /* 0x000fe40000000800 */
[----:B------:R-:W-:Y:S02]  /*13e0*/  WARPGROUP.DEPBAR.LE gsb0, 0x0 ;  /* 0x00008000000079c5 */ /* 0x000fe40000010000 */
[----:B------:R-:W-:-:S07]  /*13f0*/  WARPGROUP.ARRIVE ;  /* 0x00000000000079c5 */ /* 0x000fce0000000000 */
[----:B------:R-:W-:Y:S03]  /*1400*/  QGMMA.64x128x32.F32.E4M3.E4M3 R24, gdesc[UR16], R24, gsb0 ;  /* 0x01e00000101879f3 */ /* 0x000fe60008000818 */
        /* <DEDUP_REMOVED lines=16> */
[----:B------:R-:W-:Y:S02]  /*1510*/  FSEL R25, R25, -INF , P2 ;  /* 0xff80000019197808 */ /* 0x000fe40001000000 */
[----:B------:R-:W-:Y:S02]  /*1520*/  FSEL R31, R31, -INF , P2 ;  /* 0xff8000001f1f7808 */ /* 0x000fe40001000000 */
[----:B------:R-:W-:Y:S01]  /*1530*/  ISETP.GE.AND P2, PT, R0, R7, PT ;  /* 0x000000070000720c */ /* 0x000fe20003f46270 */
[----:B------:R-:W-:Y:S01]  /*1540*/  VIADD R7, R17, 0x21 ;  /* 0x0000002111077836 */ /* 0x000fe20000000000 */
[----:B------:R-:W-:-:S02]  /*1550*/  FSEL R29, R29, -INF , P4 ;  /* 0xff8000001d1d7808 */ /* 0x000fc40002000000 */
[----:B------:R-:W-:Y:S02]  /*1560*/  FSEL R35, R35, -INF , P4 ;  /* 0xff80000023237808 */ /* 0x000fe40002000000 */
[C---:B------:R-:W-:Y:S02]  /*1570*/  ISETP.GE.AND P4, PT, R0.reuse, R7, PT ;  /* 0x000000070000720c */ /* 0x040fe40003f86270 */
[----:B------:R-:W-:Y:S02]  /*1580*/  IADD3 R7, R17, 0x29, RZ ;  /* 0x0000002911077810 */ /* 0x000fe40007ffe0ff */
[----:B------:R-:W-:Y:S02]  /*1590*/  FSEL R33, R33, -INF , P6 ;  /* 0xff80000021217808 */ /* 0x000fe40003000000 */
[----:B------:R-:W-:Y:S02]  /*15a0*/  FSEL R39, R39, -INF , P6 ;  /* 0xff80000027277808 */ /* 0x000fe40003000000 */
[----:B------:R-:W-:Y:S01]  /*15b0*/  ISETP.GE.AND P6, PT, R0, R7, PT ;  /* 0x000000070000720c */ /* 0x000fe20003fc6270 */
[----:B------:R-:W-:Y:S01]  /*15c0*/  VIADD R7, R17, 0x31 ;  /* 0x0000003111077836 */ /* 0x000fe20000000000 */
[----:B------:R-:W-:-:S02]  /*15d0*/  FSEL R37, R37, -INF , P2 ;  /* 0xff80000025257808 */ /* 0x000fc40001000000 */
[----:B------:R-:W-:Y:S02]  /*15e0*/  FSEL R43, R43, -INF , P2 ;  /* 0xff8000002b2b7808 */ /* 0x000fe40001000000 */
[C---:B------:R-:W-:Y:S01]  /*15f0*/  ISETP.GE.AND P2, PT, R0.reuse, R7, PT ;  /* 0x000000070000720c */ /* 0x040fe20003f46270 */
[----:B------:R-:W-:Y:S01]  /*1600*/  VIADD R7, R17, 0x39 ;  /* 0x0000003911077836 */ /* 0x000fe20000000000 */
        /* <DEDUP_REMOVED lines=10> */
[----:B------:R-:W-:Y:S02]  /*16b0*/  ISETP.GE.AND P6, PT, R0, R7, PT ;  /* 0x000000070000720c */ /* 0x000fe40003fc6270 */
[----:B------:R-:W-:-:S02]  /*16c0*/  FSEL R28, R28, -INF , P3 ;  /* 0xff8000001c1c7808 */ /* 0x000fc40001800000 */
[----:B------:R-:W-:Y:S02]  /*16d0*/  FMNMX R7, R24, R25, !PT ;  /* 0x0000001918077209 */ /* 0x000fe40007800000 */
[----:B------:R-:W-:Y:S02]  /*16e0*/  FSEL R34, R34, -INF , P3 ;  /* 0xff80000022227808 */ /* 0x000fe40001800000 */
[----:B------:R-:W-:Y:S01]  /*16f0*/  ISETP.GE.AND P3, PT, R0, R5, PT ;  /* 0x000000050000720c */ /* 0x000fe20003f66270 */
[----:B------:R-:W-:Y:S01]  /*1700*/  VIADD R5, R17, 0x28 ;  /* 0x0000002811057836 */ /* 0x000fe20000000000 */
[----:B------:R-:W-:Y:S02]  /*1710*/  FMNMX R2, R28, R7, !PT ;  /* 0x000000071c027209 */ /* 0x000fe40007800000 */
[----:B------:R-:W-:Y:S02]  /*1720*/  FSEL R32, R32, -INF , P5 ;  /* 0xff80000020207808 */ /* 0x000fe40002800000 */
[----:B------:R-:W-:-:S02]  /*1730*/  FSEL R38, R38, -INF , P5 ;  /* 0xff80000026267808 */ /* 0x000fc40002800000 */
[----:B------:R-:W-:Y:S02]  /*1740*/  FMNMX R7, R29, R2, !PT ;  /* 0x000000021d077209 */ /* 0x000fe40007800000 */
[----:B------:R-:W-:Y:S01]  /*1750*/  ISETP.GE.AND P5, PT, R0, R5, PT ;  /* 0x000000050000720c */ /* 0x000fe20003fa6270 */
[C---:B------:R-:W-:Y:S01]  /*1760*/  VIADD R5, R17.reuse, 0x30 ;  /* 0x0000003011057836 */ /* 0x040fe20000000000 */
[----:B------:R-:W-:Y:S02]  /*1770*/  FMNMX R2, R32, R7, !PT ;  /* 0x0000000720027209 */ /* 0x000fe40007800000 */
[----:B------:R-:W-:Y:S02]  /*1780*/  FSEL R36, R36, -INF , P1 ;  /* 0xff80000024247808 */ /* 0x000fe40000800000 */
[----:B------:R-:W-:Y:S02]  /*1790*/  FSEL R42, R42, -INF , P1 ;  /* 0xff8000002a2a7808 */ /* 0x000fe40000800000 */
[----:B------:R-:W-:Y:S01]  /*17a0*/  ISETP.GE.AND P1, PT, R0, R5, PT ;  /* 0x000000050000720c */ /* 0x000fe20003f26270 */
[----:B------:R-:W-:Y:S01]  /*17b0*/  VIADD R5, R17, 0x38 ;  /* 0x0000003811057836 */ /* 0x000fe20000000000 */
[----:B------:R-:W-:-:S02]  /*17c0*/  FMNMX R7, R33, R2, !PT ;  /* 0x0000000221077209 */ /* 0x000fc40007800000 */
[----:B------:R-:W-:Y:S02]  /*17d0*/  FSEL R40, R40, -INF , P3 ;  /* 0xff80000028287808 */ /* 0x000fe40001800000 */
[----:B------:R-:W-:Y:S02]  /*17e0*/  FSEL R46, R46, -INF , P3 ;  /* 0xff8000002e2e7808 */ /* 0x000fe40001800000 */
[----:B------:R-:W-:Y:S02]  /*17f0*/  FMNMX R2, R36, R7, !PT ;  /* 0x0000000724027209 */ /* 0x000fe40007800000 */
[C---:B------:R-:W-:Y:S02]  /*1800*/  ISETP.GE.AND P3, PT, R0.reuse, R5, PT ;  /* 0x000000050000720c */ /* 0x040fe40003f66270 */
[----:B------:R-:W-:Y:S02]  /*1810*/  IADD3 R5, R17, 0x40, RZ ;  /* 0x0000004011057810 */ /* 0x000fe40007ffe0ff */
[----:B------:R-:W-:Y:S01]  /*1820*/  FMNMX R7, R37, R2, !PT ;  /* 0x0000000225077209 */ /* 0x000fe20007800000 */
[----:B------:R-:W-:Y:S01]  /*1830*/  VIADD R2, R0, 0x8 ;  /* 0x0000000800027836 */ /* 0x000fe20000000000 */
[----:B------:R-:W-:-:S02]  /*1840*/  FSEL R44, R44, -INF , P5 ;  /* 0xff8000002c2c7808 */ /* 0x000fc40002800000 */
[----:B------:R-:W-:Y:S02]  /*1850*/  FSEL R50, R50, -INF , P5 ;  /* 0xff80000032327808 */ /* 0x000fe40002800000 */
        /* <DEDUP_REMOVED lines=10> */
[----:B------:R-:W-:Y:S02]  /*1900*/  ISETP.GE.AND P6, PT, R2, R17, PT ;  /* 0x000000110200720c */ /* 0x000fe40003fc6270 */
[----:B------:R-:W-:Y:S02]  /*1910*/  FMNMX R6, R44, R7, !PT ;  /* 0x000000072c067209 */ /* 0x000fe40007800000 */
[----:B------:R-:W-:Y:S02]  /*1920*/  FSEL R49, R49, -INF , P2 ;  /* 0xff80000031317808 */ /* 0x000fe40001000000 */
[----:B------:R-:W-:-:S02]  /*1930*/  FSEL R55, R55, -INF , P2 ;  /* 0xff80000037377808 */ /* 0x000fc40001000000 */
[----:B------:R-:W-:Y:S01]  /*1940*/  ISETP.GE.AND P2, PT, R0, R5, PT ;  /* 0x000000050000720c */ /* 0x000fe20003f46270 */
[----:B------:R-:W-:Y:S01]  /*1950*/  VIADD R5, R17, 0x50 ;  /* 0x0000005011057836 */ /* 0x000fe20000000000 */
[----:B------:R-:W-:Y:S02]  /*1960*/  FSEL R26, R26, -INF , P6 ;  /* 0xff8000001a1a7808 */ /* 0x000fe40003000000 */
[----:B------:R-:W-:Y:S02]  /*1970*/  ISETP.GT.AND P6, PT, R2, R17, PT ;  /* 0x000000110200720c */ /* 0x000fe40003fc4270 */
[----:B------:R-:W-:Y:S02]  /*1980*/  FMNMX R9, R45, R6, !PT ;  /* 0x000000062d097209 */ /* 0x000fe40007800000 */
[----:B------:R-:W-:Y:S02]  /*1990*/  FSEL R52, R52, -INF , P3 ;  /* 0xff80000034347808 */ /* 0x000fe40001800000 */
[----:B------:R-:W-:-:S02]  /*19a0*/  FSEL R58, R58, -INF , P3 ;  /* 0xff8000003a3a7808 */ /* 0x000fc40001800000 */
[----:B------:R-:W-:Y:S02]  /*19b0*/  FSEL R27, R27, -INF , P6 ;  /* 0xff8000001b1b7808 */ /* 0x000fe40003000000 */
[----:B------:R-:W-:Y:S02]  /*19c0*/  ISETP.GE.AND P3, PT, R0, R5, PT ;  /* 0x000000050000720c */ /* 0x000fe40003f66270 */
[----:B------:R-:W-:Y:S02]  /*19d0*/  FMNMX R6, R48, R9, !PT ;  /* 0x0000000930067209 */ /* 0x000fe40007800000 */
[----:B------:R-:W-:Y:S02]  /*19e0*/  IADD3 R5, R17, 0x51, RZ ;  /* 0x0000005111057810 */ /* 0x000fe40007ffe0ff */
[----:B------:R-:W-:Y:S02]  /*19f0*/  FMNMX R9, R26, R27, !PT ;  /* 0x0000001b1a097209 */ /* 0x000fe40007800000 */
[----:B------:R-:W-:-:S02]  /*1a00*/  FSEL R53, R53, -INF , P4 ;  /* 0xff80000035357808 */ /* 0x000fc40002000000 */
[----:B------:R-:W-:Y:S02]  /*1a10*/  FSEL R59, R59, -INF , P4 ;  /* 0xff8000003b3b7808 */ /* 0x000fe40002000000 */
[----:B------:R-:W-:Y:S02]  /*1a20*/  FMNMX R11, R49, R6, !PT ;  /* 0x00000006310b7209 */ /* 0x000fe40007800000 */
[----:B------:R-:W-:Y:S01]  /*1a30*/  ISETP.GE.AND P4, PT, R0, R5, PT ;  /* 0x000000050000720c */ /* 0x000fe20003f86270 */
[C---:B------:R-:W-:Y:S01]  /*1a40*/  VIADD R5, R17.reuse, 0x58 ;  /* 0x0000005811057836 */ /* 0x040fe20000000000 */
[----:B------:R-:W-:Y:S02]  /*1a50*/  IADD3 R7, R17, 0x61, RZ ;  /* 0x0000006111077810 */ /* 0x000fe40007ffe0ff */
[----:B------:R-:W-:Y:S02]  /*1a60*/  FMNMX R6, R30, R9, !PT ;  /* 0x000000091e067209 */ /* 0x000fe40007800000 */
[----:B------:R-:W-:-:S02]  /*1a70*/  FMNMX R8, R52, R11, !PT ;  /* 0x0000000b34087209 */ /* 0x000fc40007800000 */
[----:B------:R-:W-:Y:S02]  /*1a80*/  FSEL R56, R56, -INF , P5 ;  /* 0xff80000038387808 */ /* 0x000fe40002800000 */
[----:B------:R-:W-:Y:S02]  /*1a90*/  FSEL R62, R62, -INF , P5 ;  /* 0xff8000003e3e7808 */ /* 0x000fe40002800000 */
[C---:B------:R-:W-:Y:S02]  /*1aa0*/  ISETP.GE.AND P6, PT, R0.reuse, R7, PT ;  /* 0x000000070000720c */ /* 0x040fe40003fc6270 */
[----:B------:R-:W-:Y:S01]  /*1ab0*/  ISETP.GE.AND P5, PT, R0, R5, PT ;  /* 0x000000050000720c */ /* 0x000fe20003fa6270 */
[----:B------:R-:W-:Y:S01]  /*1ac0*/  VIADD R5, R17, 0x59 ;  /* 0x0000005911057836 */ /* 0x000fe20000000000 */
[----:B------:R-:W-:Y:S02]  /*1ad0*/  FMNMX R7, R31, R6, !PT ;  /* 0x000000061f077209 */ /* 0x000fe40007800000 */
[----:B------:R-:W-:-:S02]  /*1ae0*/  FMNMX R9, R53, R8, !PT ;  /* 0x0000000835097209 */ /* 0x000fc40007800000 */
[----:B------:R-:W-:Y:S02]  /*1af0*/  FMNMX R6, R34, R7, !PT ;  /* 0x0000000722067209 */ /* 0x000fe40007800000 */
[----:B------:R-:W-:Y:S02]  /*1b00*/  FSEL R60, R60, -INF , P1 ;  /* 0xff8000003c3c7808 */ /* 0x000fe40000800000 */
[----:B------:R-:W-:Y:S02]  /*1b10*/  FSEL R66, R66, -INF , P1 ;  /* 0xff80000042427808 */ /* 0x000fe40000800000 */
[----:B------:R-:W-:Y:S02]  /*1b20*/  FMNMX R8, R56, R9, !PT ;  /* 0x0000000938087209 */ /* 0x000fe40007800000 */
[----:B------:R-:W-:Y:S01]  /*1b30*/  ISETP.GE.AND P1, PT, R0, R5, PT ;  /* 0x000000050000720c */ /* 0x000fe20003f26270 */
[----:B------:R-:W-:Y:S01]  /*1b40*/  VIADD R5, R17, 0x60 ;  /* 0x0000006011057836 */ /* 0x000fe20000000000 */
[----:B------:R-:W-:-:S02]  /*1b50*/  FMNMX R7, R35, R6, !PT ;  /* 0x0000000623077209 */ /* 0x000fc40007800000 */
[----:B------:R-:W-:Y:S02]  /*1b60*/  FMNMX R9, R57, R8, !PT ;  /* 0x0000000839097209 */ /* 0x000fe40007800000 */
[----:B------:R-:W-:Y:S02]  /*1b70*/  FSEL R61, R61, -INF , P2 ;  /* 0xff8000003d3d7808 */ /* 0x000fe40001000000 */
[----:B------:R-:W-:Y:S02]  /*1b80*/  FSEL R67, R67, -INF , P2 ;  /* 0xff80000043437808 */ /* 0x000fe40001000000 */
        /* <DEDUP_REMOVED lines=11> */
[----:B------:R-:W-:Y:S02]  /*1c40*/  FSEL R65, R65, -INF , P4 ;  /* 0xff80000041417808 */ /* 0x000fe40002000000 */
[----:B------:R-:W-:Y:S02]  /*1c50*/  FMNMX R8, R64, R9, !PT ;  /* 0x0000000940087209 */ /* 0x000fe40007800000 */
[----:B------:R-:W-:Y:S02]  /*1c60*/  FSEL R71, R71, -INF , P4 ;  /* 0xff80000047477808 */ /* 0x000fe40002000000 */
[----:B------:R-:W-:Y:S01]  /*1c70*/  ISETP.GE.AND P4, PT, R0, R5, PT ;  /* 0x000000050000720c */ /* 0x000fe20003f86270 */
[----:B------:R-:W-:Y:S01]  /*1c80*/  VIADD R5, R17, 0x70 ;  /* 0x0000007011057836 */ /* 0x000fe20000000000 */
[----:B------:R-:W-:Y:S02]  /*1c90*/  FMNMX R7, R43, R6, !PT ;  /* 0x000000062b077209 */ /* 0x000fe40007800000 */
[----:B------:R-:W-:-:S02]  /*1ca0*/  FSEL R68, R68, -INF , P5 ;  /* 0xff80000044447808 */ /* 0x000fc40002800000 */
[----:B------:R-:W-:Y:S02]  /*1cb0*/  FMNMX R9, R65, R8, !PT ;  /* 0x0000000841097209 */ /* 0x000fe40007800000 */
[----:B------:R-:W-:Y:S02]  /*1cc0*/  FMNMX R6, R46, R7, !PT ;  /* 0x000000072e067209 */ /* 0x000fe40007800000 */
[----:B------:R-:W-:Y:S02]  /*1cd0*/  FSEL R74, R74, -INF , P5 ;  /* 0xff8000004a4a7808 */ /* 0x000fe40002800000 */
[----:B------:R-:W-:Y:S02]  /*1ce0*/  FSEL R69, R69, -INF , P1 ;  /* 0xff80000045457808 */ /* 0x000fe40000800000 */
[----:B------:R-:W-:Y:S02]  /*1cf0*/  FMNMX R8, R68, R9, !PT ;  /* 0x0000000944087209 */ /* 0x000fe40007800000 */
[----:B------:R-:W-:-:S02]  /*1d00*/  ISETP.GE.AND P5, PT, R0, R5, PT ;  /* 0x000000050000720c */ /* 0x000fc40003fa6270 */
[----:B------:R-:W-:Y:S02]  /*1d10*/  IADD3 R5, R17, 0x78, RZ ;  /* 0x0000007811057810 */ /* 0x000fe40007ffe0ff */
[----:B------:R-:W-:Y:S02]  /*1d20*/  FMNMX R7, R47, R6, !PT ;  /* 0x000000062f077209 */ /* 0x000fe40007800000 */
[----:B------:R-:W-:Y:S02]  /*1d30*/  FSEL R72, R72, -INF , P2 ;  /* 0xff80000048487808 */ /* 0x000fe40001000000 */
[----:B------:R-:W-:Y:S02]  /*1d40*/  FMNMX R9, R69, R8, !PT ;  /* 0x0000000845097209 */ /* 0x000fe40007800000 */
[----:B------:R-:W-:Y:S02]  /*1d50*/  FSEL R75, R75, -INF , P1 ;  /* 0xff8000004b4b7808 */ /* 0x000fe40000800000 */
[----:B------:R-:W-:Y:S01]  /*1d60*/  ISETP.GE.AND P1, PT, R0, R5, PT ;  /* 0x000000050000720c */ /* 0x000fe20003f26270 */
[----:B------:R-:W-:Y:S01]  /*1d70*/  VIADD R5, R17, 0x79 ;  /* 0x0000007911057836 */ /* 0x000fe20000000000 */
[----:B------:R-:W-:-:S02]  /*1d80*/  FMNMX R6, R50, R7, !PT ;  /* 0x0000000732067209 */ /* 0x000fc40007800000 */
[----:B------:R-:W-:Y:S02]  /*1d90*/  FSEL R73, R73, -INF , P6 ;  /* 0xff80000049497808 */ /* 0x000fe40003000000 */
[----:B------:R-:W-:Y:S02]  /*1da0*/  FMNMX R8, R72, R9, !PT ;  /* 0x0000000948087209 */ /* 0x000fe40007800000 */
[----:B------:R-:W-:Y:S02]  /*1db0*/  FSEL R84, R84, -INF , P1 ;  /* 0xff80000054547808 */ /* 0x000fe40000800000 */
[----:B------:R-:W-:Y:S02]  /*1dc0*/  FMNMX R7, R51, R6, !PT ;  /* 0x0000000633077209 */ /* 0x000fe40007800000 */
[----:B------:R-:W-:Y:S01]  /*1dd0*/  ISETP.GE.AND P1, PT, R0, R5, PT ;  /* 0x000000050000720c */ /* 0x000fe20003f26270 */
[----:B------:R-:W-:Y:S01]  /*1de0*/  VIADD R5, R17, 0x71 ;  /* 0x0000007111057836 */ /* 0x000fe20000000000 */
[----:B------:R-:W-:-:S02]  /*1df0*/  FSEL R76, R76, -INF , P3 ;  /* 0xff8000004c4c7808 */ /* 0x000fc40001800000 */
[----:B------:R-:W-:Y:S02]  /*1e00*/  FMNMX R9, R73, R8, !PT ;  /* 0x0000000849097209 */ /* 0x000fe40007800000 */
[----:B------:R-:W-:Y:S02]  /*1e10*/  FMNMX R6, R54, R7, !PT ;  /* 0x0000000736067209 */ /* 0x000fe40007800000 */
[----:B------:R-:W-:Y:S02]  /*1e20*/  FSEL R77, R77, -INF , P4 ;  /* 0xff8000004d4d7808 */ /* 0x000fe40002000000 */
[----:B------:R-:W-:Y:S02]  /*1e30*/  FMNMX R8, R76, R9, !PT ;  /* 0x000000094c087209 */ /* 0x000fe40007800000 */
[----:B------:R-:W-:Y:S02]  /*1e40*/  FSEL R85, R85, -INF , P1 ;  /* 0xff80000055557808 */ /* 0x000fe40000800000 */
[----:B------:R-:W-:-:S02]  /*1e50*/  ISETP.GE.AND P1, PT, R0, R5, PT ;  /* 0x000000050000720c */ /* 0x000fc40003f26270 */
[----:B------:R-:W-:Y:S02]  /*1e60*/  FMNMX R5, R55, R6, !PT ;  /* 0x0000000637057209 */ /* 0x000fe40007800000 */
[----:B------:R-:W-:Y:S02]  /*1e70*/  FSEL R80, R80, -INF , P5 ;  /* 0xff80000050507808 */ /* 0x000fe40002800000 */
[----:B------:R-:W-:Y:S02]  /*1e80*/  FMNMX R7, R77, R8, !PT ;  /* 0x000000084d077209 */ /* 0x000fe40007800000 */
[----:B------:R-:W-:Y:S02]  /*1e90*/  FMNMX R6, R58, R5, !PT ;  /* 0x000000053a067209 */ /* 0x000fe40007800000 */
[----:B------:R-:W-:Y:S02]  /*1ea0*/  FSEL R81, R81, -INF , P1 ;  /* 0xff80000051517808 */ /* 0x000fe40000800000 */
[----:B------:R-:W-:-:S02]  /*1eb0*/  FMNMX R8, R80, R7, !PT ;  /* 0x0000000750087209 */ /* 0x000fc40007800000 */
[----:B------:R-:W-:Y:S02]  /*1ec0*/  FMNMX R5, R59, R6, !PT ;  /* 0x000000063b057209 */ /* 0x000fe40007800000 */
[----:B------:R-:W-:Y:S02]  /*1ed0*/  FMNMX R7, R81, R8, !PT ;  /* 0x0000000851077209 */ /* 0x000fe40007800000 */
[----:B------:R-:W-:Y:S02]  /*1ee0*/  FMNMX R6, R62, R5, !PT ;  /* 0x000000053e067209 */ /* 0x000fe40007800000 */
[----:B------:R-:W-:Y:S02]  /*1ef0*/  FMNMX R8, R84, R7, !PT ;  /* 0x0000000754087209 */ /* 0x000fe40007800000 */
[----:B------:R-:W-:Y:S02]  /*1f00*/  FMNMX R5, R63, R6, !PT ;  /* 0x000000063f057209 */ /* 0x000fe40007800000 */
[----:B------:R-:W-:-:S02]  /*1f10*/  FMNMX R8, R85, R8, !PT ;  /* 0x0000000855087209 */ /* 0x000fc40007800000 */
[----:B------:R-:W-:Y:S02]  /*1f20*/  FMNMX R6, R66, R5, !PT ;  /* 0x0000000542067209 */ /* 0x000fe40007800000 */
[----:B------:R-:W-:Y:S01]  /*1f30*/  FSEL R78, R78, -INF , P2 ;  /* 0xff8000004e4e7808 */ /* 0x000fe20001000000 */
[----:B------:R-:W1:Y:S01]  /*1f40*/  SHFL.BFLY PT, R7, R8, 0x1, 0x1f ;  /* 0x0c201f0008077f89 */ /* 0x000e6200000e0000 */
[----:B------:R-:W-:Y:S02]  /*1f50*/  FMNMX R5, R67, R6, !PT ;  /* 0x0000000643057209 */ /* 0x000fe40007800000 */
[----:B------:R-:W-:Y:S02]  /*1f60*/  FSEL R79, R79, -INF , P6 ;  /* 0xff8000004f4f7808 */ /* 0x000fe40003000000 */
[----:B------:R-:W-:Y:S02]  /*1f70*/  FMNMX R6, R70, R5, !PT ;  /* 0x0000000546067209 */ /* 0x000fe40007800000 */
[----:B------:R-:W-:-:S02]  /*1f80*/  FSEL R82, R82, -INF , P3 ;  /* 0xff80000052527808 */ /* 0x000fc40001800000 */
[----:B------:R-:W-:Y:S02]  /*1f90*/  FMNMX R5, R71, R6, !PT ;  /* 0x0000000647057209 */ /* 0x000fe40007800000 */
[----:B------:R-:W-:Y:S02]  /*1fa0*/  FSEL R83, R83, -INF , P4 ;  /* 0xff80000053537808 */ /* 0x000fe40002000000 */
[----:B------:R-:W-:Y:S02]  /*1fb0*/  FMNMX R6, R74, R5, !PT ;  /* 0x000000054a067209 */ /* 0x000fe40007800000 */
[----:B------:R-:W-:Y:S02]  /*1fc0*/  FSEL R86, R86, -INF , P5 ;  /* 0xff80000056567808 */ /* 0x000fe40002800000 */
[----:B------:R-:W-:Y:S02]  /*1fd0*/  FMNMX R5, R75, R6, !PT ;  /* 0x000000064b057209 */ /* 0x000fe40007800000 */
[----:B------:R-:W-:-:S02]  /*1fe0*/  FSEL R87, R87, -INF , P1 ;  /* 0xff80000057577808 */ /* 0x000fc40000800000 */
[----:B------:R-:W-:Y:S02]  /*1ff0*/  FMNMX R6, R78, R5, !PT ;  /* 0x000000054e067209 */ /* 0x000fe40007800000 */
[----:B-1----:R-:W-:Y:S02]  /*2000*/  FMNMX R7, R8, R7, !PT ;  /* 0x0000000708077209 */ /* 0x002fe40007800000 */
[----:B------:R-:W-:-:S03]  /*2010*/  FMNMX R5, R79, R6, !PT ;  /* 0x000000064f057209 */ /* 0x000fc60007800000 */
[----:B------:R-:W1:Y:S01]  /*2020*/  SHFL.BFLY PT, R8, R7, 0x2, 0x1f ;  /* 0x0c401f0007087f89 */ /* 0x000e6200000e0000 */
[----:B------:R-:W-:-:S04]  /*2030*/  FMNMX R6, R82, R5, !PT ;  /* 0x0000000552067209 */ /* 0x000fc80007800000 */
[----:B------:R-:W-:-:S04]  /*2040*/  FMNMX R5, R83, R6, !PT ;  /* 0x0000000653057209 */ /* 0x000fc80007800000 */
[----:B------:R-:W-:-:S04]  /*2050*/  FMNMX R6, R86, R5, !PT ;  /* 0x0000000556067209 */ /* 0x000fc80007800000 */
[----:B------:R-:W-:-:S05]  /*2060*/  FMNMX R6, R87, R6, !PT ;  /* 0x0000000657067209 */ /* 0x000fca0007800000 */
[----:B------:R-:W2:Y:S01]  /*2070*/  SHFL.BFLY PT, R5, R6, 0x1, 0x1f ;  /* 0x0c201f0006057f89 */ /* 0x000ea200000e0000 */
[----:B-1----:R-:W-:-:S04]  /*2080*/  FMNMX R9, R7, R8, !PT ;  /* 0x0000000807097209 */ /* 0x002fc80007800000 */
[----:B------:R-:W-:-:S04]  /*2090*/  FSETP.NEU.AND P1, PT, R9, -INF , PT ;  /* 0xff8000000900780b */ /* 0x000fc80003f2d000 */
[----:B------:R-:W-:-:S05]  /*20a0*/  FSEL R7, R9, RZ, P1 ;  /* 0x000000ff09077208 */ /* 0x000fca0000800000 */
[----:B------:R-:W-:Y:S01]  /*20b0*/  FMUL R7, R7, UR11 ;  /* 0x0000000b07077c20 */ /* 0x000fe20008400000 */
[----:B------:R-:W-:-:S03]  /*20c0*/  ULDC UR11, c[0x0][0x604] ;  /* 0x00018100000b7ab9 */ /* 0x000fc60000000800 */
[--C-:B------:R-:W-:Y:S01]  /*20d0*/  FFMA R24, R24, UR11, -R7.reuse ;  /* 0x0000000b18187c23 */ /* 0x100fe20008000807 */
[----:B--2---:R-:W-:Y:S01]  /*20e0*/  FMNMX R5, R6, R5, !PT ;  /* 0x0000000506057209 */ /* 0x004fe20007800000 */
[----:B------:R-:W-:Y:S02]  /*20f0*/  ULDC UR11, c[0x0][0x604] ;  /* 0x00018100000b7ab9 */ /* 0x000fe40000000800 */
[--C-:B------:R-:W-:Y:S01]  /*2100*/  FFMA R25, R25, UR11, -R7.reuse ;  /* 0x0000000b19197c23 */ /* 0x100fe20008000807 */
[----:B------:R-:W-:Y:S01]  /*2110*/  ULDC UR11, c[0x0][0x604] ;  /* 0x00018100000b7ab9 */ /* 0x000fe20000000800 */
[----:B------:R-:W1:Y:S01]  /*2120*/  SHFL.BFLY PT, R6, R5, 0x2, 0x1f ;  /* 0x0c401f0005067f89 */ /* 0x000e6200000e0000 */
[--C-:B------:R-:W-:Y:S01]  /*2130*/  FFMA R28, R28, UR11, -R7.reuse ;  /* 0x0000000b1c1c7c23 */ /* 0x100fe20008000807 */
[----:B------:R-:W-:Y:S01]  /*2140*/  ULDC UR11, c[0x0][0x604] ;  /* 0x00018100000b7ab9 */ /* 0x000fe20000000800 */
[----:B------:R-:W-:Y:S01]  /*2150*/  FSETP.GEU.AND P4, PT, R24, -126, PT ;  /* 0xc2fc00001800780b */ /* 0x000fe20003f8e000 */
[--C-:B------:R-:W-:Y:S01]  /*2160*/  FFMA R29, R29, UR11, -R7.reuse ;  /* 0x0000000b1d1d7c23 */ /* 0x100fe20008000807 */
[----:B------:R-:W-:Y:S01]  /*2170*/  FSETP.GEU.AND P6, PT, R25, -126, PT ;  /* 0xc2fc00001900780b */ /* 0x000fe20003fce000 */
[----:B------:R-:W-:Y:S01]  /*2180*/  ULDC UR11, c[0x0][0x604] ;  /* 0x00018100000b7ab9 */ /* 0x000fe20000000800 */
[----:B------:R-:W-:Y:S01]  /*2190*/  FSETP.GEU.AND P5, PT, R28, -126, PT ;  /* 0xc2fc00001c00780b */ /* 0x000fe20003fae000 */
[----:B------:R-:W-:Y:S01]  /*21a0*/  FFMA R32, R32, UR11, -R7 ;  /* 0x0000000b20207c23 */ /* 0x000fe20008000807 */
[----:B------:R-:W-:Y:S01]  /*21b0*/  FSETP.GEU.AND P3, PT, R29, -126, PT ;  /* 0xc2fc00001d00780b */ /* 0x000fe20003f6e000 */
[----:B------:R-:W-:-:S02]  /*21c0*/  ULDC UR11, c[0x0][0x604] ;  /* 0x00018100000b7ab9 */ /* 0x000fc40000000800 */
[--C-:B------:R-:W-:Y:S01]  /*21d0*/  FFMA R33, R33, UR11, -R7.reuse ;  /* 0x0000000b21217c23 */ /* 0x100fe20008000807 */
[----:B------:R-:W-:Y:S01]  /*21e0*/  ULDC UR11, c[0x0][0x604] ;  /* 0x00018100000b7ab9 */ /* 0x000fe20000000800 */
[----:B------:R-:W-:Y:S01]  /*21f0*/  FSETP.GEU.AND P2, PT, R32, -126, PT ;  /* 0xc2fc00002000780b */ /* 0x000fe20003f4e000 */
[--C-:B------:R-:W-:Y:S01]  /*2200*/  FFMA R36, R36, UR11, -R7.reuse ;  /* 0x0000000b24247c23 */ /* 0x100fe20008000807 */
[----:B------:R-:W-:Y:S01]  /*2210*/  @!P4 FMUL R24, R24, 0.5 ;  /* 0x3f0000001818c820 */ /* 0x000fe20000400000 */
[----:B------:R-:W-:Y:S01]  /*2220*/  ULDC UR11, c[0x0][0x604] ;  /* 0x00018100000b7ab9 */ /* 0x000fe20000000800 */
[----:B------:R-:W-:Y:S01]  /*2230*/  @!P6 FMUL R25, R25, 0.5 ;  /* 0x3f0000001919e820 */ /* 0x000fe20000400000 */
[--C-:B------:R-:W-:Y:S01]  /*2240*/  FFMA R37, R37, UR11, -R7.reuse ;  /* 0x0000000b25257c23 */ /* 0x100fe20008000807 */
[----:B------:R-:W-:Y:S01]  /*2250*/  @!P5 FMUL R28, R28, 0.5 ;  /* 0x3f0000001c1cd820 */ /* 0x000fe20000400000 */
[----:B------:R-:W-:Y:S01]  /*2260*/  ULDC UR11, c[0x0][0x604] ;  /* 0x00018100000b7ab9 */ /* 0x000fe20000000800 */
[----:B------:R-:W-:Y:S01]  /*2270*/  @!P3 FMUL R29, R29, 0.5 ;  /* 0x3f0000001d1db820 */ /* 0x000fe20000400000 */
[----:B------:R-:W2:Y:S01]  /*2280*/  MUFU.EX2 R24, R24 ;  /* 0x0000001800187308 */ /* 0x000ea20000000800 */
[----:B-1----:R-:W-:Y:S01]  /*2290*/  FMNMX R15, R5, R6, !PT ;  /* 0x00000006050f7209 */ /* 0x002fe20007800000 */
[--C-:B------:R-:W-:Y:S01]  /*22a0*/  FFMA R40, R40, UR11, -R7.reuse ;  /* 0x0000000b28287c23 */ /* 0x100fe20008000807 */
[----:B------:R-:W-:Y:S01]  /*22b0*/  ULDC UR11, c[0x0][0x604] ;  /* 0x00018100000b7ab9 */ /* 0x000fe20000000800 */
[----:B------:R-:W-:Y:S01]  /*22c0*/  @!P2 FMUL R32, R32, 0.5 ;  /* 0x3f0000002020a820 */ /* 0x000fe20000400000 */
[--C-:B------:R-:W-:Y:S01]  /*22d0*/  FFMA R41, R41, UR11, -R7.reuse ;  /* 0x0000000b29297c23 */ /* 0x100fe20008000807 */
[C---:B------:R-:W-:Y:S01]  /*22e0*/  FSETP.NEU.AND P1, PT, R15.reuse, -INF , PT ;  /* 0xff8000000f00780b */ /* 0x040fe20003f2d000 */
[----:B------:R-:W-:Y:S01]  /*22f0*/  ULDC UR11, c[0x0][0x604] ;  /* 0x00018100000b7ab9 */ /* 0x000fe20000000800 */
[----:B------:R-:W1:Y:S01]  /*2300*/  MUFU.EX2 R6, R29 ;  /* 0x0000001d00067308 */ /* 0x000e620000000800 */
[--C-:B------:R-:W-:Y:S01]  /*2310*/  FFMA R44, R44, UR11, -R7.reuse ;  /* 0x0000000b2c2c7c23 */ /* 0x100fe20008000807 */
[----:B------:R-:W-:Y:S01]  /*2320*/  FSEL R5, R15, RZ, P1 ;  /* 0x000000ff0f057208 */ /* 0x000fe20000800000 */
[----:B------:R-:W-:Y:S01]  /*2330*/  ULDC UR11, c[0x0][0x604] ;  /* 0x00018100000b7ab9 */ /* 0x000fe20000000800 */
[----:B------:R-:W-:Y:S01]  /*2340*/  FSETP.GEU.AND P1, PT, R33, -126, PT ;  /* 0xc2fc00002100780b */ /* 0x000fe20003f2e000 */
[----:B------:R-:W-:Y:S01]  /*2350*/  FFMA R45, R45, UR11, -R7 ;  /* 0x0000000b2d2d7c23 */ /* 0x000fe20008000807 */
[----:B------:R-:W-:-:S02]  /*2360*/  ULDC UR11, c[0x0][0x604] ;  /* 0x00018100000b7ab9 */ /* 0x000fc40000000800 */
[----:B------:R-:W3:Y:S01]  /*2370*/  MUFU.EX2 R8, R25 ;  /* 0x0000001900087308 */ /* 0x000ee20000000800 */
[----:B--2---:R-:W-:Y:S01]  /*2380*/  @!P4 FMUL R24, R24, R24 ;  /* 0x000000181818c220 */ /* 0x004fe20000400000 */
[----:B------:R-:W-:Y:S01]  /*2390*/  FSETP.GEU.AND P4, PT, R36, -126, PT ;  /* 0xc2fc00002400780b */ /* 0x000fe20003f8e000 */
[--C-:B------:R-:W-:Y:S01]  /*23a0*/  FFMA R48, R48, UR11, -R7.reuse ;  /* 0x0000000b30307c23 */ /* 0x100fe20008000807 */
[----:B------:R-:W-:Y:S02]  /*23b0*/  ULDC UR11, c[0x0][0x604] ;  /* 0x00018100000b7ab9 */ /* 0x000fe40000000800 */
[--C-:B------:R-:W-:Y:S01]  /*23c0*/  FFMA R49, R49, UR11, -R7.reuse ;  /* 0x0000000b31317c23 */ /* 0x100fe20008000807 */
[----:B------:R-:W-:Y:S01]  /*23d0*/  ULDC UR11, c[0x0][0x604] ;  /* 0x00018100000b7ab9 */ /* 0x000fe20000000800 */
[----:B------:R-:W2:Y:S01]  /*23e0*/  MUFU.EX2 R28, R28 ;  /* 0x0000001c001c7308 */ /* 0x000ea20000000800 */
[----:B-1----:R-:W-:Y:S01]  /*23f0*/  @!P3 FMUL R6, R6, R6 ;  /* 0x000000060606b220 */ /* 0x002fe20000400000 */
[----:B------:R-:W-:Y:S01]  /*2400*/  FSETP.GEU.AND P3, PT, R41, -126, PT ;  /* 0xc2fc00002900780b */ /* 0x000fe20003f6e000 */
[----:B------:R-:W-:Y:S01]  /*2410*/  @!P1 FMUL R33, R33, 0.5 ;  /* 0x3f00000021219820 */ /* 0x000fe20000400000 */
[--C-:B------:R-:W-:Y:S01]  /*2420*/  FFMA R52, R52, UR11, -R7.reuse ;  /* 0x0000000b34347c23 */ /* 0x100fe20008000807 */
[----:B------:R-:W-:Y:S01]  /*2430*/  ULDC UR11, c[0x0][0x604] ;  /* 0x00018100000b7ab9 */ /* 0x000fe20000000800 */
[----:B------:R-:W-:Y:S01]  /*2440*/  F2FP.SATFINITE.E4M3.F32.PACK_AB_MERGE_C R91, R151, R6, RZ ;  /* 0x00000006975b723e */ /* 0x000fe200048070ff */
[----:B------:R-:W-:Y:S01]  /*2450*/  @!P4 FMUL R36, R36, 0.5 ;  /* 0x3f0000002424c820 */ /* 0x000fe20000400000 */
[----:B------:R-:W1:Y:S01]  /*2460*/  MUFU.EX2 R32, R32 ;  /* 0x0000002000207308 */ /* 0x000e620000000800 */
[----:B---3--:R-:W-:Y:S01]  /*2470*/  @!P6 FMUL R8, R8, R8 ;  /* 0x000000080808e220 */ /* 0x008fe20000400000 */
[----:B------:R-:W-:Y:S01]  /*2480*/  FSETP.GEU.AND P6, PT, R37, -126, PT ;  /* 0xc2fc00002500780b */ /* 0x000fe20003fce000 */
[----:B------:R-:W-:Y:S01]  /*2490*/  FFMA R53, R53, UR11, -R7 ;  /* 0x0000000b35357c23 */ /* 0x000fe20008000807 */
[----:B------:R-:W-:-:S02]  /*24a0*/  ULDC UR11, c[0x0][0x604] ;  /* 0x00018100000b7ab9 */ /* 0x000fc40000000800 */
[--C-:B------:R-:W-:Y:S01]  /*24b0*/  FFMA R56, R56, UR11, -R7.reuse ;  /* 0x0000000b38387c23 */ /* 0x100fe20008000807 */
[----:B------:R-:W-:Y:S01]  /*24c0*/  @!P3 FMUL R41, R41, 0.5 ;  /* 0x3f0000002929b820 */ /* 0x000fe20000400000 */
[----:B------:R-:W3:Y:S01]  /*24d0*/  MUFU.EX2 R36, R36 ;  /* 0x0000002400247308 */ /* 0x000ee20000000800 */
[----:B--2---:R-:W-:Y:S01]  /*24e0*/  @!P5 FMUL R28, R28, R28 ;  /* 0x0000001c1c1cd220 */ /* 0x004fe20000400000 */
[----:B------:R-:W-:Y:S01]  /*24f0*/  FSETP.GEU.AND P5, PT, R40, -126, PT ;  /* 0xc2fc00002800780b */ /* 0x000fe20003fae000 */
[----:B------:R-:W-:Y:S02]  /*2500*/  ULDC UR11, c[0x0][0x604] ;  /* 0x00018100000b7ab9 */ /* 0x000fe40000000800 */
[--C-:B------:R-:W-:Y:S01]  /*2510*/  FFMA R57, R57, UR11, -R7.reuse ;  /* 0x0000000b39397c23 */ /* 0x100fe20008000807 */
[----:B------:R-:W-:Y:S01]  /*2520*/  ULDC UR11, c[0x0][0x604] ;  /* 0x00018100000b7ab9 */ /* 0x000fe20000000800 */
[----:B------:R-:W-:Y:S01]  /*2530*/  @!P6 FMUL R37, R37, 0.5 ;  /* 0x3f0000002525e820 */ /* 0x000fe20000400000 */
[----:B------:R-:W2:Y:S01]  /*2540*/  MUFU.EX2 R16, R41 ;  /* 0x0000002900107308 */ /* 0x000ea20000000800 */
[----:B-1----:R-:W-:Y:S01]  /*2550*/  @!P2 FMUL R32, R32, R32 ;  /* 0x000000202020a220 */ /* 0x002fe20000400000 */
[----:B------:R-:W-:Y:S01]  /*2560*/  FSETP.GEU.AND P2, PT, R44, -126, PT ;  /* 0xc2fc00002c00780b */ /* 0x000fe20003f4e000 */
[--C-:B------:R-:W-:Y:S01]  /*2570*/  FFMA R60, R60, UR11, -R7.reuse ;  /* 0x0000000b3c3c7c23 */ /* 0x100fe20008000807 */
[----:B------:R-:W-:Y:S01]  /*2580*/  ULDC UR11, c[0x0][0x604] ;  /* 0x00018100000b7ab9 */ /* 0x000fe20000000800 */
[----:B------:R-:W-:Y:S01]  /*2590*/  F2FP.SATFINITE.E4M3.F32.PACK_AB_MERGE_C R89, R151, R28, RZ ;  /* 0x0000001c9759723e */ /* 0x000fe200048070ff */
[--C-:B------:R-:W-:Y:S01]  /*25a0*/  FFMA R61, R61, UR11, -R7.reuse ;  /* 0x0000000b3d3d7c23 */ /* 0x100fe20008000807 */
[----:B------:R-:W-:Y:S01]  /*25b0*/  @!P5 FMUL R40, R40, 0.5 ;  /* 0x3f0000002828d820 */ /* 0x000fe20000400000 */
[----:B------:R-:W1:Y:S01]  /*25c0*/  MUFU.EX2 R14, R37 ;  /* 0x00000025000e7308 */ /* 0x000e620000000800 */
[----:B---3--:R-:W-:Y:S01]  /*25d0*/  @!P4 FMUL R36, R36, R36 ;  /* 0x000000242424c220 */ /* 0x008fe20000400000 */
[----:B------:R-:W-:Y:S01]  /*25e0*/  FSETP.GEU.AND P4, PT, R48, -126, PT ;  /* 0xc2fc00003000780b */ /* 0x000fe20003f8e000 */
[----:B------:R-:W-:Y:S01]  /*25f0*/  ULDC UR11, c[0x0][0x604] ;  /* 0x00018100000b7ab9 */ /* 0x000fe20000000800 */
[----:B------:R-:W-:Y:S01]  /*2600*/  F2FP.SATFINITE.E4M3.F32.PACK_AB_MERGE_C R95, R151, R32, RZ ;  /* 0x00000020975f723e */ /* 0x000fe200048070ff */
[--C-:B------:R-:W-:Y:S01]  /*2610*/  FFMA R64, R64, UR11, -R7.reuse ;  /* 0x0000000b40407c23 */ /* 0x100fe20008000807 */
[----:B------:R-:W-:Y:S01]  /*2620*/  ULDC UR11, c[0x0][0x604] ;  /* 0x00018100000b7ab9 */ /* 0x000fe20000000800 */
[----:B------:R-:W-:Y:S01]  /*2630*/  @!P2 FMUL R44, R44, 0.5 ;  /* 0x3f0000002c2ca820 */ /* 0x000fe20000400000 */
[----:B------:R-:W3:Y:S01]  /*2640*/  MUFU.EX2 R40, R40 ;  /* 0x0000002800287308 */ /* 0x000ee20000000800 */
[----:B--2---:R-:W-:Y:S01]  /*2650*/  @!P3 FMUL R16, R16, R16 ;  /* 0x000000101010b220 */ /* 0x004fe20000400000 */
[----:B------:R-:W-:Y:S01]  /*2660*/  FSETP.GEU.AND P3, PT, R53, -126, PT ;  /* 0xc2fc00003500780b */ /* 0x000fe20003f6e000 */
[--C-:B------:R-:W-:Y:S01]  /*2670*/  FFMA R65, R65, UR11, -R7.reuse ;  /* 0x0000000b41417c23 */ /* 0x100fe20008000807 */
[----:B------:R-:W-:Y:S01]  /*2680*/  ULDC UR11, c[0x0][0x604] ;  /* 0x00018100000b7ab9 */ /* 0x000fe20000000800 */
[----:B------:R-:W-:Y:S01]  /*2690*/  LOP3.LUT R89, R89, 0xff, RZ, 0xc0, !PT ;  /* 0x000000ff59597812 */ /* 0x000fe200078ec0ff */
[--C-:B------:R-:W-:Y:S01]  /*26a0*/  FFMA R68, R68, UR11, -R7.reuse ;  /* 0x0000000b44447c23 */ /* 0x100fe20008000807 */
[----:B------:R-:W-:Y:S01]  /*26b0*/  @!P4 FMUL R48, R48, 0.5 ;  /* 0x3f0000003030c820 */ /* 0x000fe20000400000 */
[----:B------:R-:W2:Y:S01]  /*26c0*/  MUFU.EX2 R10, R33 ;  /* 0x00000021000a7308 */ /* 0x000ea20000000800 */
[----:B-1----:R-:W-:Y:S01]  /*26d0*/  @!P6 FMUL R14, R14, R14 ;  /* 0x0000000e0e0ee220 */ /* 0x002fe20000400000 */
[----:B------:R-:W-:Y:S01]  /*26e0*/  FSETP.GEU.AND P6, PT, R49, -126, PT ;  /* 0xc2fc00003100780b */ /* 0x000fe20003fce000 */
[----:B------:R-:W-:Y:S01]  /*26f0*/  ULDC UR11, c[0x0][0x604] ;  /* 0x00018100000b7ab9 */ /* 0x000fe20000000800 */
[----:B------:R-:W-:Y:S01]  /*2700*/  LOP3.LUT R95, R95, 0xff, RZ, 0xc0, !PT ;  /* 0x000000ff5f5f7812 */ /* 0x000fe200078ec0ff */
[--C-:B------:R-:W-:Y:S01]  /*2710*/  FFMA R69, R69, UR11, -R7.reuse ;  /* 0x0000000b45457c23 */ /* 0x100fe20008000807 */
[----:B------:R-:W-:Y:S01]  /*2720*/  ULDC UR11, c[0x0][0x604] ;  /* 0x00018100000b7ab9 */ /* 0x000fe20000000800 */
[----:B------:R-:W-:Y:S01]  /*2730*/  @!P3 FMUL R53, R53, 0.5 ;  /* 0x3f0000003535b820 */ /* 0x000fe20000400000 */
[----:B------:R-:W1:Y:S01]  /*2740*/  MUFU.EX2 R44, R44 ;  /* 0x0000002c002c7308 */ /* 0x000e620000000800 */
[----:B---3--:R-:W-:Y:S01]  /*2750*/  @!P5 FMUL R40, R40, R40 ;  /* 0x000000282828d220 */ /* 0x008fe20000400000 */
[----:B------:R-:W-:Y:S01]  /*2760*/  FSETP.GEU.AND P5, PT, R52, -126, PT ;  /* 0xc2fc00003400780b */ /* 0x000fe20003fae000 */
[--C-:B------:R-:W-:Y:S01]  /*2770*/  FFMA R72, R72, UR11, -R7.reuse ;  /* 0x0000000b48487c23 */ /* 0x100fe20008000807 */
[----:B------:R-:W-:Y:S01]  /*2780*/  ULDC UR11, c[0x0][0x604] ;  /* 0x00018100000b7ab9 */ /* 0x000fe20000000800 */
[----:B------:R-:W-:Y:S01]  /*2790*/  F2FP.SATFINITE.E4M3.F32.PACK_AB_MERGE_C R101, R151, R14, RZ ;  /* 0x0000000e9765723e */ /* 0x000fe200048070ff */
[--C-:B------:R-:W-:Y:S01]  /*27a0*/  FFMA R73, R73, UR11, -R7.reuse ;  /* 0x0000000b49497c23 */ /* 0x100fe20008000807 */
[----:B------:R-:W-:Y:S01]  /*27b0*/  @!P6 FMUL R49, R49, 0.5 ;  /* 0x3f0000003131e820 */ /* 0x000fe20000400000 */
[----:B------:R-:W3:Y:S01]  /*27c0*/  MUFU.EX2 R22, R53 ;  /* 0x0000003500167308 */ /* 0x000ee20000000800 */
[----:B--2---:R-:W-:Y:S01]  /*27d0*/  @!P1 FMUL R10, R10, R10 ;  /* 0x0000000a0a0a9220 */ /* 0x004fe20000400000 */
[----:B------:R-:W-:Y:S01]  /*27e0*/  FSETP.GEU.AND P1, PT, R45, -126, PT ;  /* 0xc2fc00002d00780b */ /* 0x000fe20003f2e000 */
[----:B------:R-:W-:Y:S01]  /*27f0*/  ULDC UR11, c[0x0][0x604] ;  /* 0x00018100000b7ab9 */ /* 0x000fe20000000800 */
[----:B------:R-:W-:Y:S01]  /*2800*/  LOP3.LUT R101, R101, 0xffff, RZ, 0xc0, !PT ;  /* 0x0000ffff65657812 */ /* 0x000fe200078ec0ff */
        /* <DEDUP_REMOVED lines=24> */
[----:B------:R-:W-:Y:S01]  /*2990*/  F2FP.SATFINITE.E4M3.F32.PACK_AB_MERGE_C R109, R151, R22, RZ ;  /* 0x00000016976d723e */ /* 0x000fe200048070ff */
[----:B------:R-:W-:Y:S01]  /*29a0*/  FFMA R7, R85, UR11, -R7 ;  /* 0x0000000b55077c23 */ /* 0x000fe20008000807 */
[----:B------:R-:W-:Y:S01]  /*29b0*/  @!P3 FMUL R65, R65, 0.5 ;  /* 0x3f0000004141b820 */ /* 0x000fe20000400000 */
[----:B------:R-:W2:Y:S01]  /*29c0*/  MUFU.EX2 R52, R52 ;  /* 0x0000003400347308 */ /* 0x000ea20000000800 */
[----:B-1----:R-:W-:Y:S01]  /*29d0*/  @!P6 FMUL R20, R20, R20 ;  /* 0x000000141414e220 */ /* 0x002fe20000400000 */
[----:B------:R-:W-:Y:S01]  /*29e0*/  FSETP.GEU.AND P6, PT, R61, -126, PT ;  /* 0xc2fc00003d00780b */ /* 0x000fe20003fce000 */
[----:B------:R-:W-:Y:S01]  /*29f0*/  ULDC UR11, c[0x0][0x604] ;  /* 0x00018100000b7ab9 */ /* 0x000fe20000000800 */
[----:B------:R-:W-:Y:S01]  /*2a00*/  F2FP.SATFINITE.E4M3.F32.PACK_AB_MERGE_C R85, R151, R24, RZ ;  /* 0x000000189755723e */ /* 0x000fe200048070ff */
[----:B------:R-:W-:Y:S01]  /*2a10*/  FMUL R5, R5, UR11 ;  /* 0x0000000b05057c20 */ /* 0x000fe20008400000 */
[----:B------:R-:W-:Y:S01]  /*2a20*/  ULDC UR11, c[0x0][0x604] ;  /* 0x00018100000b7ab9 */ /* 0x000fe20000000800 */
[----:B------:R-:W-:Y:S01]  /*2a30*/  @!P4 FMUL R60, R60, 0.5 ;  /* 0x3f0000003c3cc820 */ /* 0x000fe20000400000 */
[----:B------:R-:W1:Y:S01]  /*2a40*/  MUFU.EX2 R56, R56 ;  /* 0x0000003800387308 */ /* 0x000e620000000800 */
[----:B---3--:R-:W-:Y:S01]  /*2a50*/  @!P1 FMUL R18, R18, R18 ;  /* 0x0000001212129220 */ /* 0x008fe20000400000 */
[----:B------:R-:W-:Y:S01]  /*2a60*/  FSETP.GEU.AND P1, PT, R57, -126, PT ;  /* 0xc2fc00003900780b */ /* 0x000fe20003f2e000 */
[--C-:B------:R-:W-:Y:S01]  /*2a70*/  FFMA R27, R27, UR11, -R5.reuse ;  /* 0x0000000b1b1b7c23 */ /* 0x100fe20008000805 */
[--C-:B------:R-:W-:Y:S01]  /*2a80*/  FFMA R26, R26, UR14, -R5.reuse ;  /* 0x0000000e1a1a7c23 */ /* 0x100fe20008000805 */
[----:B------:R-:W-:Y:S01]  /*2a90*/  ULDC UR11, c[0x0][0x604] ;  /* 0x00018100000b7ab9 */ /* 0x000fe20000000800 */
[----:B------:R-:W-:Y:S01]  /*2aa0*/  ULDC UR14, c[0x0][0x604] ;  /* 0x00018100000e7ab9 */ /* 0x000fe20000000800 */
[----:B------:R-:W-:Y:S01]  /*2ab0*/  @!P6 FMUL R61, R61, 0.5 ;  /* 0x3f0000003d3de820 */ /* 0x000fe20000400000 */
[----:B------:R-:W3:Y:S01]  /*2ac0*/  MUFU.EX2 R65, R65 ;  /* 0x0000004100417308 */ /* 0x000ee20000000800 */
[----:B--2---:R-:W-:Y:S01]  /*2ad0*/  @!P5 FMUL R52, R52, R52 ;  /* 0x000000343434d220 */ /* 0x004fe20000400000 */
[----:B------:R-:W-:Y:S01]  /*2ae0*/  FSETP.GEU.AND P5, PT, R64, -126, PT ;  /* 0xc2fc00004000780b */ /* 0x000fe20003fae000 */
[--C-:B------:R-:W-:Y:S01]  /*2af0*/  FFMA R11, R30, UR11, -R5.reuse ;  /* 0x0000000b1e0b7c23 */ /* 0x100fe20008000805 */
[----:B------:R-:W-:Y:S01]  /*2b00*/  ULDC UR11, c[0x0][0x604] ;  /* 0x00018100000b7ab9 */ /* 0x000fe20000000800 */
[--C-:B------:R-:W-:Y:S01]  /*2b10*/  FFMA R75, R75, UR14, -R5.reuse ;  /* 0x0000000e4b4b7c23 */ /* 0x100fe20008000805 */
[--C-:B------:R-:W-:Y:S01]  /*2b20*/  FFMA R31, R31, UR11, -R5.reuse ;  /* 0x0000000b1f1f7c23 */ /* 0x100fe20008000805 */
[----:B------:R-:W-:Y:S01]  /*2b30*/  @!P1 FMUL R57, R57, 0.5 ;  /* 0x3f00000039399820 */ /* 0x000fe20000400000 */
[----:B------:R-:W2:Y:S01]  /*2b40*/  MUFU.EX2 R60, R60 ;  /* 0x0000003c003c7308 */ /* 0x000ea20000000800 */
[----:B-1----:R-:W-:Y:S01]  /*2b50*/  @!P2 FMUL R56, R56, R56 ;  /* 0x000000383838a220 */ /* 0x002fe20000400000 */
[----:B------:R-:W-:Y:S01]  /*2b60*/  FSETP.GEU.AND P2, PT, R68, -126, PT ;  /* 0xc2fc00004400780b */ /* 0x000fe20003f4e000 */
[----:B------:R-:W-:Y:S01]  /*2b70*/  ULDC UR11, c[0x0][0x604] ;  /* 0x00018100000b7ab9 */ /* 0x000fe20000000800 */
[----:B------:R-:W-:Y:S01]  /*2b80*/  ULDC UR14, c[0x0][0x604] ;  /* 0x00018100000e7ab9 */ /* 0x000fe20000000800 */
[----:B------:R-:W-:Y:S01]  /*2b90*/  FADD R29, R24, R56 ;  /* 0x00000038181d7221 */ /* 0x000fe20000000000 */
[----:B------:R-:W-:Y:S01]  /*2ba0*/  FFMA R86, R86, UR14, -R5 ;  /* 0x0000000e56567c23 */ /* 0x000fe20008000805 */
[----:B------:R-:W-:Y:S01]  /*2bb0*/  @!P5 FMUL R64, R64, 0.5 ;  /* 0x3f0000004040d820 */ /* 0x000fe20000400000 */
[----:B------:R-:W1:Y:S01]  /*2bc0*/  MUFU.EX2 R61, R61 ;  /* 0x0000003d003d7308 */ /* 0x000e620000000800 */
[----:B---3--:R-:W-:Y:S01]  /*2bd0*/  @!P3 FMUL R65, R65, R65 ;  /* 0x000000414141b220 */ /* 0x008fe20000400000 */
[----:B------:R-:W-:-:S02]  /*2be0*/  FSETP.GEU.AND P3, PT, R77, -126, PT ;  /* 0xc2fc00004d00780b */ /* 0x000fc40003f6e000 */
[----:B------:R-:W-:Y:S02]  /*2bf0*/  LOP3.LUT R85, R85, 0xff, RZ, 0xc0, !PT ;  /* 0x000000ff55557812 */ /* 0x000fe400078ec0ff */
[C---:B------:R-:W-:Y:S01]  /*2c00*/  F2FP.SATFINITE.E4M3.F32.PACK_AB_MERGE_C R105, R151.reuse, R18, RZ ;  /* 0x000000129769723e */ /* 0x040fe200048070ff */
[----:B------:R-:W-:Y:S01]  /*2c10*/  @!P2 FMUL R68, R68, 0.5 ;  /* 0x3f0000004444a820 */ /* 0x000fe20000400000 */
[----:B------:R-:W3:Y:S01]  /*2c20*/  MUFU.EX2 R57, R57 ;  /* 0x0000003900397308 */ /* 0x000ee20000000800 */
[----:B--2---:R-:W-:Y:S01]  /*2c30*/  @!P4 FMUL R60, R60, R60 ;  /* 0x0000003c3c3cc220 */ /* 0x004fe20000400000 */
[----:B------:R-:W-:Y:S02]  /*2c40*/  FSETP.GEU.AND P4, PT, R72, -126, PT ;  /* 0xc2fc00004800780b */ /* 0x000fe40003f8e000 */
[----:B------:R-:W-:Y:S02]  /*2c50*/  F2FP.SATFINITE.E4M3.F32.PACK_AB_MERGE_C R107, R151, R20, RZ ;  /* 0x00000014976b723e */ /* 0x000fe400048070ff */
[----:B------:R-:W-:Y:S01]  /*2c60*/  LOP3.LUT R109, R109, 0xffff, RZ, 0xc0, !PT ;  /* 0x0000ffff6d6d7812 */ /* 0x000fe200078ec0ff */
[----:B------:R-:W-:Y:S01]  /*2c70*/  @!P3 FMUL R77, R77, 0.5 ;  /* 0x3f0000004d4db820 */ /* 0x000fe20000400000 */
[----:B------:R-:W2:Y:S01]  /*2c80*/  MUFU.EX2 R64, R64 ;  /* 0x0000004000407308 */ /* 0x000ea20000000800 */
[----:B-1----:R-:W-:Y:S01]  /*2c90*/  @!P6 FMUL R61, R61, R61 ;  /* 0x0000003d3d3de220 */ /* 0x002fe20000400000 */
[----:B------:R-:W-:-:S02]  /*2ca0*/  FSETP.GEU.AND P6, PT, R73, -126, PT ;  /* 0xc2fc00004900780b */ /* 0x000fc40003fce000 */
[----:B------:R-:W-:Y:S02]  /*2cb0*/  LOP3.LUT R105, R105, 0xffff, RZ, 0xc0, !PT ;  /* 0x0000ffff69697812 */ /* 0x000fe400078ec0ff */
[----:B------:R-:W-:Y:S01]  /*2cc0*/  F2FP.SATFINITE.E4M3.F32.PACK_AB_MERGE_C R56, R151, R56, RZ ;  /* 0x000000389738723e */ /* 0x000fe200048070ff */
[----:B------:R-:W-:Y:S01]  /*2cd0*/  @!P4 FMUL R72, R72, 0.5 ;  /* 0x3f0000004848c820 */ /* 0x000fe20000400000 */
[----:B------:R-:W1:Y:S01]  /*2ce0*/  MUFU.EX2 R68, R68 ;  /* 0x0000004400447308 */ /* 0x000e620000000800 */
[----:B---3--:R-:W-:Y:S01]  /*2cf0*/  @!P1 FMUL R57, R57, R57 ;  /* 0x0000003939399220 */ /* 0x008fe20000400000 */
[----:B------:R-:W-:Y:S02]  /*2d00*/  FSETP.GEU.AND P1, PT, R69, -126, PT ;  /* 0xc2fc00004500780b */ /* 0x000fe40003f2e000 */
[----:B------:R-:W-:Y:S02]  /*2d10*/  LOP3.LUT R107, R107, 0xffff, RZ, 0xc0, !PT ;  /* 0x0000ffff6b6b7812 */ /* 0x000fe400078ec0ff */
[----:B------:R-:W-:Y:S01]  /*2d20*/  LOP3.LUT R56, R56, 0xff, RZ, 0xc0, !PT ;  /* 0x000000ff38387812 */ /* 0x000fe200078ec0ff */
[----:B------:R-:W-:Y:S01]  /*2d30*/  @!P6 FMUL R73, R73, 0.5 ;  /* 0x3f0000004949e820 */ /* 0x000fe20000400000 */
[----:B------:R-:W3:Y:S01]  /*2d40*/  MUFU.EX2 R77, R77 ;  /* 0x0000004d004d7308 */ /* 0x000ee20000000800 */
[----:B--2---:R-:W-:Y:S01]  /*2d50*/  @!P5 FMUL R64, R64, R64 ;  /* 0x000000404040d220 */ /* 0x004fe20000400000 */
[----:B------:R-:W-:-:S02]  /*2d60*/  FSETP.GEU.AND P5, PT, R76, -126, PT ;  /* 0xc2fc00004c00780b */ /* 0x000fc40003fae000 */
[----:B------:R-:W-:-:S03]  /*2d70*/  LOP3.LUT R103, R103, 0xffff, RZ, 0xc0, !PT ;  /* 0x0000ffff67677812 */ /* 0x000fc600078ec0ff */
[----:B------:R-:W-:Y:S01]  /*2d80*/  @!P1 FMUL R69, R69, 0.5 ;  /* 0x3f00000045459820 */ /* 0x000fe20000400000 */
[----:B------:R-:W2:Y:S01]  /*2d90*/  MUFU.EX2 R72, R72 ;  /* 0x0000004800487308 */ /* 0x000ea20000000800 */
[----:B-1----:R-:W-:Y:S01]  /*2da0*/  @!P2 FMUL R68, R68, R68 ;  /* 0x000000444444a220 */ /* 0x002fe20000400000 */
[----:B------:R-:W-:-:S03]  /*2db0*/  FSETP.GEU.AND P2, PT, R80, -126, PT ;  /* 0xc2fc00005000780b */ /* 0x000fc60003f4e000 */
[----:B------:R-:W-:Y:S01]  /*2dc0*/  FADD R33, R36, R68 ;  /* 0x0000004424217221 */ /* 0x000fe20000000000 */
[----:B------:R-:W-:Y:S01]  /*2dd0*/  F2FP.SATFINITE.E4M3.F32.PACK_AB_MERGE_C R68, R151, R68, RZ ;  /* 0x000000449744723e */ /* 0x000fe200048070ff */
[----:B------:R-:W-:Y:S01]  /*2de0*/  @!P5 FMUL R76, R76, 0.5 ;  /* 0x3f0000004c4cd820 */ /* 0x000fe20000400000 */
[----:B------:R-:W1:Y:S01]  /*2df0*/  MUFU.EX2 R73, R73 ;  /* 0x0000004900497308 */ /* 0x000e620000000800 */
[----:B---3--:R-:W-:Y:S01]  /*2e00*/  @!P3 FMUL R77, R77, R77 ;  /* 0x0000004d4d4db220 */ /* 0x008fe20000400000 */
[----:B------:R-:W-:Y:S02]  /*2e10*/  FSETP.GEU.AND P3, PT, R27, -126, PT ;  /* 0xc2fc00001b00780b */ /* 0x000fe40003f6e000 */
[----:B------:R-:W-:Y:S01]  /*2e20*/  LOP3.LUT R68, R68, 0xff, RZ, 0xc0, !PT ;  /* 0x000000ff44447812 */ /* 0x000fe200078ec0ff */
[----:B------:R-:W-:Y:S01]  /*2e30*/  FADD R37, R18, R77 ;  /* 0x0000004d12257221 */ /* 0x000fe20000000000 */
[----:B------:R-:W-:Y:S01]  /*2e40*/  F2FP.SATFINITE.E4M3.F32.PACK_AB_MERGE_C R77, R151, R77, RZ ;  /* 0x0000004d974d723e */ /* 0x000fe200048070ff */
        /* <DEDUP_REMOVED lines=8> */
[----:B------:R-:W-:-:S05]  /*2ed0*/  FSETP.GEU.AND P6, PT, R7, -126, PT ;  /* 0xc2fc00000700780b */ /* 0x000fca0003fce000 */
[----:B------:R-:W-:Y:S01]  /*2ee0*/  @!P4 FMUL R84, R84, 0.5 ;  /* 0x3f0000005454c820 */ /* 0x000fe20000400000 */
[----:B------:R-:W1:Y:S01]  /*2ef0*/  MUFU.EX2 R80, R80 ;  /* 0x0000005000507308 */ /* 0x000e620000000800 */
[----:B---3--:R-:W-:Y:S01]  /*2f00*/  @!P1 FMUL R69, R69, R69 ;  /* 0x0000004545459220 */ /* 0x008fe20000400000 */
[----:B------:R-:W-:-:S05]  /*2f10*/  FSETP.GEU.AND P1, PT, R81, -126, PT ;  /* 0xc2fc00005100780b */ /* 0x000fca0003f2e000 */
[----:B------:R-:W-:Y:S01]  /*2f20*/  @!P6 FMUL R7, R7, 0.5 ;  /* 0x3f0000000707e820 */ /* 0x000fe20000400000 */
[----:B------:R-:W3:Y:S01]  /*2f30*/  MUFU.EX2 R30, R27 ;  /* 0x0000001b001e7308 */ /* 0x000ee20000000800 */
[----:B--2---:R-:W-:Y:S01]  /*2f40*/  @!P5 FMUL R76, R76, R76 ;  /* 0x0000004c4c4cd220 */ /* 0x004fe20000400000 */
[----:B------:R-:W-:-:S05]  /*2f50*/  FSETP.GEU.AND P5, PT, R26, -126, PT ;  /* 0xc2fc00001a00780b */ /* 0x000fca0003fae000 */
[----:B------:R-:W-:Y:S01]  /*2f60*/  @!P1 FMUL R81, R81, 0.5 ;  /* 0x3f00000051519820 */ /* 0x000fe20000400000 */
[----:B------:R-:W2:Y:S01]  /*2f70*/  MUFU.EX2 R84, R84 ;  /* 0x0000005400547308 */ /* 0x000ea20000000800 */
[----:B-1----:R-:W-:Y:S01]  /*2f80*/  @!P2 FMUL R80, R80, R80 ;  /* 0x000000505050a220 */ /* 0x002fe20000400000 */
[----:B------:R-:W-:-:S05]  /*2f90*/  FSETP.GEU.AND P2, PT, R11, -126, PT ;  /* 0xc2fc00000b00780b */ /* 0x000fca0003f4e000 */
[----:B------:R-:W-:Y:S01]  /*2fa0*/  @!P5 FMUL R26, R26, 0.5 ;  /* 0x3f0000001a1ad820 */ /* 0x000fe20000400000 */
[----:B------:R1:W4:Y:S01]  /*2fb0*/  MUFU.EX2 R25, R7 ;  /* 0x0000000700197308 */ /* 0x0003220000000800 */
[----:B---3--:R-:W-:-:S06]  /*2fc0*/  @!P3 FMUL R30, R30, R30 ;  /* 0x0000001e1e1eb220 */ /* 0x008fcc0000400000 */
[----:B------:R-:W-:Y:S01]  /*2fd0*/  @!P2 FMUL R11, R11, 0.5 ;  /* 0x3f0000000b0ba820 */ /* 0x000fe20000400000 */
[----:B------:R-:W3:Y:S01]  /*2fe0*/  MUFU.EX2 R81, R81 ;  /* 0x0000005100517308 */ /* 0x000ee20000000800 */
[--C-:B-1----:R-:W-:Y:S01]  /*2ff0*/  FFMA R7, R34, UR11, -R5.reuse ;  /* 0x0000000b22077c23 */ /* 0x102fe20008000805 */
[----:B------:R-:W-:Y:S01]  /*3000*/  ULDC UR11, c[0x0][0x604] ;  /* 0x00018100000b7ab9 */ /* 0x000fe20000000800 */
[----:B--2---:R-:W-:Y:S01]  /*3010*/  @!P4 FMUL R84, R84, R84 ;  /* 0x000000545454c220 */ /* 0x004fe20000400000 */
[--C-:B------:R-:W-:Y:S01]  /*3020*/  FFMA R35, R35, UR11, -R5.reuse ;  /* 0x0000000b23237c23 */ /* 0x100fe20008000805 */
[----:B------:R-:W-:Y:S01]  /*3030*/  ULDC UR11, c[0x0][0x604] ;  /* 0x00018100000b7ab9 */ /* 0x000fe20000000800 */
[----:B------:R-:W-:Y:S01]  /*3040*/  FSETP.GEU.AND P4, PT, R7, -126, PT ;  /* 0xc2fc00000700780b */ /* 0x000fe20003f8e000 */
[--C-:B------:R-:W-:Y:S01]  /*3050*/  FFMA R13, R38, UR11, -R5.reuse ;  /* 0x0000000b260d7c23 */ /* 0x100fe20008000805 */
[----:B------:R-:W1:Y:S01]  /*3060*/  MUFU.EX2 R26, R26 ;  /* 0x0000001a001a7308 */ /* 0x000e620000000800 */
[----:B------:R-:W-:Y:S01]  /*3070*/  ULDC UR11, c[0x0][0x604] ;  /* 0x00018100000b7ab9 */ /* 0x000fe20000000800 */
[----:B----4-:R-:W-:Y:S01]  /*3080*/  @!P6 FMUL R25, R25, R25 ;  /* 0x000000191919e220 */ /* 0x010fe20000400000 */
[----:B------:R-:W-:Y:S01]  /*3090*/  FFMA R39, R39, UR11, -R5 ;  /* 0x0000000b27277c23 */ /* 0x000fe20008000805 */
[----:B------:R-:W-:Y:S01]  /*30a0*/  FSETP.GEU.AND P6, PT, R35, -126, PT ;  /* 0xc2fc00002300780b */ /* 0x000fe20003fce000 */
[----:B------:R-:W-:-:S03]  /*30b0*/  ULDC UR11, c[0x0][0x604] ;  /* 0x00018100000b7ab9 */ /* 0x000fc60000000800 */
[----:B------:R-:W-:Y:S01]  /*30c0*/  FSETP.GEU.AND P3, PT, R39, -126, PT ;  /* 0xc2fc00002700780b */ /* 0x000fe20003f6e000 */
[----:B---3--:R-:W-:Y:S01]  /*30d0*/  @!P1 FMUL R81, R81, R81 ;  /* 0x0000005151519220 */ /* 0x008fe20000400000 */
[----:B------:R-:W-:Y:S01]  /*30e0*/  FSETP.GEU.AND P1, PT, R31, -126, PT ;  /* 0xc2fc00001f00780b */ /* 0x000fe20003f2e000 */
[----:B------:R2:W3:Y:S01]  /*30f0*/  MUFU.EX2 R34, R11 ;  /* 0x0000000b00227308 */ /* 0x0004e20000000800 */
[----:B------:R-:W-:Y:S01]  /*3100*/  @!P4 FMUL R7, R7, 0.5 ;  /* 0x3f0000000707c820 */ /* 0x000fe20000400000 */
[----:B------:R-:W-:Y:S01]  /*3110*/  FADD R41, R20, R81 ;  /* 0x0000005114297221 */ /* 0x000fe20000000000 */
[----:B------:R-:W-:Y:S01]  /*3120*/  F2FP.SATFINITE.E4M3.F32.PACK_AB_MERGE_C R81, R151, R81, RZ ;  /* 0x000000519751723e */ /* 0x000fe200048070ff */
[----:B-1----:R-:W-:Y:S01]  /*3130*/  @!P5 FMUL R26, R26, R26 ;  /* 0x0000001a1a1ad220 */ /* 0x002fe20000400000 */
[----:B------:R-:W-:-:S03]  /*3140*/  FSETP.GEU.AND P5, PT, R13, -126, PT ;  /* 0xc2fc00000d00780b */ /* 0x000fc60003fae000 */
[----:B------:R1:W4:Y:S01]  /*3150*/  MUFU.EX2 R38, R7 ;  /* 0x0000000700267308 */ /* 0x0003220000000800 */
[--C-:B--2---:R-:W-:Y:S01]  /*3160*/  FFMA R11, R42, UR11, -R5.reuse ;  /* 0x0000000b2a0b7c23 */ /* 0x104fe20008000805 */
[----:B------:R-:W-:Y:S01]  /*3170*/  @!P3 FMUL R39, R39, 0.5 ;  /* 0x3f0000002727b820 */ /* 0x000fe20000400000 */
[----:B------:R-:W-:Y:S01]  /*3180*/  ULDC UR11, c[0x0][0x604] ;  /* 0x00018100000b7ab9 */ /* 0x000fe20000000800 */
[----:B------:R-:W-:Y:S01]  /*3190*/  @!P1 FMUL R31, R31, 0.5 ;  /* 0x3f0000001f1f9820 */ /* 0x000fe20000400000 */
[--C-:B------:R-:W-:Y:S01]  /*31a0*/  FFMA R43, R43, UR11, -R5.reuse ;  /* 0x0000000b2b2b7c23 */ /* 0x100fe20008000805 */
[----:B------:R-:W-:Y:S01]  /*31b0*/  ULDC UR11, c[0x0][0x604] ;  /* 0x00018100000b7ab9 */ /* 0x000fe20000000800 */
[----:B------:R-:W-:Y:S01]  /*31c0*/  @!P6 FMUL R35, R35, 0.5 ;  /* 0x3f0000002323e820 */ /* 0x000fe20000400000 */
[----:B------:R2:W5:Y:S01]  /*31d0*/  MUFU.EX2 R92, R39 ;  /* 0x00000027005c7308 */ /* 0x0005620000000800 */
[--C-:B-1----:R-:W-:Y:S01]  /*31e0*/  FFMA R7, R46, UR11, -R5.reuse ;  /* 0x0000000b2e077c23 */ /* 0x102fe20008000805 */
[----:B------:R-:W-:Y:S01]  /*31f0*/  ULDC UR11, c[0x0][0x604] ;  /* 0x00018100000b7ab9 */ /* 0x000fe20000000800 */
[----:B---3--:R-:W-:Y:S01]  /*3200*/  @!P2 FMUL R34, R34, R34 ;  /* 0x000000222222a220 */ /* 0x008fe20000400000 */
[----:B------:R-:W-:Y:S01]  /*3210*/  @!P5 FMUL R13, R13, 0.5 ;  /* 0x3f0000000d0dd820 */ /* 0x000fe20000400000 */
[----:B------:R-:W-:Y:S01]  /*3220*/  FFMA R47, R47, UR11, -R5 ;  /* 0x0000000b2f2f7c23 */ /* 0x000fe20008000805 */
[----:B------:R-:W-:Y:S01]  /*3230*/  ULDC UR11, c[0x0][0x604] ;  /* 0x00018100000b7ab9 */ /* 0x000fe20000000800 */
[----:B------:R-:W-:Y:S01]  /*3240*/  FSETP.GEU.AND P2, PT, R11, -126, PT ;  /* 0xc2fc00000b00780b */ /* 0x000fe20003f4e000 */
[----:B------:R1:W3:Y:S01]  /*3250*/  MUFU.EX2 R88, R31 ;  /* 0x0000001f00587308 */ /* 0x0002e20000000800 */
[----:B----4-:R-:W-:Y:S01]  /*3260*/  @!P4 FMUL R38, R38, R38 ;  /* 0x000000262626c220 */ /* 0x010fe20000400000 */
[----:B------:R-:W-:Y:S01]  /*3270*/  FSETP.GEU.AND P4, PT, R7, -126, PT ;  /* 0xc2fc00000700780b */ /* 0x000fe20003f8e000 */
[----:B--2---:R-:W-:Y:S01]  /*3280*/  FADD R39, R48, R80 ;  /* 0x0000005030277221 */ /* 0x004fe20000000000 */
[----:B------:R-:W-:-:S02]  /*3290*/  F2FP.SATFINITE.E4M3.F32.PACK_AB_MERGE_C R24, R151, R26, RZ ;  /* 0x0000001a9718723e */ /* 0x000fc400048070ff */
[C---:B------:R-:W-:Y:S02]  /*32a0*/  F2FP.SATFINITE.E4M3.F32.PACK_AB_MERGE_C R99, R151.reuse, R38, RZ ;  /* 0x000000269763723e */ /* 0x040fe400048070ff */
[----:B------:R2:W4:Y:S01]  /*32b0*/  MUFU.EX2 R90, R35 ;  /* 0x00000023005a7308 */ /* 0x0005220000000800 */
[----:B-----5:R-:W-:Y:S01]  /*32c0*/  @!P3 FMUL R92, R92, R92 ;  /* 0x0000005c5c5cb220 */ /* 0x020fe20000400000 */
[----:B-1----:R-:W-:Y:S01]  /*32d0*/  FADD R31, R8, R57 ;  /* 0x00000039081f7221 */ /* 0x002fe20000000000 */
[----:B------:R-:W-:Y:S01]  /*32e0*/  F2FP.SATFINITE.E4M3.F32.PACK_AB_MERGE_C R93, R151, R34, RZ ;  /* 0x00000022975d723e */ /* 0x000fe200048070ff */
[----:B------:R-:W-:Y:S01]  /*32f0*/  @!P2 FMUL R11, R11, 0.5 ;  /* 0x3f0000000b0ba820 */ /* 0x000fe20000400000 */
[----:B------:R-:W-:Y:S02]  /*3300*/  SHF.L.U32 R99, R99, 0x10, RZ ;  /* 0x0000001063637819 */ /* 0x000fe400000006ff */
[----:B------:R-:W-:Y:S01]  /*3310*/  @!P4 FMUL R7, R7, 0.5 ;  /* 0x3f0000000707c820 */ /* 0x000fe20000400000 */
[----:B------:R1:W5:Y:S01]  /*3320*/  MUFU.EX2 R42, R13 ;  /* 0x0000000d002a7308 */ /* 0x0003620000000800 */
[----:B---3--:R-:W-:Y:S01]  /*3330*/  @!P1 FMUL R88, R88, R88 ;  /* 0x0000005858589220 */ /* 0x008fe20000400000 */
[----:B------:R-:W-:Y:S01]  /*3340*/  FSETP.GEU.AND P1, PT, R43, -126, PT ;  /* 0xc2fc00002b00780b */ /* 0x000fe20003f2e000 */
[----:B--2---:R-:W-:Y:S01]  /*3350*/  FADD R35, R44, R76 ;  /* 0x0000004c2c237221 */ /* 0x004fe20000000000 */
[----:B------:R-:W-:Y:S01]  /*3360*/  IMAD.U32 R93, R93, 0x10000, RZ ;  /* 0x000100005d5d7824 */ /* 0x000fe200078e00ff */
[----:B------:R-:W-:-:S02]  /*3370*/  F2FP.SATFINITE.E4M3.F32.PACK_AB_MERGE_C R57, R151, R57, RZ ;  /* 0x000000399739723e */ /* 0x000fc400048070ff */
[----:B------:R-:W-:Y:S01]  /*3380*/  F2FP.SATFINITE.E4M3.F32.PACK_AB_MERGE_C R76, R151, R76, RZ ;  /* 0x0000004c974c723e */ /* 0x000fe200048070ff */
[----:B------:R2:W3:Y:S01]  /*3390*/  MUFU.EX2 R46, R11 ;  /* 0x0000000b002e7308 */ /* 0x0004e20000000800 */
[--C-:B-1----:R-:W-:Y:S01]  /*33a0*/  FFMA R13, R50, UR11, -R5.reuse ;  /* 0x0000000b320d7c23 */ /* 0x102fe20008000805 */
[----:B------:R-:W-:Y:S01]  /*33b0*/  ULDC UR11, c[0x0][0x604] ;  /* 0x00018100000b7ab9 */ /* 0x000fe20000000800 */
[----:B----4-:R-:W-:Y:S01]  /*33c0*/  @!P6 FMUL R90, R90, R90 ;  /* 0x0000005a5a5ae220 */ /* 0x010fe20000400000 */
[--C-:B------:R-:W-:Y:S01]  /*33d0*/  FFMA R51, R51, UR11, -R5.reuse ;  /* 0x0000000b33337c23 */ /* 0x100fe20008000805 */
[----:B------:R-:W-:Y:S01]  /*33e0*/  FSETP.GEU.AND P6, PT, R47, -126, PT ;  /* 0xc2fc00002f00780b */ /* 0x000fe20003fce000 */
[----:B------:R-:W-:Y:S01]  /*33f0*/  ULDC UR11, c[0x0][0x604] ;  /* 0x00018100000b7ab9 */ /* 0x000fe20000000800 */
[----:B------:R-:W-:Y:S01]  /*3400*/  @!P1 FMUL R43, R43, 0.5 ;  /* 0x3f0000002b2b9820 */ /* 0x000fe20000400000 */
[----:B------:R1:W4:Y:S01]  /*3410*/  MUFU.EX2 R50, R7 ;  /* 0x0000000700327308 */ /* 0x0003220000000800 */
[----:B------:R-:W-:Y:S01]  /*3420*/  FSETP.GEU.AND P3, PT, R51, -126, PT ;  /* 0xc2fc00003300780b */ /* 0x000fe20003f6e000 */
[----:B-----5:R-:W-:Y:S01]  /*3430*/  @!P5 FMUL R42, R42, R42 ;  /* 0x0000002a2a2ad220 */ /* 0x020fe20000400000 */
[----:B------:R-:W-:Y:S01]  /*3440*/  FSETP.GEU.AND P5, PT, R13, -126, PT ;  /* 0xc2fc00000d00780b */ /* 0x000fe20003fae000 */
[--C-:B--2---:R-:W-:Y:S01]  /*3450*/  FFMA R11, R54, UR11, -R5.reuse ;  /* 0x0000000b360b7c23 */ /* 0x104fe20008000805 */
[----:B------:R-:W-:Y:S01]  /*3460*/  ULDC UR11, c[0x0][0x604] ;  /* 0x00018100000b7ab9 */ /* 0x000fe20000000800 */
[----:B------:R-:W-:Y:S01]  /*3470*/  F2FP.SATFINITE.E4M3.F32.PACK_AB_MERGE_C R80, R151, R80, RZ ;  /* 0x000000509750723e */ /* 0x000fe200048070ff */
[--C-:B------:R-:W-:Y:S01]  /*3480*/  FFMA R55, R55, UR11, -R5.reuse ;  /* 0x0000000b37377c23 */ /* 0x100fe20008000805 */
[----:B------:R-:W-:Y:S01]  /*3490*/  ULDC UR11, c[0x0][0x604] ;  /* 0x00018100000b7ab9 */ /* 0x000fe20000000800 */
[----:B------:R-:W2:Y:S01]  /*34a0*/  MUFU.EX2 R94, R43 ;  /* 0x0000002b005e7308 */ /* 0x000ea20000000800 */
[--C-:B-1----:R-:W-:Y:S01]  /*34b0*/  FFMA R7, R58, UR11, -R5.reuse ;  /* 0x0000000b3a077c23 */ /* 0x102fe20008000805 */
[----:B------:R-:W-:Y:S01]  /*34c0*/  @!P6 FMUL R47, R47, 0.5 ;  /* 0x3f0000002f2fe820 */ /* 0x000fe20000400000 */
[----:B------:R-:W-:Y:S01]  /*34d0*/  ULDC UR11, c[0x0][0x604] ;  /* 0x00018100000b7ab9 */ /* 0x000fe20000000800 */
[----:B---3--:R-:W-:Y:S01]  /*34e0*/  @!P2 FMUL R46, R46, R46 ;  /* 0x0000002e2e2ea220 */ /* 0x008fe20000400000 */
[----:B------:R-:W-:Y:S01]  /*34f0*/  @!P3 FMUL R51, R51, 0.5 ;  /* 0x3f0000003333b820 */ /* 0x000fe20000400000 */
[--C-:B------:R-:W-:Y:S01]  /*3500*/  FFMA R59, R59, UR11, -R5.reuse ;  /* 0x0000000b3b3b7c23 */ /* 0x100fe20008000805 */
[----:B------:R-:W-:Y:S01]  /*3510*/  @!P5 FMUL R13, R13, 0.5 ;  /* 0x3f0000000d0dd820 */ /* 0x000fe20000400000 */
[----:B------:R-:W-:Y:S01]  /*3520*/  ULDC UR11, c[0x0][0x604] ;  /* 0x00018100000b7ab9 */ /* 0x000fe20000000800 */
[----:B------:R-:W1:Y:S01]  /*3530*/  MUFU.EX2 R98, R51 ;  /* 0x0000003300627308 */ /* 0x000e620000000800 */
[--C-:B------:R-:W-:Y:S01]  /*3540*/  FFMA R62, R62, UR11, -R5.reuse ;  /* 0x0000000b3e3e7c23 */ /* 0x100fe20008000805 */
[----:B------:R-:W-:Y:S01]  /*3550*/  ULDC UR11, c[0x0][0x604] ;  /* 0x00018100000b7ab9 */ /* 0x000fe20000000800 */
[----:B------:R-:W-:Y:S01]  /*3560*/  FSETP.GEU.AND P2, PT, R11, -126, PT ;  /* 0xc2fc00000b00780b */ /* 0x000fe20003f4e000 */
[--C-:B------:R-:W-:Y:S01]  /*3570*/  FFMA R63, R63, UR11, -R5.reuse ;  /* 0x0000000b3f3f7c23 */ /* 0x100fe20008000805 */
[----:B----4-:R-:W-:Y:S01]  /*3580*/  @!P4 FMUL R50, R50, R50 ;  /* 0x000000323232c220 */ /* 0x010fe20000400000 */
[----:B------:R-:W-:Y:S01]  /*3590*/  FSETP.GEU.AND P4, PT, R7, -126, PT ;  /* 0xc2fc00000700780b */ /* 0x000fe20003f8e000 */
[----:B------:R-:W-:Y:S01]  /*35a0*/  ULDC UR11, c[0x0][0x604] ;  /* 0x00018100000b7ab9 */ /* 0x000fe20000000800 */
[----:B------:R-:W3:Y:S01]  /*35b0*/  MUFU.EX2 R96, R47 ;  /* 0x0000002f00607308 */ /* 0x000ee20000000800 */
[----:B--2---:R-:W-:Y:S01]  /*35c0*/  @!P1 FMUL R94, R94, R94 ;  /* 0x0000005e5e5e9220 */ /* 0x004fe20000400000 */
[----:B------:R-:W-:Y:S01]  /*35d0*/  FSETP.GEU.AND P1, PT, R55, -126, PT ;  /* 0xc2fc00003700780b */ /* 0x000fe20003f2e000 */
[--C-:B------:R-:W-:Y:S01]  /*35e0*/  FFMA R66, R66, UR11, -R5.reuse ;  /* 0x0000000b42427c23 */ /* 0x100fe20008000805 */
[----:B------:R-:W-:Y:S01]  /*35f0*/  ULDC UR11, c[0x0][0x604] ;  /* 0x00018100000b7ab9 */ /* 0x000fe20000000800 */
[----:B------:R-:W-:Y:S01]  /*3600*/  F2FP.SATFINITE.E4M3.F32.PACK_AB_MERGE_C R102, R151, R42, RZ ;  /* 0x0000002a9766723e */ /* 0x000fe200048070ff */
[--C-:B------:R-:W-:Y:S01]  /*3610*/  FFMA R67, R67, UR11, -R5.reuse ;  /* 0x0000000b43437c23 */ /* 0x100fe20008000805 */
[----:B------:R-:W-:Y:S01]  /*3620*/  ULDC UR11, c[0x0][0x604] ;  /* 0x00018100000b7ab9 */ /* 0x000fe20000000800 */
[----:B------:R2:W4:Y:S01]  /*3630*/  MUFU.EX2 R54, R13 ;  /* 0x0000000d00367308 */ /* 0x0005220000000800 */
[----:B-1----:R-:W-:Y:S01]  /*3640*/  @!P3 FMUL R98, R98, R98 ;  /* 0x000000626262b220 */ /* 0x002fe20000400000 */
[----:B------:R-:W-:Y:S01]  /*3650*/  FSETP.GEU.AND P3, PT, R63, -126, PT ;  /* 0xc2fc00003f00780b */ /* 0x000fe20003f6e000 */
[----:B------:R-:W-:Y:S01]  /*3660*/  @!P2 FMUL R11, R11, 0.5 ;  /* 0x3f0000000b0ba820 */ /* 0x000fe20000400000 */
[----:B------:R-:W-:Y:S01]  /*3670*/  @!P4 FMUL R7, R7, 0.5 ;  /* 0x3f0000000707c820 */ /* 0x000fe20000400000 */
        /* <DEDUP_REMOVED lines=8> */
[----:B--2---:R-:W-:Y:S01]  /*3700*/  MOV R13, UR7 ;  /* 0x00000007000d7c02 */ /* 0x004fe20008000f00 */
[--C-:B------:R-:W-:Y:S01]  /*3710*/  FFMA R74, R74, UR11, -R5.reuse ;  /* 0x0000000b4a4a7c23 */ /* 0x100fe20008000805 */
[----:B------:R-:W-:Y:S01]  /*3720*/  @!P3 FMUL R63, R63, 0.5 ;  /* 0x3f0000003f3fb820 */ /* 0x000fe20000400000 */
[----:B------:R-:W2:Y:S01]  /*3730*/  MUFU.EX2 R100, R55 ;  /* 0x0000003700647308 */ /* 0x000ea20000000800 */
[----:B----4-:R-:W-:Y:S01]  /*3740*/  @!P5 FMUL R54, R54, R54 ;  /* 0x000000363636d220 */ /* 0x010fe20000400000 */
[----:B------:R-:W-:Y:S01]  /*3750*/  FSETP.GEU.AND P5, PT, R62, -126, PT ;  /* 0xc2fc00003e00780b */ /* 0x000fe20003fae000 */
[----:B------:R-:W-:Y:S01]  /*3760*/  ULDC UR11, c[0x0][0x604] ;  /* 0x00018100000b7ab9 */ /* 0x000fe20000000800 */
[----:B------:R3:W-:Y:S01]  /*3770*/  SYNCS.ARRIVE.TRANS64.A1T0 RZ, [R13+UR10], RZ ;  /* 0x000000ff0dff79a7 */ /* 0x0007e2000810000a */
[--C-:B------:R-:W-:Y:S01]  /*3780*/  FFMA R78, R78, UR11, -R5.reuse ;  /* 0x0000000b4e4e7c23 */ /* 0x100fe20008000805 */
[----:B------:R-:W-:Y:S01]  /*3790*/  ULDC UR11, c[0x0][0x604] ;  /* 0x00018100000b7ab9 */ /* 0x000fe20000000800 */
[----:B------:R-:W-:Y:S01]  /*37a0*/  @!P6 FMUL R59, R59, 0.5 ;  /* 0x3f0000003b3be820 */ /* 0x000fe20000400000 */
[----:B------:R-:W4:Y:S01]  /*37b0*/  MUFU.EX2 R63, R63 ;  /* 0x0000003f003f7308 */ /* 0x000f220000000800 */
[----:B-1----:R-:W-:Y:S01]  /*37c0*/  @!P2 FMUL R58, R58, R58 ;  /* 0x0000003a3a3aa220 */ /* 0x002fe20000400000 */
[----:B------:R-:W-:Y:S01]  /*37d0*/  FSETP.GEU.AND P2, PT, R66, -126, PT ;  /* 0xc2fc00004200780b */ /* 0x000fe20003f4e000 */
[--C-:B------:R-:W-:Y:S01]  /*37e0*/  FFMA R79, R79, UR11, -R5.reuse ;  /* 0x0000000b4f4f7c23 */ /* 0x100fe20008000805 */
[----:B------:R-:W-:Y:S01]  /*37f0*/  ULDC UR11, c[0x0][0x604] ;  /* 0x00018100000b7ab9 */ /* 0x000fe20000000800 */
[----:B---3--:R-:W-:Y:S01]  /*3800*/  F2FP.SATFINITE.E4M3.F32.PACK_AB_MERGE_C R13, R151, R92, RZ ;  /* 0x0000005c970d723e */ /* 0x008fe200048070ff */
[--C-:B------:R-:W-:Y:S01]  /*3810*/  FFMA R82, R82, UR11, -R5.reuse ;  /* 0x0000000b52527c23 */ /* 0x100fe20008000805 */
[----:B------:R-:W-:Y:S01]  /*3820*/  @!P5 FMUL R62, R62, 0.5 ;  /* 0x3f0000003e3ed820 */ /* 0x000fe20000400000 */
[----:B------:R1:W3:Y:S01]  /*3830*/  MUFU.EX2 R11, R7 ;  /* 0x00000007000b7308 */ /* 0x0002e20000000800 */
[----:B--2---:R-:W-:Y:S01]  /*3840*/  @!P1 FMUL R100, R100, R100 ;  /* 0x0000006464649220 */ /* 0x004fe20000400000 */
[----:B------:R-:W-:Y:S01]  /*3850*/  FSETP.GEU.AND P1, PT, R67, -126, PT ;  /* 0xc2fc00004300780b */ /* 0x000fe20003f2e000 */
[----:B------:R-:W-:Y:S01]  /*3860*/  ULDC UR11, c[0x0][0x604] ;  /* 0x00018100000b7ab9 */ /* 0x000fe20000000800 */
[----:B------:R-:W-:Y:S01]  /*3870*/  F2FP.SATFINITE.E4M3.F32.PACK_AB_MERGE_C R104, R151, R46, RZ ;  /* 0x0000002e9768723e */ /* 0x000fe200048070ff */
[--C-:B------:R-:W-:Y:S01]  /*3880*/  FFMA R83, R83, UR11, -R5.reuse ;  /* 0x0000000b53537c23 */ /* 0x100fe20008000805 */
[----:B------:R-:W-:Y:S01]  /*3890*/  ULDC UR11, c[0x0][0x604] ;  /* 0x00018100000b7ab9 */ /* 0x000fe20000000800 */
[----:B------:R-:W-:Y:S01]  /*38a0*/  @!P2 FMUL R66, R66, 0.5 ;  /* 0x3f0000004242a820 */ /* 0x000fe20000400000 */
[----:B------:R-:W2:Y:S01]  /*38b0*/  MUFU.EX2 R59, R59 ;  /* 0x0000003b003b7308 */ /* 0x000ea20000000800 */
[----:B----4-:R-:W-:Y:S01]  /*38c0*/  @!P3 FMUL R63, R63, R63 ;  /* 0x0000003f3f3fb220 */ /* 0x010fe20000400000 */
[----:B------:R-:W-:Y:S01]  /*38d0*/  FSETP.GEU.AND P3, PT, R75, -126, PT ;  /* 0xc2fc00004b00780b */ /* 0x000fe20003f6e000 */
[----:B------:R-:W-:Y:S01]  /*38e0*/  FFMA R5, R87, UR11, -R5 ;  /* 0x0000000b57057c23 */ /* 0x000fe20008000805 */
[----:B-1----:R-:W-:Y:S01]  /*38f0*/  LOP3.LUT R7, R3, 0x3, RZ, 0xc0, !PT ;  /* 0x0000000303077812 */ /* 0x002fe200078ec0ff */
[----:B------:R-:W-:Y:S01]  /*3900*/  FADD R51, R88, R63 ;  /* 0x0000003f58337221 */ /* 0x000fe20000000000 */
[----:B------:R-:W-:Y:S01]  /*3910*/  F2FP.SATFINITE.E4M3.F32.PACK_AB_MERGE_C R87, R151, R8, RZ ;  /* 0x000000089757723e */ /* 0x000fe200048070ff */
[----:B------:R-:W-:Y:S01]  /*3920*/  @!P1 FMUL R67, R67, 0.5 ;  /* 0x3f00000043439820 */ /* 0x000fe20000400000 */
[----:B------:R-:W1:Y:S01]  /*3930*/  MUFU.EX2 R62, R62 ;  /* 0x0000003e003e7308 */ /* 0x000e620000000800 */
[----:B---3--:R-:W-:Y:S01]  /*3940*/  @!P4 FMUL R11, R11, R11 ;  /* 0x0000000b0b0bc220 */ /* 0x008fe20000400000 */
[----:B------:R-:W-:Y:S01]  /*3950*/  FSETP.GEU.AND P4, PT, R70, -126, PT ;  /* 0xc2fc00004600780b */ /* 0x000fe20003f8e000 */
[----:B------:R-:W-:Y:S01]  /*3960*/  VIADD R7, R7, 0xffffffff ;  /* 0xffffffff07077836 */ /* 0x000fe20000000000 */
[----:B------:R-:W-:Y:S01]  /*3970*/  F2FP.SATFINITE.E4M3.F32.PACK_AB_MERGE_C R8, R151, R90, RZ ;  /* 0x0000005a9708723e */ /* 0x000fe200048070ff */
[----:B------:R-:W-:Y:S01]  /*3980*/  FADD R45, R26, R11 ;  /* 0x0000000b1a2d7221 */ /* 0x000fe20000000000 */
[----:B------:R-:W-:Y:S01]  /*3990*/  FADD R26, R28, R60 ;  /* 0x0000003c1c1a7221 */ /* 0x000fe20000000000 */
[----:B------:R-:W-:Y:S01]  /*39a0*/  @!P3 FMUL R75, R75, 0.5 ;  /* 0x3f0000004b4bb820 */ /* 0x000fe20000400000 */
[----:B------:R-:W3:Y:S01]  /*39b0*/  MUFU.EX2 R66, R66 ;  /* 0x0000004200427308 */ /* 0x000ee20000000800 */
[----:B--2---:R-:W-:Y:S01]  /*39c0*/  @!P6 FMUL R59, R59, R59 ;  /* 0x0000003b3b3be220 */ /* 0x004fe20000400000 */
[----:B------:R-:W-:Y:S01]  /*39d0*/  FSETP.GEU.AND P6, PT, R71, -126, PT ;  /* 0xc2fc00004700780b */ /* 0x000fe20003fce000 */
[----:B------:R-:W-:Y:S01]  /*39e0*/  FADD R28, R6, R61 ;  /* 0x0000003d061c7221 */ /* 0x000fe20000000000 */
[C---:B------:R-:W-:Y:S01]  /*39f0*/  F2FP.SATFINITE.E4M3.F32.PACK_AB_MERGE_C R19, R151.reuse, R100, RZ ;  /* 0x000000649713723e */ /* 0x040fe200048070ff */
[----:B------:R-:W-:Y:S01]  /*3a00*/  FADD R47, R30, R59 ;  /* 0x0000003b1e2f7221 */ /* 0x000fe20000000000 */
[C---:B------:R-:W-:Y:S01]  /*3a10*/  F2FP.SATFINITE.E4M3.F32.PACK_AB_MERGE_C R6, R151.reuse, R88, RZ ;  /* 0x000000589706723e */ /* 0x040fe200048070ff */
[----:B------:R-:W-:Y:S01]  /*3a20*/  @!P4 FMUL R70, R70, 0.5 ;  /* 0x3f0000004646c820 */ /* 0x000fe20000400000 */
[----:B------:R-:W2:Y:S01]  /*3a30*/  MUFU.EX2 R75, R75 ;  /* 0x0000004b004b7308 */ /* 0x000ea20000000800 */
[----:B-1----:R-:W-:Y:S01]  /*3a40*/  @!P5 FMUL R62, R62, R62 ;  /* 0x0000003e3e3ed220 */ /* 0x002fe20000400000 */
[----:B------:R-:W-:Y:S01]  /*3a50*/  FSETP.GEU.AND P5, PT, R74, -126, PT ;  /* 0xc2fc00004a00780b */ /* 0x000fe20003fae000 */
[----:B------:R-:W-:Y:S01]  /*3a60*/  FADD R43, R22, R25 ;  /* 0x00000019162b7221 */ /* 0x000fe20000000000 */
[----:B------:R-:W-:Y:S01]  /*3a70*/  F2FP.SATFINITE.E4M3.F32.PACK_AB_MERGE_C R106, R151, R50, RZ ;  /* 0x00000032976a723e */ /* 0x000fe200048070ff */
[----:B------:R-:W-:Y:S01]  /*3a80*/  FADD R49, R34, R62 ;  /* 0x0000003e22317221 */ /* 0x000fe20000000000 */
[----:B------:R-:W-:Y:S01]  /*3a90*/  FADD R34, R14, R69 ;  /* 0x000000450e227221 */ /* 0x000fe20000000000 */
[----:B------:R-:W-:Y:S01]  /*3aa0*/  @!P6 FMUL R71, R71, 0.5 ;  /* 0x3f0000004747e820 */ /* 0x000fe20000400000 */
[----:B------:R-:W1:Y:S01]  /*3ab0*/  MUFU.EX2 R67, R67 ;  /* 0x0000004300437308 */ /* 0x000e620000000800 */
[----:B---3--:R-:W-:Y:S01]  /*3ac0*/  @!P2 FMUL R66, R66, R66 ;  /* 0x000000424242a220 */ /* 0x008fe20000400000 */
[----:B------:R-:W-:Y:S01]  /*3ad0*/  FSETP.GEU.AND P2, PT, R78, -126, PT ;  /* 0xc2fc00004e00780b */ /* 0x000fe20003f4e000 */
[----:B------:R-:W-:Y:S01]  /*3ae0*/  FADD R26, R26, R35 ;  /* 0x000000231a1a7221 */ /* 0x000fe20000000000 */
        /* <DEDUP_REMOVED lines=8> */
[----:B------:R-:W-:Y:S01]  /*3b70*/  F2FP.SATFINITE.E4M3.F32.PACK_AB_MERGE_C R14, R151, R98, RZ ;  /* 0x00000062970e723e */ /* 0x000fe200048070ff */
[----:B------:R-:W-:Y:S01]  /*3b80*/  FADD R28, R28, R37 ;  /* 0x000000251c1c7221 */ /* 0x000fe20000000000 */
[----:B------:R-:W-:Y:S01]  /*3b90*/  LOP3.LUT R34, R87, 0xffff, RZ, 0xc0, !PT ;  /* 0x0000ffff57227812 */ /* 0x000fe200078ec0ff */
[----:B------:R-:W-:Y:S01]  /*3ba0*/  @!P2 FMUL R78, R78, 0.5 ;  /* 0x3f0000004e4ea820 */ /* 0x000fe20000400000 */
[----:B------:R-:W2:Y:S01]  /*3bb0*/  MUFU.EX2 R71, R71 ;  /* 0x0000004700477308 */ /* 0x000ea20000000800 */
[----:B-1----:R-:W-:Y:S01]  /*3bc0*/  @!P1 FMUL R67, R67, R67 ;  /* 0x0000004343439220 */ /* 0x002fe20000400000 */
[----:B------:R-:W-:Y:S01]  /*3bd0*/  FSETP.GEU.AND P1, PT, R79, -126, PT ;  /* 0xc2fc00004f00780b */ /* 0x000fe20003f2e000 */
[----:B------:R-:W-:Y:S01]  /*3be0*/  IMAD.U32 R35, R102, 0x10000, RZ ;  /* 0x0001000066237824 */ /* 0x000fe200078e00ff */
[C---:B------:R-:W-:Y:S01]  /*3bf0*/  F2FP.SATFINITE.E4M3.F32.PACK_AB_MERGE_C R60, R151.reuse, R60, RZ ;  /* 0x0000003c973c723e */ /* 0x040fe200048070ff */
[----:B------:R-:W-:Y:S01]  /*3c00*/  FADD R55, R90, R67 ;  /* 0x000000435a377221 */ /* 0x000fe20000000000 */
[----:B------:R-:W-:Y:S01]  /*3c10*/  F2FP.SATFINITE.E4M3.F32.PACK_AB_MERGE_C R90, R151, R36, RZ ;  /* 0x00000024975a723e */ /* 0x000fe200048070ff */
[----:B------:R-:W-:Y:S01]  /*3c20*/  @!P3 FMUL R5, R5, 0.5 ;  /* 0x3f0000000505b820 */ /* 0x000fe20000400000 */
[----:B------:R-:W1:Y:S01]  /*3c30*/  MUFU.EX2 R74, R74 ;  /* 0x0000004a004a7308 */ /* 0x000e620000000800 */
[----:B---3--:R-:W-:Y:S01]  /*3c40*/  @!P4 FMUL R70, R70, R70 ;  /* 0x000000464646c220 */ /* 0x008fe20000400000 */
[----:B------:R-:W-:Y:S01]  /*3c50*/  FSETP.GEU.AND P4, PT, R82, -126, PT ;  /* 0xc2fc00005200780b */ /* 0x000fe20003f8e000 */
[----:B------:R-:W-:Y:S01]  /*3c60*/  FADD R36, R40, R72 ;  /* 0x0000004828247221 */ /* 0x000fe20000000000 */
[----:B------:R-:W-:Y:S01]  /*3c70*/  F2FP.SATFINITE.E4M3.F32.PACK_AB_MERGE_C R61, R151, R61, RZ ;  /* 0x0000003d973d723e */ /* 0x000fe200048070ff */
[----:B------:R-:W-:Y:S01]  /*3c80*/  IMAD.U32 R37, R104, 0x10000, RZ ;  /* 0x0001000068257824 */ /* 0x000fe200078e00ff */
[----:B------:R-:W-:Y:S01]  /*3c90*/  LOP3.LUT R90, R90, 0xff, RZ, 0xc0, !PT ;  /* 0x000000ff5a5a7812 */ /* 0x000fe200078ec0ff */
[----:B------:R-:W-:Y:S01]  /*3ca0*/  @!P1 FMUL R79, R79, 0.5 ;  /* 0x3f0000004f4f9820 */ /* 0x000fe20000400000 */
[----:B------:R3:W4:Y:S01]  /*3cb0*/  MUFU.EX2 R27, R5 ;  /* 0x00000005001b7308 */ /* 0x0007220000000800 */
[----:B--2---:R-:W-:Y:S01]  /*3cc0*/  @!P6 FMUL R71, R71, R71 ;  /* 0x000000474747e220 */ /* 0x004fe20000400000 */
[----:B------:R-:W-:Y:S01]  /*3cd0*/  FSETP.GEU.AND P6, PT, R83, -126, PT ;  /* 0xc2fc00005300780b */ /* 0x000fe20003fce000 */
[----:B------:R-:W-:Y:S01]  /*3ce0*/  FADD R29, R29, R36 ;  /* 0x000000241d1d7221 */ /* 0x000fe20000000000 */
[----:B------:R-:W-:-:S02]  /*3cf0*/  LOP3.LUT R36, R91, 0xffff, RZ, 0xc0, !PT ;  /* 0x0000ffff5b247812 */ /* 0x000fc400078ec0ff */
[C---:B------:R-:W-:Y:S01]  /*3d00*/  F2FP.SATFINITE.E4M3.F32.PACK_AB_MERGE_C R62, R151.reuse, R62, RZ ;  /* 0x0000003e973e723e */ /* 0x040fe200048070ff */
[----:B------:R-:W-:Y:S01]  /*3d10*/  @!P4 FMUL R82, R82, 0.5 ;  /* 0x3f0000005252c820 */ /* 0x000fe20000400000 */
[----:B------:R-:W2:Y:S01]  /*3d20*/  MUFU.EX2 R78, R78 ;  /* 0x0000004e004e7308 */ /* 0x000ea20000000800 */
[----:B-1----:R-:W-:Y:S01]  /*3d30*/  @!P5 FMUL R74, R74, R74 ;  /* 0x0000004a4a4ad220 */ /* 0x002fe20000400000 */
[----:B------:R-:W-:Y:S02]  /*3d40*/  FSETP.GEU.AND P5, PT, R86, -126, PT ;  /* 0xc2fc00005600780b */ /* 0x000fe40003fae000 */
[----:B---3--:R-:W-:Y:S01]  /*3d50*/  F2FP.SATFINITE.E4M3.F32.PACK_AB_MERGE_C R5, R151, R30, RZ ;  /* 0x0000001e9705723e */ /* 0x008fe200048070ff */
[----:B------:R-:W-:Y:S01]  /*3d60*/  FADD R30, R32, R64 ;  /* 0x00000040201e7221 */ /* 0x000fe20000000000 */
[----:B------:R-:W-:Y:S01]  /*3d70*/  FADD R32, R10, R65 ;  /* 0x000000410a207221 */ /* 0x000fe20000000000 */
[----:B------:R-:W-:Y:S01]  /*3d80*/  @!P6 FMUL R83, R83, 0.5 ;  /* 0x3f0000005353e820 */ /* 0x000fe20000400000 */
[----:B------:R1:W3:Y:S01]  /*3d90*/  MUFU.EX2 R21, R79 ;  /* 0x0000004f00157308 */ /* 0x0002e20000000800 */
[----:B----4-:R-:W-:Y:S01]  /*3da0*/  @!P3 FMUL R27, R27, R27 ;  /* 0x0000001b1b1bb220 */ /* 0x010fe20000400000 */
[----:B------:R-:W-:Y:S01]  /*3db0*/  FADD R88, R46, R74 ;  /* 0x0000004a2e587221 */ /* 0x000fe20000000000 */
[----:B------:R-:W-:Y:S01]  /*3dc0*/  FADD R46, R94, R75 ;  /* 0x0000004b5e2e7221 */ /* 0x000fe20000000000 */
[----:B------:R-:W-:Y:S01]  /*3dd0*/  FADD R32, R32, R41 ;  /* 0x0000002920207221 */ /* 0x000fe20000000000 */
[----:B------:R-:W-:Y:S01]  /*3de0*/  FADD R30, R30, R39 ;  /* 0x000000271e1e7221 */ /* 0x000fe20000000000 */
[C---:B------:R-:W-:Y:S01]  /*3df0*/  F2FP.SATFINITE.E4M3.F32.PACK_AB_MERGE_C R10, R151.reuse, R96, RZ ;  /* 0x00000060970a723e */ /* 0x040fe200048070ff */
[----:B------:R-:W-:Y:S01]  /*3e00*/  @!P5 FMUL R86, R86, 0.5 ;  /* 0x3f0000005656d820 */ /* 0x000fe20000400000 */
[----:B------:R-:W4:Y:S01]  /*3e10*/  MUFU.EX2 R82, R82 ;  /* 0x0000005200527308 */ /* 0x000f220000000800 */
[----:B-1----:R-:W-:Y:S01]  /*3e20*/  FADD R79, R42, R70 ;  /* 0x000000462a4f7221 */ /* 0x002fe20000000000 */
[----:B------:R-:W-:Y:S01]  /*3e30*/  FADD R42, R92, R71 ;  /* 0x000000475c2a7221 */ /* 0x000fe20000000000 */
[----:B------:R-:W-:Y:S01]  /*3e40*/  F2FP.SATFINITE.E4M3.F32.PACK_AB_MERGE_C R92, R151, R40, RZ ;  /* 0x00000028975c723e */ /* 0x000fe200048070ff */
[----:B--2---:R-:W-:Y:S01]  /*3e50*/  @!P2 FMUL R78, R78, R78 ;  /* 0x0000004e4e4ea220 */ /* 0x004fe20000400000 */
[----:B------:R-:W-:Y:S01]  /*3e60*/  FADD R40, R52, R84 ;  /* 0x0000005434287221 */ /* 0x000fe20000000000 */
[----:B------:R-:W-:Y:S01]  /*3e70*/  ISETP.GT.U32.AND P2, PT, R7, 0x1, PT ;  /* 0x000000010700780c */ /* 0x000fe20003f44070 */
[----:B------:R-:W-:Y:S01]  /*3e80*/  FADD R46, R47, R46 ;  /* 0x0000002e2f2e7221 */ /* 0x000fe20000000000 */
[----:B------:R1:W2:Y:S01]  /*3e90*/  MUFU.EX2 R23, R83 ;  /* 0x0000005300177308 */ /* 0x0002a20000000800 */
[----:B---3--:R-:W-:Y:S01]  /*3ea0*/  @!P1 FMUL R21, R21, R21 ;  /* 0x0000001515159220 */ /* 0x008fe20000400000 */
[----:B------:R-:W-:Y:S01]  /*3eb0*/  F2FP.SATFINITE.E4M3.F32.PACK_AB_MERGE_C R7, R151, R94, RZ ;  /* 0x0000005e9707723e */ /* 0x000fe200048070ff */
[----:B------:R-:W-:Y:S01]  /*3ec0*/  FADD R33, R33, R40 ;  /* 0x0000002821217221 */ /* 0x000fe20000000000 */
[C---:B------:R-:W-:Y:S01]  /*3ed0*/  F2FP.SATFINITE.E4M3.F32.PACK_AB_MERGE_C R94, R151.reuse, R44, RZ ;  /* 0x0000002c975e723e */ /* 0x040fe200048070ff */
[----:B------:R-:W-:Y:S01]  /*3ee0*/  FADD R44, R50, R78 ;  /* 0x0000004e322c7221 */ /* 0x000fe20000000000 */
[----:B------:R-:W-:Y:S01]  /*3ef0*/  FADD R50, R96, R21 ;  /* 0x0000001560327221 */ /* 0x000fe20000000000 */
[C---:B------:R-:W-:Y:S01]  /*3f00*/  F2FP.SATFINITE.E4M3.F32.PACK_AB_MERGE_C R96, R151.reuse, R48, RZ ;  /* 0x000000309760723e */ /* 0x040fe200048070ff */
[----:B------:R-:W3:Y:S01]  /*3f10*/  MUFU.EX2 R86, R86 ;  /* 0x0000005600567308 */ /* 0x000ee20000000800 */
[----:B-1----:R-:W-:Y:S01]  /*3f20*/  FADD R83, R100, R27 ;  /* 0x0000001b64537221 */ /* 0x002fe20000000000 */
[C---:B------:R-:W-:Y:S01]  /*3f30*/  F2FP.SATFINITE.E4M3.F32.PACK_AB_MERGE_C R100, R151.reuse, R11, RZ ;  /* 0x0000000b9764723e */ /* 0x040fe200048070ff */
[----:B----4-:R-:W-:Y:S01]  /*3f40*/  @!P4 FMUL R82, R82, R82 ;  /* 0x000000525252c220 */ /* 0x010fe20000400000 */
[C---:B------:R-:W-:Y:S01]  /*3f50*/  F2FP.SATFINITE.E4M3.F32.PACK_AB_MERGE_C R11, R151.reuse, R59, RZ ;  /* 0x0000003b970b723e */ /* 0x040fe200048070ff */
[----:B------:R-:W-:Y:S01]  /*3f60*/  IMAD.U32 R39, R106, 0x10000, RZ ;  /* 0x000100006a277824 */ /* 0x000fe200078e00ff */
[----:B------:R-:W-:Y:S01]  /*3f70*/  F2FP.SATFINITE.E4M3.F32.PACK_AB_MERGE_C R59, R151, R25, RZ ;  /* 0x00000019973b723e */ /* 0x000fe200048070ff */
[----:B------:R-:W-:Y:S01]  /*3f80*/  FADD R25, R31, R38 ;  /* 0x000000261f197221 */ /* 0x000fe20000000000 */
[----:B------:R-:W-:Y:S01]  /*3f90*/  FADD R48, R54, R82 ;  /* 0x0000005236307221 */ /* 0x000fe20000000000 */
[----:B--2---:R-:W-:Y:S01]  /*3fa0*/  @!P6 FMUL R23, R23, R23 ;  /* 0x000000171717e220 */ /* 0x004fe20000400000 */
[----:B------:R-:W-:Y:S01]  /*3fb0*/  FADD R31, R29, R30 ;  /* 0x0000001e1d1f7221 */ /* 0x000fe20000000000 */
[----:B------:R-:W-:Y:S01]  /*3fc0*/  FADD R25, R25, R32 ;  /* 0x0000002019197221 */ /* 0x000fe20000000000 */
[----:B------:R-:W-:Y:S01]  /*3fd0*/  FADD R32, R26, R33 ;  /* 0x000000211a207221 */ /* 0x000fe20000000000 */
[----:B------:R-:W-:Y:S01]  /*3fe0*/  FADD R54, R98, R23 ;  /* 0x0000001762367221 */ /* 0x000fe20000000000 */
[----:B------:R-:W-:Y:S01]  /*3ff0*/  F2FP.SATFINITE.E4M3.F32.PACK_AB_MERGE_C R98, R151, R52, RZ ;  /* 0x000000349762723e */ /* 0x000fe200048070ff */
[----:B------:R-:W-:Y:S01]  /*4000*/  IMAD.U32 R33, R24, 0x10000, RZ ;  /* 0x0001000018217824 */ /* 0x000fe200078e00ff */
[----:B------:R-:W-:Y:S01]  /*4010*/  LOP3.LUT R5, R5, 0xffff, RZ, 0xc0, !PT ;  /* 0x0000ffff05057812 */ /* 0x000fe200078ec0ff */
[----:B---3--:R-:W-:Y:S01]  /*4020*/  @!P5 FMUL R86, R86, R86 ;  /* 0x000000565656d220 */ /* 0x008fe20000400000 */
[----:B------:R-:W-:Y:S01]  /*4030*/  LOP3.LUT R38, R97, 0xffff, RZ, 0xc0, !PT ;  /* 0x0000ffff61267812 */ /* 0x000fe200078ec0ff */
[----:B------:R-:W-:Y:S01]  /*4040*/  FADD R31, R31, R32 ;  /* 0x000000201f1f7221 */ /* 0x000fe20000000000 */
[----:B------:R-:W-:Y:S01]  /*4050*/  LOP3.LUT R24, R6, 0xffff, RZ, 0xc0, !PT ;  /* 0x0000ffff06187812 */ /* 0x000fe200078ec0ff */
[----:B------:R-:W-:Y:S01]  /*4060*/  FADD R52, R58, R86 ;  /* 0x000000563a347221 */ /* 0x000fe20000000000 */
[C---:B------:R-:W-:Y:S01]  /*4070*/  F2FP.SATFINITE.E4M3.F32.PACK_AB_MERGE_C R58, R151.reuse, R58, RZ ;  /* 0x0000003a973a723e */ /* 0x040fe200048070ff */
[----:B------:R-:W-:Y:S01]  /*4080*/  FADD R26, R28, R43 ;  /* 0x0000002b1c1a7221 */ /* 0x000fe20000000000 */
[----:B------:R-:W-:Y:S01]  /*4090*/  F2FP.SATFINITE.E4M3.F32.PACK_AB_MERGE_C R16, R151, R63, RZ ;  /* 0x0000003f9710723e */ /* 0x000fe200048070ff */
[----:B------:R-:W-:Y:S01]  /*40a0*/  IMAD.SHL.U32 R6, R5, 0x1000000, RZ ;  /* 0x0100000005067824 */ /* 0x000fe200078e00ff */
[----:B------:R-:W-:Y:S01]  /*40b0*/  PRMT R34, R34, 0x7604, R85 ;  /* 0x0000760422227816 */ /* 0x000fe20000000055 */
[----:B------:R-:W-:Y:S01]  /*40c0*/  IMAD.U32 R43, R58, 0x10000, RZ ;  /* 0x000100003a2b7824 */ /* 0x000fe200078e00ff */
[----:B------:R-:W-:Y:S01]  /*40d0*/  PRMT R36, R36, 0x7604, R89 ;  /* 0x0000760424247816 */ /* 0x000fe20000000059 */
[----:B------:R-:W-:Y:S01]  /*40e0*/  IMAD.SHL.U32 R5, R24, 0x1000000, RZ ;  /* 0x0100000018057824 */ /* 0x000fe200078e00ff */
[----:B------:R-:W-:Y:S01]  /*40f0*/  LOP3.LUT R98, R98, 0xff, RZ, 0xc0, !PT ;  /* 0x000000ff62627812 */ /* 0x000fe200078ec0ff */
[----:B------:R-:W-:Y:S01]  /*4100*/  IMAD.U32 R47, R62, 0x10000, RZ ;  /* 0x000100003e2f7824 */ /* 0x000fe200078e00ff */
[----:B------:R-:W-:Y:S01]  /*4110*/  LOP3.LUT R32, R13, 0xffff, RZ, 0xc0, !PT ;  /* 0x0000ffff0d207812 */ /* 0x000fe200078ec0ff */
[----:B------:R-:W-:Y:S01]  /*4120*/  FADD R55, R55, R54 ;  /* 0x0000003637377221 */ /* 0x000fe20000000000 */
[----:B------:R-:W-:Y:S01]  /*4130*/  F2FP.SATFINITE.E4M3.F32.PACK_AB_MERGE_C R84, R151, R84, RZ ;  /* 0x000000549754723e */ /* 0x000fe200048070ff */
[----:B------:R-:W-:Y:S01]  /*4140*/  FADD R50, R51, R50 ;  /* 0x0000003233327221 */ /* 0x000fe20000000000 */
[----:B------:R-:W-:Y:S01]  /*4150*/  PRMT R38, R38, 0x7604, R95 ;  /* 0x0000760426267816 */ /* 0x000fe2000000005f */
[----:B------:R-:W-:Y:S01]  /*4160*/  IMAD.SHL.U32 R32, R32, 0x1000000, RZ ;  /* 0x0100000020207824 */ /* 0x000fe200078e00ff */
[----:B------:R-:W-:Y:S01]  /*4170*/  PRMT R90, R101, 0x7604, R90 ;  /* 0x00007604655a7816 */ /* 0x000fe2000000005a */
[----:B------:R-:W-:Y:S01]  /*4180*/  FADD R28, R46, R55 ;  /* 0x000000372e1c7221 */ /* 0x000fe20000000000 */
[----:B------:R-:W-:Y:S01]  /*4190*/  LOP3.LUT R94, R94, 0xff, RZ, 0xc0, !PT ;  /* 0x000000ff5e5e7812 */ /* 0x000fe200078ec0ff */
        /* <DEDUP_REMOVED lines=13> */
[----:B------:R-:W-:Y:S01]  /*4270*/  F2FP.SATFINITE.E4M3.F32.PACK_AB_MERGE_C R66, R151, R66, RZ ;  /* 0x000000429742723e */ /* 0x000fe200048070ff */
[----:B------:R-:W-:Y:S01]  /*4280*/  FADD R26, R25, R26 ;  /* 0x0000001a191a7221 */ /* 0x000fe20000000000 */
[C---:B------:R-:W-:Y:S01]  /*4290*/  F2FP.SATFINITE.E4M3.F32.PACK_AB_MERGE_C R20, R151.reuse, R67, RZ ;  /* 0x000000439714723e */ /* 0x040fe200048070ff */
[----:B------:R-:W-:Y:S01]  /*42a0*/  FADD R28, R28, R29 ;  /* 0x0000001d1c1c7221 */ /* 0x000fe20000000000 */
[----:B------:R-:W-:-:S02]  /*42b0*/  F2FP.SATFINITE.E4M3.F32.PACK_AB_MERGE_C R69, R151, R69, RZ ;  /* 0x000000459745723e */ /* 0x000fc400048070ff */
[C---:B------:R-:W-:Y:S02]  /*42c0*/  F2FP.SATFINITE.E4M3.F32.PACK_AB_MERGE_C R70, R151.reuse, R70, RZ ;  /* 0x000000469746723e */ /* 0x040fe400048070ff */
[C---:B------:R-:W-:Y:S02]  /*42d0*/  F2FP.SATFINITE.E4M3.F32.PACK_AB_MERGE_C R22, R151.reuse, R71, RZ ;  /* 0x000000479716723e */ /* 0x040fe400048070ff */
[C---:B------:R-:W-:Y:S01]  /*42e0*/  F2FP.SATFINITE.E4M3.F32.PACK_AB_MERGE_C R72, R151.reuse, R72, RZ ;  /* 0x000000489748723e */ /* 0x040fe200048070ff */
[----:B------:R-:W-:Y:S01]  /*42f0*/  IMAD.U32 R51, R70, 0x10000, RZ ;  /* 0x0001000046337824 */ /* 0x000fe200078e00ff */
[C---:B------:R-:W-:Y:S02]  /*4300*/  F2FP.SATFINITE.E4M3.F32.PACK_AB_MERGE_C R73, R151.reuse, R73, RZ ;  /* 0x000000499749723e */ /* 0x040fe400048070ff */
[C---:B------:R-:W-:Y:S02]  /*4310*/  F2FP.SATFINITE.E4M3.F32.PACK_AB_MERGE_C R74, R151.reuse, R74, RZ ;  /* 0x0000004a974a723e */ /* 0x040fe400048070ff */
[----:B------:R-:W-:-:S02]  /*4320*/  F2FP.SATFINITE.E4M3.F32.PACK_AB_MERGE_C R18, R151, R75, RZ ;  /* 0x0000004b9712723e */ /* 0x000fc400048070ff */
[C---:B------:R-:W-:Y:S01]  /*4330*/  F2FP.SATFINITE.E4M3.F32.PACK_AB_MERGE_C R78, R151.reuse, R78, RZ ;  /* 0x0000004e974e723e */ /* 0x040fe200048070ff */
[----:B------:R-:W-:Y:S01]  /*4340*/  IMAD.U32 R53, R74, 0x10000, RZ ;  /* 0x000100004a357824 */ /* 0x000fe200078e00ff */
[C---:B------:R-:W-:Y:S02]  /*4350*/  F2FP.SATFINITE.E4M3.F32.PACK_AB_MERGE_C R21, R151.reuse, R21, RZ ;  /* 0x000000159715723e */ /* 0x040fe400048070ff */
[C---:B------:R-:W-:Y:S01]  /*4360*/  F2FP.SATFINITE.E4M3.F32.PACK_AB_MERGE_C R82, R151.reuse, R82, RZ ;  /* 0x000000529752723e */ /* 0x040fe200048070ff */
[----:B------:R-:W-:Y:S01]  /*4370*/  IMAD.U32 R55, R78, 0x10000, RZ ;  /* 0x000100004e377824 */ /* 0x000fe200078e00ff */
[C---:B------:R-:W-:Y:S02]  /*4380*/  F2FP.SATFINITE.E4M3.F32.PACK_AB_MERGE_C R23, R151.reuse, R23, RZ ;  /* 0x000000179717723e */ /* 0x040fe400048070ff */
[----:B------:R-:W-:Y:S02]  /*4390*/  F2FP.SATFINITE.E4M3.F32.PACK_AB_MERGE_C R86, R151, R86, RZ ;  /* 0x000000569756723e */ /* 0x000fe400048070ff */
[----:B------:R-:W-:-:S02]  /*43a0*/  LOP3.LUT R96, R96, 0xff, RZ, 0xc0, !PT ;  /* 0x000000ff60607812 */ /* 0x000fc400078ec0ff */
[----:B------:R-:W-:Y:S01]  /*43b0*/  F2FP.SATFINITE.E4M3.F32.PACK_AB_MERGE_C R151, R151, R27, RZ ;  /* 0x0000001b9797723e */ /* 0x000fe200048070ff */
[----:B------:R-:W-:Y:S01]  /*43c0*/  IMAD.U32 R86, R86, 0x10000, RZ ;  /* 0x0001000056567824 */ /* 0x000fe200078e00ff */
[----:B------:R-:W-:Y:S01]  /*43d0*/  PRMT R98, R109, 0x7604, R98 ;  /* 0x000076046d627816 */ /* 0x000fe20000000062 */
[----:B------:R-:W-:Y:S01]  /*43e0*/  FADD R27, R45, R88 ;  /* 0x000000582d1b7221 */ /* 0x000fe20000000000 */
[----:B------:R-:W-:Y:S01]  /*43f0*/  LOP3.LUT R33, R34, 0xff0000, R33, 0xf8, !PT ;  /* 0x00ff000022217812 */ /* 0x000fe200078ef821 */
[----:B------:R-:W-:Y:S01]  /*4400*/  IMAD.U32 R45, R100, 0x10000, RZ ;  /* 0x00010000642d7824 */ /* 0x000fe200078e00ff */
[----:B------:R-:W-:Y:S01]  /*4410*/  LOP3.LUT R36, R36, 0xff0000, R93, 0xf8, !PT ;  /* 0x00ff000024247812 */ /* 0x000fe200078ef85d */
[----:B------:R-:W-:Y:S01]  /*4420*/  FADD R27, R27, R48 ;  /* 0x000000301b1b7221 */ /* 0x000fe20000000000 */
[----:B------:R-:W-:Y:S02]  /*4430*/  LOP3.LUT R10, R10, 0xffff, RZ, 0xc0, !PT ;  /* 0x0000ffff0a0a7812 */ /* 0x000fe400078ec0ff */
[----:B------:R-:W-:Y:S01]  /*4440*/  LOP3.LUT R16, R16, 0xffff, RZ, 0xc0, !PT ;  /* 0x0000ffff10107812 */ /* 0x000fe200078ec0ff */
[----:B------:R-:W-:Y:S01]  /*4450*/  FADD R27, R27, R30 ;  /* 0x0000001e1b1b7221 */ /* 0x000fe20000000000 */
[----:B------:R-:W-:Y:S01]  /*4460*/  PRMT R94, R105, 0x7604, R94 ;  /* 0x00007604695e7816 */ /* 0x000fe2000000005e */
[----:B------:R-:W-:Y:S01]  /*4470*/  IMAD.SHL.U32 R10, R10, 0x1000000, RZ ;  /* 0x010000000a0a7824 */ /* 0x000fe200078e00ff */
[----:B------:R-:W-:Y:S01]  /*4480*/  PRMT R60, R61, 0x7604, R60 ;  /* 0x000076043d3c7816 */ /* 0x000fe2000000003c */
[----:B------:R-:W-:Y:S01]  /*4490*/  IMAD.SHL.U32 R16, R16, 0x1000000, RZ ;  /* 0x0100000010107824 */ /* 0x000fe200078e00ff */
[----:B------:R-:W-:-:S02]  /*44a0*/  LOP3.LUT R84, R84, 0xff, RZ, 0xc0, !PT ;  /* 0x000000ff54547812 */ /* 0x000fc400078ec0ff */
[----:B------:R-:W-:Y:S02]  /*44b0*/  LOP3.LUT R59, R59, 0xffff, RZ, 0xc0, !PT ;  /* 0x0000ffff3b3b7812 */ /* 0x000fe400078ec0ff */
[----:B------:R-:W-:Y:S02]  /*44c0*/  LOP3.LUT R38, R38, 0xff0000, R99, 0xf8, !PT ;  /* 0x00ff000026267812 */ /* 0x000fe400078ef863 */
[----:B------:R-:W-:Y:S02]  /*44d0*/  LOP3.LUT R35, R90, 0xff0000, R35, 0xf8, !PT ;  /* 0x00ff00005a237812 */ /* 0x000fe400078ef823 */
[----:B------:R-:W-:Y:S02]  /*44e0*/  SHF.L.U32 R13, R8, 0x18, RZ ;  /* 0x00000018080d7819 */ /* 0x000fe400000006ff */
[----:B------:R-:W-:Y:S02]  /*44f0*/  LOP3.LUT R7, R7, 0xffff, RZ, 0xc0, !PT ;  /* 0x0000ffff07077812 */ /* 0x000fe400078ec0ff */
[----:B------:R-:W-:-:S02]  /*4500*/  PRMT R96, R107, 0x7604, R96 ;  /* 0x000076046b607816 */ /* 0x000fc40000000060 */
[----:B------:R-:W-:Y:S01]  /*4510*/  LOP3.LUT R69, R69, 0xffff, RZ, 0xc0, !PT ;  /* 0x0000ffff45457812 */ /* 0x000fe200078ec0ff */
[----:B------:R-:W-:Y:S01]  /*4520*/  IMAD.SHL.U32 R8, R7, 0x1000000, RZ ;  /* 0x0100000007087824 */ /* 0x000fe200078e00ff */
[----:B------:R-:W-:Y:S02]  /*4530*/  SHF.L.U32 R41, R108, 0x10, RZ ;  /* 0x000000106c297819 */ /* 0x000fe400000006ff */
[----:B------:R-:W-:Y:S02]  /*4540*/  LOP3.LUT R14, R14, 0xffff, RZ, 0xc0, !PT ;  /* 0x0000ffff0e0e7812 */ /* 0x000fe400078ec0ff */
[----:B------:R-:W-:Y:S02]  /*4550*/  LOP3.LUT R57, R57, 0xffff, RZ, 0xc0, !PT ;  /* 0x0000ffff39397812 */ /* 0x000fe400078ec0ff */
[----:B------:R-:W-:Y:S02]  /*4560*/  LOP3.LUT R76, R76, 0xff, RZ, 0xc0, !PT ;  /* 0x000000ff4c4c7812 */ /* 0x000fe400078ec0ff */
[----:B------:R-:W-:-:S02]  /*4570*/  LOP3.LUT R43, R98, 0xff0000, R43, 0xf8, !PT ;  /* 0x00ff0000622b7812 */ /* 0x000fc400078ef82b */
[----:B------:R-:W-:Y:S02]  /*4580*/  LOP3.LUT R6, R33, R6, RZ, 0xfc, !PT ;  /* 0x0000000621067212 */ /* 0x000fe400078efcff */
[----:B------:R-:W-:Y:S02]  /*4590*/  LOP3.LUT R5, R36, R5, RZ, 0xfc, !PT ;  /* 0x0000000524057212 */ /* 0x000fe400078efcff */
[----:B------:R-:W-:Y:S02]  /*45a0*/  LOP3.LUT R151, R151, 0xffff, RZ, 0xc0, !PT ;  /* 0x0000ffff97977812 */ /* 0x000fe400078ec0ff */
[----:B------:R-:W-:Y:S02]  /*45b0*/  LOP3.LUT R22, R22, 0xffff, RZ, 0xc0, !PT ;  /* 0x0000ffff16167812 */ /* 0x000fe400078ec0ff */
[----:B------:R-:W-:Y:S02]  /*45c0*/  PRMT R59, R59, 0x7604, R84 ;  /* 0x000076043b3b7816 */ /* 0x000fe40000000054 */
[----:B------:R-:W-:Y:S01]  /*45d0*/  LOP3.LUT R39, R94, 0xff0000, R39, 0xf8, !PT ;  /* 0x00ff00005e277812 */ /* 0x000fe200078ef827 */
[----:B------:R-:W-:Y:S01]  /*45e0*/  IMAD.SHL.U32 R22, R22, 0x1000000, RZ ;  /* 0x0100000016167824 */ /* 0x000fe200078e00ff */
[----:B------:R-:W-:-:S02]  /*45f0*/  LOP3.LUT R47, R60, 0xff0000, R47, 0xf8, !PT ;  /* 0x00ff00003c2f7812 */ /* 0x000fc400078ef82f */
[----:B------:R-:W-:Y:S02]  /*4600*/  LOP3.LUT R13, R38, R13, RZ, 0xfc, !PT ;  /* 0x0000000d260d7212 */ /* 0x000fe400078efcff */
[----:B------:R-:W-:Y:S02]  /*4610*/  LOP3.LUT R32, R35, R32, RZ, 0xfc, !PT ;  /* 0x0000002023207212 */ /* 0x000fe400078efcff */
[----:B------:R-:W-:Y:S02]  /*4620*/  LOP3.LUT R11, R11, 0xffff, RZ, 0xc0, !PT ;  /* 0x0000ffff0b0b7812 */ /* 0x000fe400078ec0ff */
[----:B------:R-:W-:Y:S02]  /*4630*/  LOP3.LUT R21, R21, 0xffff, RZ, 0xc0, !PT ;  /* 0x0000ffff15157812 */ /* 0x000fe400078ec0ff */
[----:B------:R-:W-:Y:S02]  /*4640*/  PRMT R68, R69, 0x7604, R68 ;  /* 0x0000760445447816 */ /* 0x000fe40000000044 */
[----:B------:R-:W-:-:S02]  /*4650*/  LOP3.LUT R41, R96, 0xff0000, R41, 0xf8, !PT ;  /* 0x00ff000060297812 */ /* 0x000fc400078ef829 */
[----:B------:R-:W-:Y:S02]  /*4660*/  SHF.L.U32 R14, R14, 0x18, RZ ;  /* 0x000000180e0e7819 */ /* 0x000fe400000006ff */
[----:B------:R-:W-:Y:S02]  /*4670*/  LOP3.LUT R64, R64, 0xff, RZ, 0xc0, !PT ;  /* 0x000000ff40407812 */ /* 0x000fe400078ec0ff */
[----:B------:R-:W-:Y:S02]  /*4680*/  LOP3.LUT R65, R65, 0xffff, RZ, 0xc0, !PT ;  /* 0x0000ffff41417812 */ /* 0x000fe400078ec0ff */
[----:B------:R-:W-:Y:S02]  /*4690*/  PRMT R56, R57, 0x7604, R56 ;  /* 0x0000760439387816 */ /* 0x000fe40000000038 */
[----:B------:R-:W-:Y:S02]  /*46a0*/  LOP3.LUT R72, R72, 0xff, RZ, 0xc0, !PT ;  /* 0x000000ff48487812 */ /* 0x000fe400078ec0ff */
[----:B------:R-:W-:-:S02]  /*46b0*/  LOP3.LUT R73, R73, 0xffff, RZ, 0xc0, !PT ;  /* 0x0000ffff49497812 */ /* 0x000fc400078ec0ff */
[----:B------:R-:W-:Y:S02]  /*46c0*/  LOP3.LUT R80, R80, 0xff, RZ, 0xc0, !PT ;  /* 0x000000ff50507812 */ /* 0x000fe400078ec0ff */
[----:B------:R-:W-:Y:S02]  /*46d0*/  LOP3.LUT R81, R81, 0xffff, RZ, 0xc0, !PT ;  /* 0x0000ffff51517812 */ /* 0x000fe400078ec0ff */
[----:B------:R-:W-:Y:S02]  /*46e0*/  PRMT R76, R77, 0x7604, R76 ;  /* 0x000076044d4c7816 */ /* 0x000fe4000000004c */
[----:B------:R-:W-:Y:S01]  /*46f0*/  LOP3.LUT R43, R43, R24, RZ, 0xfc, !PT ;  /* 0x000000182b2b7212 */ /* 0x000fe200078efcff */
[----:B------:R-:W-:Y:S01]  /*4700*/  IMAD.SHL.U32 R24, R151, 0x1000000, RZ ;  /* 0x0100000097187824 */ /* 0x000fe200078e00ff */
[----:B------:R-:W-:Y:S02]  /*4710*/  SEL R7, R5, R6, P2 ;  /* 0x0000000605077207 */ /* 0x000fe40001000000 */
[----:B------:R-:W-:-:S02]  /*4720*/  LOP3.LUT R92, R92, 0xff, RZ, 0xc0, !PT ;  /* 0x000000ff5c5c7812 */ /* 0x000fc400078ec0ff */
[----:B------:R-:W-:Y:S02]  /*4730*/  SEL R6, R6, R5, P2 ;  /* 0x0000000506067207 */ /* 0x000fe40001000000 */
[----:B------:R-:W-:Y:S02]  /*4740*/  LOP3.LUT R59, R59, 0xff0000, R86, 0xf8, !PT ;  /* 0x00ff00003b3b7812 */ /* 0x000fe400078ef856 */
[----:B------:R-:W-:Y:S01]  /*4750*/  LOP3.LUT R39, R39, R10, RZ, 0xfc, !PT ;  /* 0x0000000a27277212 */ /* 0x000fe200078efcff */
[----:B------:R-:W-:Y:S01]  /*4760*/  IMAD.SHL.U32 R10, R11, 0x1000000, RZ ;  /* 0x010000000b0a7824 */ /* 0x000fe200078e00ff */
[----:B------:R-:W-:Y:S01]  /*4770*/  LOP3.LUT R47, R47, R16, RZ, 0xfc, !PT ;  /* 0x000000102f2f7212 */ /* 0x000fe200078efcff */
[----:B------:R-:W-:Y:S01]  /*4780*/  IMAD.SHL.U32 R16, R21, 0x1000000, RZ ;  /* 0x0100000015107824 */ /* 0x000fe200078e00ff */
[----:B------:R-:W-:Y:S02]  /*4790*/  LOP3.LUT R18, R18, 0xffff, RZ, 0xc0, !PT ;  /* 0x0000ffff12127812 */ /* 0x000fe400078ec0ff */
[----:B------:R-:W-:-:S02]  /*47a0*/  SEL R5, R32, R13, P2 ;  /* 0x0000000d20057207 */ /* 0x000fc40001000000 */
[----:B------:R-:W-:Y:S01]  /*47b0*/  LOP3.LUT R51, R68, 0xff0000, R51, 0xf8, !PT ;  /* 0x00ff000044337812 */ /* 0x000fe200078ef833 */
[----:B------:R-:W-:Y:S01]  /*47c0*/  IMAD.SHL.U32 R18, R18, 0x1000000, RZ ;  /* 0x0100000012127824 */ /* 0x000fe200078e00ff */
[----:B------:R-:W-:Y:S02]  /*47d0*/  LOP3.LUT R14, R41, R14, RZ, 0xfc, !PT ;  /* 0x0000000e290e7212 */ /* 0x000fe400078efcff */
[----:B------:R-:W-:Y:S01]  /*47e0*/  SEL R32, R13, R32, P2 ;  /* 0x000000200d207207 */ /* 0x000fe20001000000 */
[----:B------:R-:W-:Y:S01]  /*47f0*/  IMAD.SHL.U32 R13, R3, 0x4, RZ ;  /* 0x00000004030d7824 */ /* 0x000fe200078e00ff */
[----:B------:R-:W-:Y:S02]  /*4800*/  PRMT R64, R65, 0x7604, R64 ;  /* 0x0000760441407816 */ /* 0x000fe40000000040 */
[----:B------:R-:W-:Y:S02]  /*4810*/  PRMT R72, R73, 0x7604, R72 ;  /* 0x0000760449487816 */ /* 0x000fe40000000048 */
[----:B------:R-:W-:-:S02]  /*4820*/  PRMT R80, R81, 0x7604, R80 ;  /* 0x0000760451507816 */ /* 0x000fc40000000050 */
[----:B------:R-:W-:Y:S02]  /*4830*/  SHF.L.U32 R49, R66, 0x10, RZ ;  /* 0x0000001042317819 */ /* 0x000fe400000006ff */
[----:B------:R-:W-:Y:S02]  /*4840*/  LOP3.LUT R45, R56, 0xff0000, R45, 0xf8, !PT ;  /* 0x00ff0000382d7812 */ /* 0x000fe400078ef82d */
[----:B------:R-:W-:Y:S02]  /*4850*/  SHF.L.U32 R57, R82, 0x10, RZ ;  /* 0x0000001052397819 */ /* 0x000fe400000006ff */
[----:B------:R-:W-:Y:S02]  /*4860*/  LOP3.LUT R55, R76, 0xff0000, R55, 0xf8, !PT ;  /* 0x00ff00004c377812 */ /* 0x000fe400078ef837 */
[----:B------:R-:W-:Y:S02]  /*4870*/  LOP3.LUT R20, R20, 0xffff, RZ, 0xc0, !PT ;  /* 0x0000ffff14147812 */ /* 0x000fe400078ec0ff */
[----:B------:R-:W-:-:S02]  /*4880*/  LOP3.LUT R23, R23, 0xffff, RZ, 0xc0, !PT ;  /* 0x0000ffff17177812 */ /* 0x000fc400078ec0ff */
[----:B------:R-:W-:Y:S02]  /*4890*/  PRMT R92, R103, 0x7604, R92 ;  /* 0x00007604675c7816 */ /* 0x000fe4000000005c */
[----:B------:R-:W-:Y:S02]  /*48a0*/  LOP3.LUT R59, R59, R24, RZ, 0xfc, !PT ;  /* 0x000000183b3b7212 */ /* 0x000fe400078efcff */
[----:B------:R-:W-:Y:S02]  /*48b0*/  LOP3.LUT R51, R51, R22, RZ, 0xfc, !PT ;  /* 0x0000001633337212 */ /* 0x000fe400078efcff */
[----:B------:R-:W-:Y:S02]  /*48c0*/  SEL R3, R43, R14, P2 ;  /* 0x0000000e2b037207 */ /* 0x000fe40001000000 */
[----:B------:R-:W-:Y:S01]  /*48d0*/  SEL R24, R14, R43, P2 ;  /* 0x0000002b0e187207 */ /* 0x000fe20001000000 */
[----:B------:R-:W-:Y:S01]  /*48e0*/  IMAD.MOV.U32 R14, RZ, RZ, 0x3021 ;  /* 0x00003021ff0e7424 */ /* 0x000fe200078e00ff */
[----:B------:R-:W-:-:S02]  /*48f0*/  LOP3.LUT R49, R64, 0xff0000, R49, 0xf8, !PT ;  /* 0x00ff000040317812 */ /* 0x000fc400078ef831 */
[----:B------:R-:W-:Y:S02]  /*4900*/  LOP3.LUT R53, R72, 0xff0000, R53, 0xf8, !PT ;  /* 0x00ff000048357812 */ /* 0x000fe400078ef835 */
[----:B------:R-:W-:Y:S02]  /*4910*/  LOP3.LUT R57, R80, 0xff0000, R57, 0xf8, !PT ;  /* 0x00ff000050397812 */ /* 0x000fe400078ef839 */
[----:B------:R-:W-:Y:S02]  /*4920*/  SHF.L.U32 R20, R20, 0x18, RZ ;  /* 0x0000001814147819 */ /* 0x000fe400000006ff */
[----:B------:R-:W-:Y:S02]  /*4930*/  LOP3.LUT R10, R45, R10, RZ, 0xfc, !PT ;  /* 0x0000000a2d0a7212 */ /* 0x000fe400078efcff */
[----:B------:R-:W-:Y:S02]  /*4940*/  SHF.L.U32 R22, R23, 0x18, RZ ;  /* 0x0000001817167819 */ /* 0x000fe400000006ff */
[----:B------:R-:W-:-:S02]  /*4950*/  LOP3.LUT R55, R55, R16, RZ, 0xfc, !PT ;  /* 0x0000001037377212 */ /* 0x000fc400078efcff */
[----:B------:R-:W-:Y:S02]  /*4960*/  LOP3.LUT R37, R92, 0xff0000, R37, 0xf8, !PT ;  /* 0x00ff00005c257812 */ /* 0x000fe400078ef825 */
[----:B------:R-:W-:Y:S02]  /*4970*/  LOP3.LUT R13, R13, 0xc, RZ, 0xc0, !PT ;  /* 0x0000000c0d0d7812 */ /* 0x000fe400078ec0ff */
[----:B------:R-:W-:Y:S02]  /*4980*/  MOV R16, 0x2130 ;  /* 0x0000213000107802 */ /* 0x000fe40000000f00 */
[----:B------:R-:W-:Y:S02]  /*4990*/  LOP3.LUT R20, R49, R20, RZ, 0xfc, !PT ;  /* 0x0000001431147212 */ /* 0x000fe400078efcff */
[----:B------:R-:W-:Y:S02]  /*49a0*/  LOP3.LUT R18, R53, R18, RZ, 0xfc, !PT ;  /* 0x0000001235127212 */ /* 0x000fe400078efcff */
[----:B------:R-:W-:-:S02]  /*49b0*/  LOP3.LUT R22, R57, R22, RZ, 0xfc, !PT ;  /* 0x0000001639167212 */ /* 0x000fc400078efcff */
[----:B------:R-:W-:Y:S02]  /*49c0*/  SEL R21, R47, R10, P2 ;  /* 0x0000000a2f157207 */ /* 0x000fe40001000000 */
[----:B------:R-:W-:Y:S02]  /*49d0*/  SEL R34, R10, R47, P2 ;  /* 0x0000002f0a227207 */ /* 0x000fe40001000000 */
[----:B------:R-:W-:Y:S02]  /*49e0*/  LOP3.LUT R8, R37, R8, RZ, 0xfc, !PT ;  /* 0x0000000825087212 */ /* 0x000fe400078efcff */
[-C--:B------:R-:W-:Y:S02]  /*49f0*/  SHF.R.U32.HI R10, RZ, R13.reuse, R14 ;  /* 0x0000000dff0a7219 */ /* 0x080fe4000001160e */
[----:B------:R-:W-:Y:S02]  /*4a00*/  SHF.R.U32.HI R11, RZ, R13, R16 ;  /* 0x0000000dff0b7219 */ /* 0x000fe40000011610 */
[----:B------:R-:W-:-:S02]  /*4a10*/  SEL R23, R51, R20, P2 ;  /* 0x0000001433177207 */ /* 0x000fc40001000000 */
[----:B------:R-:W-:Y:S02]  /*4a20*/  SEL R33, R55, R18, P2 ;  /* 0x0000001237217207 */ /* 0x000fe40001000000 */
[----:B------:R-:W-:Y:S02]  /*4a30*/  SEL R35, R59, R22, P2 ;  /* 0x000000163b237207 */ /* 0x000fe40001000000 */
[----:B------:R-:W-:Y:S02]  /*4a40*/  SEL R19, R39, R8, P2 ;  /* 0x0000000827137207 */ /* 0x000fe40001000000 */
[----:B------:R-:W-:Y:S02]  /*4a50*/  SEL R20, R20, R51, P2 ;  /* 0x0000003314147207 */ /* 0x000fe40001000000 */
[----:B------:R-:W-:Y:S02]  /*4a60*/  LOP3.LUT R10, R10, 0xf, RZ, 0xc0, !PT ;  /* 0x0000000f0a0a7812 */ /* 0x000fe400078ec0ff */
[----:B------:R-:W-:-:S02]  /*4a70*/  LOP3.LUT R11, R11, 0xf, RZ, 0xc0, !PT ;  /* 0x0000000f0b0b7812 */ /* 0x000fc400078ec0ff */
[----:B------:R-:W-:Y:S01]  /*4a80*/  SEL R18, R18, R55, P2 ;  /* 0x0000003712127207 */ /* 0x000fe20001000000 */
[----:B------:R1:W-:Y:S01]  /*4a90*/  SHFL.IDX PT, R153, R7, R10, 0x1c1f ;  /* 0x001c1f0a07997589 */ /* 0x0003e200000e0000 */
[----:B------:R-:W-:Y:S02]  /*4aa0*/  SEL R22, R22, R59, P2 ;  /* 0x0000003b16167207 */ /* 0x000fe40001000000 */
[----:B------:R-:W-:Y:S01]  /*4ab0*/  SEL R8, R8, R39, P2 ;  /* 0x0000002708087207 */ /* 0x000fe20001000000 */
[----:B------:R2:W3:Y:S04]  /*4ac0*/  SHFL.IDX PT, R14, R6, R11, 0x1c1f ;  /* 0x001c1f0b060e7589 */ /* 0x0004e800000e0000 */
[----:B------:R4:W-:Y:S01]  /*4ad0*/  SHFL.IDX PT, R155, R5, R10, 0x1c1f ;  /* 0x001c1f0a059b7589 */ /* 0x0009e200000e0000 */
[----:B-1----:R-:W-:-:S03]  /*4ae0*/  IMAD.MOV.U32 R7, RZ, RZ, 0x3276 ;  /* 0x00003276ff077424 */ /* 0x002fc600078e00ff */
[----:B------:R-:W1:Y:S01]  /*4af0*/  SHFL.IDX PT, R32, R32, R11, 0x1c1f ;  /* 0x001c1f0b20207589 */ /* 0x000e6200000e0000 */
[----:B--2---:R-:W-:Y:S01]  /*4b00*/  FADD R6, R31, R26 ;  /* 0x0000001a1f067221 */ /* 0x004fe20000000000 */
[----:B------:R-:W-:Y:S02]  /*4b10*/  SEL R7, R7, 0x7632, P2 ;  /* 0x0000763207077807 */ /* 0x000fe40001000000 */
[----:B------:R-:W-:Y:S01]  /*4b20*/  SHFL.IDX PT, R19, R19, R10, 0x1c1f ;  /* 0x001c1f0a13137589 */ /* 0x000fe200000e0000 */
[----:B----4-:R-:W-:-:S03]  /*4b30*/  FADD R5, R27, R28 ;  /* 0x0000001c1b057221 */ /* 0x010fc60000000000 */
[----:B------:R2:W4:Y:S04]  /*4b40*/  SHFL.IDX PT, R16, R8, R11, 0x1c1f ;  /* 0x001c1f0b08107589 */ /* 0x00052800000e0000 */
[----:B------:R-:W-:Y:S04]  /*4b50*/  SHFL.IDX PT, R3, R3, R10, 0x1c1f ;  /* 0x001c1f0a03037589 */ /* 0x000fe800000e0000 */
[----:B------:R-:W5:Y:S01]  /*4b60*/  SHFL.IDX PT, R24, R24, R11, 0x1c1f ;  /* 0x001c1f0b18187589 */ /* 0x000f6200000e0000 */
[----:B--2---:R-:W-:-:S03]  /*4b70*/  IMAD.MOV.U32 R8, RZ, RZ, 0x1054 ;  /* 0x00001054ff087424 */ /* 0x004fc600078e00ff */
[----:B------:R-:W-:Y:S02]  /*4b80*/  SHFL.IDX PT, R21, R21, R10, 0x1c1f ;  /* 0x001c1f0a15157589 */ /* 0x000fe400000e0000 */
[----:B------:R-:W-:Y:S02]  /*4b90*/  SEL R8, R8, 0x5410, P2 ;  /* 0x0000541008087807 */ /* 0x000fe40001000000 */
[----:B------:R-:W2:Y:S02]  /*4ba0*/  SHFL.IDX PT, R34, R34, R11, 0x1c1f ;  /* 0x001c1f0b22227589 */ /* 0x000ea400000e0000 */
[-C--:B---3--:R-:W-:Y:S02]  /*4bb0*/  PRMT R152, R153, R8.reuse, R14 ;  /* 0x0000000899987216 */ /* 0x088fe4000000000e */
[----:B------:R-:W-:Y:S01]  /*4bc0*/  SHFL.IDX PT, R23, R23, R10, 0x1c1f ;  /* 0x001c1f0a17177589 */ /* 0x000fe200000e0000 */
[----:B-1----:R-:W-:Y:S02]  /*4bd0*/  PRMT R154, R155, R8, R32 ;  /* 0x000000089b9a7216 */ /* 0x002fe40000000020 */
[-C--:B------:R-:W-:Y:S01]  /*4be0*/  PRMT R153, R153, R7.reuse, R14 ;  /* 0x0000000799997216 */ /* 0x080fe2000000000e */
[----:B------:R-:W1:Y:S01]  /*4bf0*/  SHFL.IDX PT, R20, R20, R11, 0x1c1f ;  /* 0x001c1f0b14147589 */ /* 0x000e6200000e0000 */
[----:B------:R-:W-:-:S02]  /*4c00*/  PRMT R155, R155, R7, R32 ;  /* 0x000000079b9b7216 */ /* 0x000fc40000000020 */
[C-C-:B----4-:R-:W-:Y:S01]  /*4c10*/  PRMT R156, R19.reuse, R8, R16.reuse ;  /* 0x00000008139c7216 */ /* 0x150fe20000000010 */
[----:B------:R-:W-:Y:S01]  /*4c20*/  SHFL.IDX PT, R33, R33, R10, 0x1c1f ;  /* 0x001c1f0a21217589 */ /* 0x000fe200000e0000 */
[----:B------:R-:W-:-:S03]  /*4c30*/  PRMT R157, R19, R7, R16 ;  /* 0x00000007139d7216 */ /* 0x000fc60000000010 */
[----:B------:R-:W3:Y:S01]  /*4c40*/  SHFL.IDX PT, R18, R18, R11, 0x1c1f ;  /* 0x001c1f0b12127589 */ /* 0x000ee200000e0000 */
[CCC-:B-----5:R-:W-:Y:S02]  /*4c50*/  PRMT R158, R3.reuse, R8.reuse, R24.reuse ;  /* 0x00000008039e7216 */ /* 0x1e0fe40000000018 */
[-C--:B------:R-:W-:Y:S01]  /*4c60*/  PRMT R159, R3, R7.reuse, R24 ;  /* 0x00000007039f7216 */ /* 0x080fe20000000018 */
[----:B------:R-:W-:Y:S04]  /*4c70*/  SHFL.IDX PT, R35, R35, R10, 0x1c1f ;  /* 0x001c1f0a23237589 */ /* 0x000fe800000e0000 */
[----:B------:R-:W4:Y:S01]  /*4c80*/  SHFL.IDX PT, R22, R22, R11, 0x1c1f ;  /* 0x001c1f0b16167589 */ /* 0x000f2200000e0000 */
[C-C-:B--2---:R-:W-:Y:S02]  /*4c90*/  PRMT R160, R21.reuse, R8, R34.reuse ;  /* 0x0000000815a07216 */ /* 0x144fe40000000022 */
[----:B------:R-:W-:-:S02]  /*4ca0*/  PRMT R161, R21, R7, R34 ;  /* 0x0000000715a17216 */ /* 0x000fc40000000022 */
[CCC-:B-1----:R-:W-:Y:S02]  /*4cb0*/  PRMT R162, R23.reuse, R8.reuse, R20.reuse ;  /* 0x0000000817a27216 */ /* 0x1c2fe40000000014 */
[-C--:B------:R-:W-:Y:S02]  /*4cc0*/  PRMT R163, R23, R7.reuse, R20 ;  /* 0x0000000717a37216 */ /* 0x080fe40000000014 */
[CCC-:B---3--:R-:W-:Y:S02]  /*4cd0*/  PRMT R164, R33.reuse, R8.reuse, R18.reuse ;  /* 0x0000000821a47216 */ /* 0x1c8fe40000000012 */
[-C--:B------:R-:W-:Y:S02]  /*4ce0*/  PRMT R165, R33, R7.reuse, R18 ;  /* 0x0000000721a57216 */ /* 0x080fe40000000012 */
[C-C-:B----4-:R-:W-:Y:S02]  /*4cf0*/  PRMT R166, R35.reuse, R8, R22.reuse ;  /* 0x0000000823a67216 */ /* 0x150fe40000000016 */
[----:B------:R-:W-:Y:S01]  /*4d00*/  PRMT R167, R35, R7, R22 ;  /* 0x0000000723a77216 */ /* 0x000fe20000000016 */
[----:B------:R-:W-:Y:S06]  /*4d10*/  @!P0 BRA `(.L_x_19) ;  /* 0x0000000000048947 */ /* 0x000fec0003800000 */
[----:B------:R-:W-:Y:S01]  /*4d20*/  BPT.TRAP 0x1 ;  /* 0x000000040000795c */ /* 0x000fe20000300000 */
.L_x_19:
[----:B------:R-:W1:Y:S02]  /*4d30*/  SYNCS.PHASECHK.TRANS64.TRYWAIT P1, [UR38+0x30008], R4 ;  /* 0x03000804ff0075a7 */ /* 0x000e640008020166 */
[----:B-1----:R-:W-:Y:S05]  /*4d40*/  @!P1 BRA `(.L_x_20) ;  /* 0x000000c000bc9947 */ /* 0x002fea0003800000 */
.L_x_109:
[----:B------:R-:W-:Y:S01]  /*4d50*/  UIADD3 UR10, UR6, 0x800, URZ ;  /* 0x00000800060a7890 */ /* 0x000fe2000fffe03f */
[----:B------:R-:W-:Y:S01]  /*4d60*/  WARPGROUP.ARRIVE ;  /* 0x00000000000079c5 */ /* 0x000fe20000000000 */
[----:B------:R-:W-:-:S07]  /*4d70*/  UMOV UR11, 0x40000040 ;  /* 0x40000040000b7882 */ /* 0x000fce0000000000 */
[----:B------:R-:W-:Y:S01]  /*4d80*/  QGMMA.64x256x32.F32.E4M3.E4M3 R24, R152, gdesc[UR8], RZ, !UPT, gsb0 ;  /* 0x03e0000898187df3 */ /* 0x000fe2000c0008ff */
[----:B------:R-:W-:Y:S01]  /*4d90*/  UIADD3 UR10, UR6, 0x802, URZ ;  /* 0x00000802060a7890 */ /* 0x000fe2000fffe03f */
[----:B------:R-:W-:Y:S01]  /*4da0*/  UMOV UR11, 0x40000040 ;  /* 0x40000040000b7882 */ /* 0x000fe20000000000 */
[----:B------:R-:W-:Y:S02]  /*4db0*/  WARPGROUP.DEPBAR.LE gsb0, 0x0 ;  /* 0x00008000000079c5 */ /* 0x000fe40000010000 */
[----:B------:R-:W-:-:S15]  /*4dc0*/  WARPGROUP.ARRIVE ;  /* 0x00000000000079c5 */ /* 0x000fde0000000000 */
[----:B------:R-:W-:-:S08]  /*4dd0*/  NOP ;  /* 0x0000000000007918 */ /* 0x000fd00000000000 */
[----:B------:R-:W-:Y:S01]  /*4de0*/  QGMMA.64x256x32.F32.E4M3.E4M3 R24, R156, gdesc[UR8], R24, gsb0 ;  /* 0x03e000089c187df3 */ /* 0x000fe20008000818 */
        /* <DEDUP_REMOVED lines=11> */
[----:B------:R-:W-:Y:S03]  /*4ea0*/  QGMMA.64x256x32.F32.E4M3.E4M3 R24, R164, gdesc[UR8], R24, gsb0 ;  /* 0x03e00008a4187df3 */ /* 0x000fe60008000818 */
[----:B------:R-:W-:Y:S02]  /*4eb0*/  WARPGROUP.DEPBAR.LE gsb0, 0x0 ;  /* 0x00008000000079c5 */ /* 0x000fe40000010000 */
[----:B------:R-:W-:Y:S05]  /*4ec0*/  @!P0 BRA `(.L_x_21) ;  /* 0x0000000000048947 */ /* 0x000fea0003800000 */
[----:B------:R-:W-:Y:S01]  /*4ed0*/  BPT.TRAP 0x1 ;  /* 0x000000040000795c */ /* 0x000fe20000300000 */
.L_x_21:
[----:B------:R-:W-:Y:S01]  /*4ee0*/  UISETP.GT.U32.AND UP0, UPT, UR4, 0x1, UPT ;  /* 0x000000010400788c */ /* 0x000fe2000bf04070 */
[----:B-1----:R-:W-:Y:S01]  /*4ef0*/  IMAD.MOV.U32 R4, RZ, RZ, RZ ;  /* 0x000000ffff047224 */ /* 0x002fe200078e00ff */
[----:B------:R-:W-:-:S04]  /*4f00*/  UIADD3 UR7, UR38, 0x30028, URZ ;  /* 0x0003002826077890 */ /* 0x000fc8000fffe03f */
[----:B------:R-:W-:Y:S01]  /*4f10*/  PLOP3.LUT P1, PT, PT, PT, UP0, 0x80, 0x0 ;  /* 0x000000000000781c */ /* 0x000fe20003f2f008 */
[----:B------:R-:W-:-:S09]  /*4f20*/  UPRMT UR7, URZ, 0x654, UR7 ;  /* 0x000006543f077896 */ /* 0x000fd20008000007 */
[----:B------:R-:W-:Y:S03]  /*4f30*/  SYNCS.ARRIVE.TRANS64.RED.A1T0 RZ, [UR7], RZ ;  /* 0x000000ffffff79a7 */ /* 0x000fe60008100407 */
[----:B------:R-:W-:Y:S05]  /*4f40*/  @P1 BRA `(.L_x_22) ;  /* 0x0000000000041947 */ /* 0x000fea0003800000 */
[----:B------:R-:W-:Y:S01]  /*4f50*/  BPT.TRAP 0x1 ;  /* 0x000000040000795c */ /* 0x000fe20000300000 */
.L_x_22:
[C---:B------:R-:W-:Y:S01]  /*4f60*/  ISETP.GE.AND P3, PT, R12.reuse, 0x3, PT ;  /* 0x000000030c00780c */ /* 0x040fe20003f66270 */
[----:B------:R-:W-:Y:S01]  /*4f70*/  UMOV UR7, 0x1 ;  /* 0x0000000100077882 */ /* 0x000fe20000000000 */
[----:B------:R-:W-:Y:S01]  /*4f80*/  UMOV UR4, 0x2 ;  /* 0x0000000200047882 */ /* 0x000fe20000000000 */
[----:B------:R-:W-:Y:S01]  /*4f90*/  IADD3 R3, R17, 0x80, RZ ;  /* 0x0000008011037810 */ /* 0x000fe20007ffe0ff */
[----:B------:R-:W-:-:S09]  /*4fa0*/  VIADD R12, R12, 0xffffffff ;  /* 0xffffffff0c0c7836 */ /* 0x000fd20000000000 */
[----:B------:R-:W-:Y:S05]  /*4fb0*/  @!P3 BRA `(.L_x_23) ;  /* 0x0000003c0040b947 */ /* 0x000fea0003800000 */
[----:B------:R-:W-:Y:S01]  /*4fc0*/  IMAD.MOV.U32 R19, RZ, RZ, R9 ;  /* 0x000000ffff137224 */ /* 0x000fe200078e0009 */
[----:B------:R-:W-:Y:S01]  /*4fd0*/  MOV R4, RZ ;  /* 0x000000ff00047202 */ /* 0x000fe20000000f00 */
[----:B------:R-:W-:Y:S01]  /*4fe0*/  IMAD.MOV.U32 R17, RZ, RZ, R15 ;  /* 0x000000ffff117224 */ /* 0x000fe200078e000f */
[----:B------:R-:W-:Y:S01]  /*4ff0*/  UMOV UR4, 0x2 ;  /* 0x0000000200047882 */ /* 0x000fe20000000000 */
[----:B------:R-:W-:Y:S01]  /*5000*/  UMOV UR7, 0x1 ;  /* 0x0000000100077882 */ /* 0x000fe20000000000 */
[----:B------:R-:W-:-:S05]  /*5010*/  ULDC UR39, c[0x0][0x604] ;  /* 0x0001810000277ab9 */ /* 0x000fca0000000800 */
.L_x_34:
[----:B------:R-:W-:-:S13]  /*5020*/  PLOP3.LUT P4, PT, PT, PT, UP1, 0x80, 0x0 ;  /* 0x000000000000781c */ /* 0x000fda0003f8f018 */
[----:B-1----:R-:W-:Y:S05]  /*5030*/  @!P4 BRA `(.L_x_24) ;  /* 0x000000000004c947 */ /* 0x002fea0003800000 */
[----:B------:R-:W-:Y:S01]  /*5040*/  BPT.TRAP 0x1 ;  /* 0x000000040000795c */ /* 0x000fe20000300000 */
.L_x_24:
[----:B------:R-:W-:Y:S01]  /*5050*/  ULEA UR10, UR4, UR38, 0x3 ;  /* 0x00000026040a7291 */ /* 0x000fe2000f8e183f */
[----:B------:R-:W-:-:S08]  /*5060*/  SHF.L.U32 R9, R4, 0x1f, RZ ;  /* 0x0000001f04097819 */ /* 0x000fd000000006ff */
[----:B------:R-:W1:Y:S02]  /*5070*/  SYNCS.PHASECHK.TRANS64.TRYWAIT P3, [UR10+0x30000], R9 ;  /* 0x03000009ff0075a7 */ /* 0x000e64000806014a */
[----:B-1----:R-:W-:Y:S05]  /*5080*/  @!P3 BRA `(.L_x_25) ;  /* 0x000000c00004b947 */ /* 0x002fea0003800000 */
.L_x_110:
[----:B------:R-:W-:Y:S01]  /*5090*/  ULEA UR10, UR4, UR6, 0xb ;  /* 0x00000006040a7291 */ /* 0x000fe2000f8e583f */
[----:B------:R-:W-:Y:S01]  /*50a0*/  WARPGROUP.ARRIVE ;  /* 0x00000000000079c5 */ /* 0x000fe20000000000 */
[----:B------:R-:W-:Y:S01]  /*50b0*/  UMOV UR11, 0x40000040 ;  /* 0x40000040000b7882 */ /* 0x000fe20000000000 */
[----:B------:R-:W-:Y:S01]  /*50c0*/  UMOV UR15, 0x40000040 ;  /* 0x40000040000f7882 */ /* 0x000fe20000000000 */
[----:B------:R-:W-:Y:S02]  /*50d0*/  UIADD3 UR14, UR10, 0x2, URZ ;  /* 0x000000020a0e7890 */ /* 0x000fe4000fffe03f */
[----:B------:R-:W-:Y:S01]  /*50e0*/  UIADD3 UR18, UR10, 0x4, URZ ;  /* 0x000000040a127890 */ /* 0x000fe2000fffe03f */
[----:B------:R-:W-:Y:S02]  /*50f0*/  UMOV UR19, 0x40000040 ;  /* 0x4000004000137882 */ /* 0x000fe40000000000 */
[----:B------:R-:W-:Y:S01]  /*5100*/  QGMMA.64x128x32.F32.E4M3.E4M3 R152, gdesc[UR8], RZ, !UPT, gsb0 ;  /* 0x01e00000089879f3 */ /* 0x000fe2000c0008ff */
[----:B------:R-:W-:Y:S01]  /*5110*/  UIADD3 UR22, UR10, 0x6, URZ ;  /* 0x000000060a167890 */ /* 0x000fe2000fffe03f */
[----:B------:R-:W-:Y:S01]  /*5120*/  UMOV UR23, 0x40000040 ;  /* 0x4000004000177882 */ /* 0x000fe20000000000 */
        /* <DEDUP_REMOVED lines=8> */
[----:B------:R-:W-:-:S04]  /*51b0*/  UIADD3 UR4, UR4, 0x1, URZ ;  /* 0x0000000104047890 */ /* 0x000fc8000fffe03f */
[----:B------:R-:W-:-:S04]  /*51c0*/  UISETP.NE.AND UP0, UPT, UR4, 0x5, UPT ;  /* 0x000000050400788c */ /* 0x000fc8000bf05270 */
[----:B------:R-:W-:Y:S02]  /*51d0*/  USEL UR10, URZ, 0x1, UP0 ;  /* 0x000000013f0a7887 */ /* 0x000fe40008000000 */
[----:B------:R-:W-:-:S04]  /*51e0*/  USEL UR11, UR4, URZ, UP0 ;  /* 0x0000003f040b7287 */ /* 0x000fc80008000000 */
[----:B------:R-:W-:Y:S01]  /*51f0*/  LOP3.LUT R4, R4, UR10, RZ, 0x3c, !PT ;  /* 0x0000000a04047c12 */ /* 0x000fe2000f8e3cff */
[----:B------:R-:W-:Y:S02]  /*5200*/  WARPGROUP.DEPBAR.LE gsb0, 0x0 ;  /* 0x00008000000079c5 */ /* 0x000fe40000010000 */
[----:B------:R-:W-:-:S06]  /*5210*/  WARPGROUP.ARRIVE ;  /* 0x00000000000079c5 */ /* 0x000fcc0000000000 */
        /* <DEDUP_REMOVED lines=20> */
[----:B------:R-:W-:Y:S05]  /*5360*/  @!P4 BRA `(.L_x_26) ;  /* 0x000000000004c947 */ /* 0x000fea0003800000 */
[----:B------:R-:W-:Y:S01]  /*5370*/  BPT.TRAP 0x1 ;  /* 0x000000040000795c */ /* 0x000fe20000300000 */
.L_x_26:
[----:B-1----:R-:W-:Y:S01]  /*5380*/  FMNMX R10, R152, R19, !PT ;  /* 0x00000013980a7209 */ /* 0x002fe20007800000 */
[----:B------:R-:W-:Y:S01]  /*5390*/  ULEA UR4, UR11, UR38, 0x3 ;  /* 0x000000260b047291 */ /* 0x000fe2000f8e183f */
[----:B------:R-:W-:Y:S02]  /*53a0*/  FMNMX R22, R154, R17, !PT ;  /* 0x000000119a167209 */ /* 0x000fe40007800000 */
[----:B------:R-:W-:Y:S02]  /*53b0*/  FMNMX R9, R153, R10, !PT ;  /* 0x0000000a99097209 */ /* 0x000fe40007800000 */
[----:B------:R-:W-:Y:S02]  /*53c0*/  FMNMX R15, R155, R22, !PT ;  /* 0x000000169b0f7209 */ /* 0x000fe40007800000 */
[----:B------:R-:W-:-:S04]  /*53d0*/  FMNMX R10, R156, R9, !PT ;  /* 0x000000099c0a7209 */ /* 0x000fc80007800000 */
        /* <DEDUP_REMOVED lines=28> */
[----:B------:R-:W-:-:S05]  /*55a0*/  FMNMX R11, R213, R10, !PT ;  /* 0x0000000ad50b7209 */ /* 0x000fca0007800000 */
[----:B------:R-:W1:Y:S02]  /*55b0*/  SHFL.BFLY PT, R10, R11, 0x1, 0x1f ;  /* 0x0c201f000b0a7f89 */ /* 0x000e6400000e0000 */
[----:B-1----:R-:W-:-:S05]  /*55c0*/  FMNMX R14, R11, R10, !PT ;  /* 0x0000000a0b0e7209 */ /* 0x002fca0007800000 */
[----:B------:R-:W1:Y:S02]  /*55d0*/  SHFL.BFLY PT, R9, R14, 0x2, 0x1f ;  /* 0x0c401f000e097f89 */ /* 0x000e6400000e0000 */
[----:B-1----:R-:W-:-:S04]  /*55e0*/  FMNMX R9, R14, R9, !PT ;  /* 0x000000090e097209 */ /* 0x002fc80007800000 */
[----:B------:R-:W-:-:S04]  /*55f0*/  FSETP.NEU.AND P3, PT, R9, -INF , PT ;  /* 0xff8000000900780b */ /* 0x000fc80003f6d000 */
[----:B------:R-:W-:-:S05]  /*5600*/  FSEL R10, R9, RZ, P3 ;  /* 0x000000ff090a7208 */ /* 0x000fca0001800000 */
[C---:B------:R-:W-:Y:S01]  /*5610*/  FMUL R216, R10.reuse, UR39 ;  /* 0x000000270ad87c20 */ /* 0x040fe20008400000 */
[----:B------:R-:W-:-:S03]  /*5620*/  FADD R10, -R10, R19 ;  /* 0x000000130a0a7221 */ /* 0x000fc60000000100 */
[--C-:B------:R-:W-:Y:S01]  /*5630*/  FFMA R16, R156, UR39, -R216.reuse ;  /* 0x000000279c107c23 */ /* 0x100fe200080008d8 */
[----:B------:R-:W-:-:S01]  /*5640*/  FFMA R20, R157, UR39, -R216 ;  /* 0x000000279d147c23 */ /* 0x000fc200080008d8 */
[--C-:B------:R-:W-:Y:S01]  /*5650*/  FFMA R152, R152, UR39, -R216.reuse ;  /* 0x0000002798987c23 */ /* 0x100fe200080008d8 */
[----:B------:R-:W-:-:S01]  /*5660*/  FFMA R153, R153, UR39, -R216 ;  /* 0x0000002799997c23 */ /* 0x000fc200080008d8 */
[--C-:B------:R-:W-:Y:S01]  /*5670*/  FFMA R22, R164, UR39, -R216.reuse ;  /* 0x00000027a4167c23 */ /* 0x100fe200080008d8 */
[----:B------:R-:W-:Y:S01]  /*5680*/  FSETP.GEU.AND P3, PT, R16, -126, PT ;  /* 0xc2fc00001000780b */ /* 0x000fe20003f6e000 */
[--C-:B------:R-:W-:Y:S01]  /*5690*/  FFMA R23, R165, UR39, -R216.reuse ;  /* 0x00000027a5177c23 */ /* 0x100fe200080008d8 */
[----:B------:R-:W-:Y:S01]  /*56a0*/  FSETP.GEU.AND P4, PT, R20, -126, PT ;  /* 0xc2fc00001400780b */ /* 0x000fe20003f8e000 */
[--C-:B------:R-:W-:Y:S01]  /*56b0*/  FFMA R18, R160, UR39, -R216.reuse ;  /* 0x00000027a0127c23 */ /* 0x100fe200080008d8 */
[----:B------:R-:W-:Y:S01]  /*56c0*/  FSETP.GEU.AND P5, PT, R152, -126, PT ;  /* 0xc2fc00009800780b */ /* 0x000fe20003fae000 */
[--C-:B------:R-:W-:Y:S01]  /*56d0*/  FFMA R21, R161, UR39, -R216.reuse ;  /* 0x00000027a1157c23 */ /* 0x100fe200080008d8 */
[----:B------:R-:W-:Y:S01]  /*56e0*/  FSETP.GEU.AND P6, PT, R153, -126, PT ;  /* 0xc2fc00009900780b */ /* 0x000fe20003fce000 */
[--C-:B------:R-:W-:Y:S01]  /*56f0*/  FFMA R161, R176, UR39, -R216.reuse ;  /* 0x00000027b0a17c23 */ /* 0x100fe200080008d8 */
[----:B------:R-:W-:-:S01]  /*5700*/  FFMA R157, R177, UR39, -R216 ;  /* 0x00000027b19d7c23 */ /* 0x000fc200080008d8 */
[--C-:B------:R-:W-:Y:S01]  /*5710*/  FFMA R165, R185, UR39, -R216.reuse ;  /* 0x00000027b9a57c23 */ /* 0x100fe200080008d8 */
[----:B------:R-:W-:-:S01]  /*5720*/  FFMA R192, R192, UR39, -R216 ;  /* 0x00000027c0c07c23 */ /* 0x000fc200080008d8 */
[--C-:B------:R-:W-:Y:S01]  /*5730*/  FFMA R193, R193, UR39, -R216.reuse ;  /* 0x00000027c1c17c23 */ /* 0x100fe200080008d8 */
[----:B------:R-:W-:-:S01]  /*5740*/  FFMA R204, R204, UR39, -R216 ;  /* 0x00000027cccc7c23 */ /* 0x000fc200080008d8 */
[----:B------:R-:W-:Y:S01]  /*5750*/  @!P3 FMUL R16, R16, 0.5 ;  /* 0x3f0000001010b820 */ /* 0x000fe20000400000 */
[----:B------:R-:W-:-:S01]  /*5760*/  FFMA R200, R200, UR39, -R216 ;  /* 0x00000027c8c87c23 */ /* 0x000fc200080008d8 */
[----:B------:R-:W-:Y:S01]  /*5770*/  @!P4 FMUL R20, R20, 0.5 ;  /* 0x3f0000001414c820 */ /* 0x000fe20000400000 */
[----:B------:R-:W-:-:S01]  /*5780*/  FFMA R208, R208, UR39, -R216 ;  /* 0x00000027d0d07c23 */ /* 0x000fc200080008d8 */
[----:B------:R-:W-:Y:S01]  /*5790*/  @!P5 FMUL R152, R152, 0.5 ;  /* 0x3f0000009898d820 */ /* 0x000fe20000400000 */
[----:B------:R-:W-:-:S01]  /*57a0*/  FFMA R212, R212, UR39, -R216 ;  /* 0x00000027d4d47c23 */ /* 0x000fc200080008d8 */
[----:B------:R-:W1:Y:S01]  /*57b0*/  MUFU.EX2 R16, R16 ;  /* 0x0000001000107308 */ /* 0x000e620000000800 */
[----:B------:R-:W-:Y:S01]  /*57c0*/  @!P6 FMUL R153, R153, 0.5 ;  /* 0x3f0000009999e820 */ /* 0x000fe20000400000 */
[--C-:B------:R-:W-:Y:S01]  /*57d0*/  FFMA R213, R213, UR39, -R216.reuse ;  /* 0x00000027d5d57c23 */ /* 0x100fe200080008d8 */
[----:B------:R-:W-:-:S01]  /*57e0*/  FFMA R209, R209, UR39, -R216 ;  /* 0x00000027d1d17c23 */ /* 0x000fc200080008d8 */
[----:B------:R-:W-:-:S04]  /*57f0*/  FMUL R10, R10, UR39 ;  /* 0x000000270a0a7c20 */ /* 0x000fc80008400000 */
[----:B------:R-:W2:Y:S08]  /*5800*/  MUFU.EX2 R20, R20 ;  /* 0x0000001400147308 */ /* 0x000eb00000000800 */
[----:B------:R3:W4:Y:S01]  /*5810*/  MUFU.EX2 R11, R152 ;  /* 0x00000098000b7308 */ /* 0x0007220000000800 */
[----:B-1----:R-:W-:Y:S01]  /*5820*/  @!P3 FMUL R16, R16, R16 ;  /* 0x000000101010b220 */ /* 0x002fe20000400000 */
[----:B------:R-:W-:-:S06]  /*5830*/  FSETP.GEU.AND P3, PT, R22, -126, PT ;  /* 0xc2fc00001600780b */ /* 0x000fcc0003f6e000 */
[----:B------:R1:W5:Y:S01]  /*5840*/  MUFU.EX2 R14, R153 ;  /* 0x00000099000e7308 */ /* 0x0003620000000800 */
[----:B---3--:R-:W-:Y:S01]  /*5850*/  FMNMX R152, R158, R15, !PT ;  /* 0x0000000f9e987209 */ /* 0x008fe20007800000 */
[----:B--2---:R-:W-:Y:S01]  /*5860*/  @!P4 FMUL R20, R20, R20 ;  /* 0x000000141414c220 */ /* 0x004fe20000400000 */
[----:B------:R-:W-:Y:S02]  /*5870*/  FSETP.GEU.AND P4, PT, R23, -126, PT ;  /* 0xc2fc00001700780b */ /* 0x000fe40003f8e000 */
[----:B------:R-:W-:Y:S02]  /*5880*/  FMNMX R15, R159, R152, !PT ;  /* 0x000000989f0f7209 */ /* 0x000fe40007800000 */
[----:B------:R-:W-:Y:S01]  /*5890*/  @!P3 FMUL R22, R22, 0.5 ;  /* 0x3f0000001616b820 */ /* 0x000fe20000400000 */
[----:B----4-:R-:W-:Y:S01]  /*58a0*/  @!P5 FMUL R11, R11, R11 ;  /* 0x0000000b0b0bd220 */ /* 0x010fe20000400000 */
[----:B------:R-:W-:Y:S01]  /*58b0*/  FSETP.GEU.AND P5, PT, R18, -126, PT ;  /* 0xc2fc00001200780b */ /* 0x000fe20003fae000 */
[----:B-1----:R-:W-:Y:S01]  /*58c0*/  FFMA R153, R169, UR39, -R216 ;  /* 0x00000027a9997c23 */ /* 0x002fe200080008d8 */
[----:B------:R-:W-:-:S02]  /*58d0*/  FMNMX R152, R162, R15, !PT ;  /* 0x0000000fa2987209 */ /* 0x000fc40007800000 */
[----:B------:R-:W1:Y:S01]  /*58e0*/  MUFU.EX2 R22, R22 ;  /* 0x0000001600167308 */ /* 0x000e620000000800 */
[----:B------:R-:W-:-:S01]  /*58f0*/  FFMA R169, R188, UR39, -R216 ;  /* 0x00000027bca97c23 */ /* 0x000fc200080008d8 */
[----:B------:R-:W-:Y:S01]  /*5900*/  FMNMX R15, R163, R152, !PT ;  /* 0x00000098a30f7209 */ /* 0x000fe20007800000 */
[----:B-----5:R-:W-:Y:S01]  /*5910*/  @!P6 FMUL R14, R14, R14 ;  /* 0x0000000e0e0ee220 */ /* 0x020fe20000400000 */
[----:B------:R-:W-:Y:S01]  /*5920*/  FSETP.GEU.AND P6, PT, R21, -126, PT ;  /* 0xc2fc00001500780b */ /* 0x000fe20003fce000 */
[----:B------:R-:W-:Y:S01]  /*5930*/  @!P4 FMUL R23, R23, 0.5 ;  /* 0x3f0000001717c820 */ /* 0x000fe20000400000 */
[----:B------:R-:W-:Y:S01]  /*5940*/  FMNMX R156, R166, R15, !PT ;  /* 0x0000000fa69c7209 */ /* 0x000fe20007800000 */
[----:B------:R-:W-:-:S02]  /*5950*/  FFMA R152, R168, UR39, -R216 ;  /* 0x00000027a8987c23 */ /* 0x000fc400080008d8 */
[----:B------:R-:W-:Y:S01]  /*5960*/  @!P5 FMUL R18, R18, 0.5 ;  /* 0x3f0000001212d820 */ /* 0x000fe20000400000 */
[----:B------:R-:W-:Y:S01]  /*5970*/  FMNMX R15, R167, R156, !PT ;  /* 0x0000009ca70f7209 */ /* 0x000fe20007800000 */
[----:B------:R-:W2:Y:S01]  /*5980*/  MUFU.EX2 R23, R23 ;  /* 0x0000001700177308 */ /* 0x000ea20000000800 */
[----:B------:R-:W-:-:S02]  /*5990*/  FFMA R156, R172, UR39, -R216 ;  /* 0x00000027ac9c7c23 */ /* 0x000fc400080008d8 */
[----:B------:R-:W-:Y:S01]  /*59a0*/  FMNMX R160, R170, R15, !PT ;  /* 0x0000000faaa07209 */ /* 0x000fe20007800000 */
[----:B-1----:R-:W-:Y:S02]  /*59b0*/  @!P3 FMUL R22, R22, R22 ;  /* 0x000000161616b220 */ /* 0x002fe40000400000 */
[----:B------:R-:W-:Y:S01]  /*59c0*/  @!P6 FMUL R21, R21, 0.5 ;  /* 0x3f0000001515e820 */ /* 0x000fe20000400000 */
[----:B------:R-:W-:Y:S01]  /*59d0*/  FMNMX R15, R171, R160, !PT ;  /* 0x000000a0ab0f7209 */ /* 0x000fe20007800000 */
[----:B------:R-:W1:Y:S01]  /*59e0*/  MUFU.EX2 R18, R18 ;  /* 0x0000001200127308 */ /* 0x000e620000000800 */
[----:B------:R-:W-:Y:S02]  /*59f0*/  FSETP.GEU.AND P3, PT, R156, -126, PT ;  /* 0xc2fc00009c00780b */ /* 0x000fe40003f6e000 */
[----:B------:R-:W-:-:S04]  /*5a00*/  FMNMX R160, R174, R15, !PT ;  /* 0x0000000faea07209 */ /* 0x000fc80007800000 */
[----:B------:R-:W-:Y:S01]  /*5a10*/  FMNMX R15, R175, R160, !PT ;  /* 0x000000a0af0f7209 */ /* 0x000fe20007800000 */
[----:B------:R-:W3:Y:S01]  /*5a20*/  MUFU.EX2 R21, R21 ;  /* 0x0000001500157308 */ /* 0x000ee20000000800 */
[----:B------:R-:W-:-:S01]  /*5a30*/  FFMA R160, R173, UR39, -R216 ;  /* 0x00000027ada07c23 */ /* 0x000fc200080008d8 */
[----:B--2---:R-:W-:Y:S01]  /*5a40*/  @!P4 FMUL R23, R23, R23 ;  /* 0x000000171717c220 */ /* 0x004fe20000400000 */
[----:B------:R-:W-:Y:S01]  /*5a50*/  FMNMX R164, R178, R15, !PT ;  /* 0x0000000fb2a47209 */ /* 0x000fe20007800000 */
[----:B------:R-:W-:Y:S02]  /*5a60*/  FFMA R173, R189, UR39, -R216 ;  /* 0x00000027bdad7c23 */ /* 0x000fe400080008d8 */
[----:B------:R-:W-:Y:S01]  /*5a70*/  FSETP.GEU.AND P4, PT, R160, -126, PT ;  /* 0xc2fc0000a000780b */ /* 0x000fe20003f8e000 */
[----:B------:R-:W-:Y:S01]  /*5a80*/  @!P3 FMUL R156, R156, 0.5 ;  /* 0x3f0000009c9cb820 */ /* 0x000fe20000400000 */
[----:B------:R-:W-:Y:S01]  /*5a90*/  FMNMX R15, R179, R164, !PT ;  /* 0x000000a4b30f7209 */ /* 0x000fe20007800000 */
[----:B-1----:R-:W-:Y:S01]  /*5aa0*/  @!P5 FMUL R18, R18, R18 ;  /* 0x000000121212d220 */ /* 0x002fe20000400000 */
[----:B------:R-:W-:-:S02]  /*5ab0*/  FSETP.GEU.AND P5, PT, R152, -126, PT ;  /* 0xc2fc00009800780b */ /* 0x000fc40003fae000 */
[----:B------:R-:W-:Y:S01]  /*5ac0*/  FMNMX R164, R182, R15, !PT ;  /* 0x0000000fb6a47209 */ /* 0x000fe20007800000 */
[----:B------:R-:W1:Y:S03]  /*5ad0*/  MUFU.EX2 R156, R156 ;  /* 0x0000009c009c7308 */ /* 0x000e660000000800 */
[----:B------:R-:W-:Y:S01]  /*5ae0*/  FMNMX R15, R183, R164, !PT ;  /* 0x000000a4b70f7209 */ /* 0x000fe20007800000 */
[----:B---3--:R-:W-:Y:S01]  /*5af0*/  @!P6 FMUL R21, R21, R21 ;  /* 0x000000151515e220 */ /* 0x008fe20000400000 */
[----:B------:R-:W-:Y:S01]  /*5b00*/  FSETP.GEU.AND P6, PT, R153, -126, PT ;  /* 0xc2fc00009900780b */ /* 0x000fe20003fce000 */
[----:B------:R-:W-:Y:S01]  /*5b10*/  @!P4 FMUL R160, R160, 0.5 ;  /* 0x3f000000a0a0c820 */ /* 0x000fe20000400000 */
[----:B------:R-:W-:Y:S01]  /*5b20*/  FMNMX R168, R186, R15, !PT ;  /* 0x0000000fbaa87209 */ /* 0x000fe20007800000 */
[--C-:B------:R-:W-:Y:S01]  /*5b30*/  FFMA R164, R180, UR39, -R216.reuse ;  /* 0x00000027b4a47c23 */ /* 0x100fe200080008d8 */
[----:B------:R-:W-:-:S01]  /*5b40*/  FFMA R180, R201, UR39, -R216 ;  /* 0x00000027c9b47c23 */ /* 0x000fc200080008d8 */
[----:B------:R-:W-:Y:S01]  /*5b50*/  @!P5 FMUL R152, R152, 0.5 ;  /* 0x3f0000009898d820 */ /* 0x000fe20000400000 */
[----:B------:R-:W-:Y:S01]  /*5b60*/  FMNMX R15, R187, R168, !PT ;  /* 0x000000a8bb0f7209 */ /* 0x000fe20007800000 */
[----:B------:R-:W2:Y:S01]  /*5b70*/  MUFU.EX2 R160, R160 ;  /* 0x000000a000a07308 */ /* 0x000ea20000000800 */
[----:B------:R-:W-:-:S01]  /*5b80*/  FFMA R168, R181, UR39, -R216 ;  /* 0x00000027b5a87c23 */ /* 0x000fc200080008d8 */
[----:B------:R-:W-:Y:S01]  /*5b90*/  FFMA R181, R196, UR39, -R216 ;  /* 0x00000027c4b57c23 */ /* 0x000fe200080008d8 */
[----:B------:R-:W-:Y:S01]  /*5ba0*/  FMNMX R172, R190, R15, !PT ;  /* 0x0000000fbeac7209 */ /* 0x000fe20007800000 */
[----:B-1----:R-:W-:-:S02]  /*5bb0*/  @!P3 FMUL R156, R156, R156 ;  /* 0x0000009c9c9cb220 */ /* 0x002fc40000400000 */
[----:B------:R-:W-:Y:S01]  /*5bc0*/  @!P6 FMUL R153, R153, 0.5 ;  /* 0x3f0000009999e820 */ /* 0x000fe20000400000 */
[----:B------:R-:W-:Y:S01]  /*5bd0*/  FSETP.GEU.AND P3, PT, R164, -126, PT ;  /* 0xc2fc0000a400780b */ /* 0x000fe20003f6e000 */
[----:B------:R-:W1:Y:S01]  /*5be0*/  MUFU.EX2 R152, R152 ;  /* 0x0000009800987308 */ /* 0x000e620000000800 */
[----:B------:R-:W-:Y:S01]  /*5bf0*/  FMNMX R15, R191, R172, !PT ;  /* 0x000000acbf0f7209 */ /* 0x000fe20007800000 */
[--C-:B------:R-:W-:Y:S01]  /*5c00*/  FFMA R172, R184, UR39, -R216.reuse ;  /* 0x00000027b8ac7c23 */ /* 0x100fe200080008d8 */
[----:B------:R-:W-:-:S02]  /*5c10*/  FFMA R184, R197, UR39, -R216 ;  /* 0x00000027c5b87c23 */ /* 0x000fc400080008d8 */
[----:B------:R-:W-:-:S03]  /*5c20*/  FMNMX R176, R194, R15, !PT ;  /* 0x0000000fc2b07209 */ /* 0x000fc60007800000 */
[----:B------:R-:W3:Y:S01]  /*5c30*/  MUFU.EX2 R153, R153 ;  /* 0x0000009900997308 */ /* 0x000ee20000000800 */
[----:B--2---:R-:W-:Y:S01]  /*5c40*/  @!P4 FMUL R160, R160, R160 ;  /* 0x000000a0a0a0c220 */ /* 0x004fe20000400000 */
[----:B------:R-:W-:Y:S02]  /*5c50*/  FSETP.GEU.AND P4, PT, R168, -126, PT ;  /* 0xc2fc0000a800780b */ /* 0x000fe40003f8e000 */
[----:B------:R-:W-:Y:S01]  /*5c60*/  @!P3 FMUL R164, R164, 0.5 ;  /* 0x3f000000a4a4b820 */ /* 0x000fe20000400000 */
[----:B------:R-:W-:Y:S01]  /*5c70*/  FMNMX R15, R195, R176, !PT ;  /* 0x000000b0c30f7209 */ /* 0x000fe20007800000 */
[----:B-1----:R-:W-:Y:S01]  /*5c80*/  @!P5 FMUL R152, R152, R152 ;  /* 0x000000989898d220 */ /* 0x002fe20000400000 */
[----:B------:R-:W-:-:S03]  /*5c90*/  FSETP.GEU.AND P5, PT, R161, -126, PT ;  /* 0xc2fc0000a100780b */ /* 0x000fc60003fae000 */
[----:B------:R-:W1:Y:S01]  /*5ca0*/  MUFU.EX2 R164, R164 ;  /* 0x000000a400a47308 */ /* 0x000e620000000800 */
[----:B------:R-:W-:-:S04]  /*5cb0*/  FMNMX R176, R198, R15, !PT ;  /* 0x0000000fc6b07209 */ /* 0x000fc80007800000 */
[----:B------:R-:W-:Y:S01]  /*5cc0*/  @!P4 FMUL R168, R168, 0.5 ;  /* 0x3f000000a8a8c820 */ /* 0x000fe20000400000 */
[----:B------:R-:W-:Y:S01]  /*5cd0*/  FMNMX R15, R199, R176, !PT ;  /* 0x000000b0c70f7209 */ /* 0x000fe20007800000 */
[----:B---3--:R-:W-:Y:S01]  /*5ce0*/  @!P6 FMUL R153, R153, R153 ;  /* 0x000000999999e220 */ /* 0x008fe20000400000 */
[----:B------:R-:W-:Y:S02]  /*5cf0*/  FSETP.GEU.AND P6, PT, R157, -126, PT ;  /* 0xc2fc00009d00780b */ /* 0x000fe40003fce000 */
[----:B------:R-:W-:Y:S01]  /*5d00*/  FMNMX R176, R202, R15, !PT ;  /* 0x0000000fcab07209 */ /* 0x000fe20007800000 */
[----:B------:R-:W2:Y:S01]  /*5d10*/  MUFU.EX2 R168, R168 ;  /* 0x000000a800a87308 */ /* 0x000ea20000000800 */
[----:B------:R-:W-:Y:S02]  /*5d20*/  @!P5 FMUL R161, R161, 0.5 ;  /* 0x3f000000a1a1d820 */ /* 0x000fe40000400000 */
[----:B------:R-:W-:Y:S01]  /*5d30*/  FMNMX R15, R203, R176, !PT ;  /* 0x000000b0cb0f7209 */ /* 0x000fe20007800000 */
[----:B-1----:R-:W-:-:S04]  /*5d40*/  @!P3 FMUL R164, R164, R164 ;  /* 0x000000a4a4a4b220 */ /* 0x002fc80000400000 */
[----:B------:R-:W1:Y:S01]  /*5d50*/  MUFU.EX2 R161, R161 ;  /* 0x000000a100a17308 */ /* 0x000e620000000800 */
[----:B------:R-:W-:Y:S01]  /*5d60*/  FSETP.GEU.AND P3, PT, R169, -126, PT ;  /* 0xc2fc0000a900780b */ /* 0x000fe20003f6e000 */
[----:B------:R-:W-:Y:S01]  /*5d70*/  @!P6 FMUL R157, R157, 0.5 ;  /* 0x3f0000009d9de820 */ /* 0x000fe20000400000 */
[----:B------:R-:W-:-:S04]  /*5d80*/  FMNMX R176, R206, R15, !PT ;  /* 0x0000000fceb07209 */ /* 0x000fc80007800000 */
[----:B------:R-:W-:Y:S01]  /*5d90*/  FMNMX R15, R207, R176, !PT ;  /* 0x000000b0cf0f7209 */ /* 0x000fe20007800000 */
[----:B------:R-:W3:Y:S01]  /*5da0*/  MUFU.EX2 R157, R157 ;  /* 0x0000009d009d7308 */ /* 0x000ee20000000800 */
[----:B--2---:R-:W-:Y:S01]  /*5db0*/  @!P4 FMUL R168, R168, R168 ;  /* 0x000000a8a8a8c220 */ /* 0x004fe20000400000 */
[----:B------:R-:W-:Y:S02]  /*5dc0*/  FSETP.GEU.AND P4, PT, R173, -126, PT ;  /* 0xc2fc0000ad00780b */ /* 0x000fe40003f8e000 */
[----:B------:R-:W-:Y:S02]  /*5dd0*/  FMNMX R176, R210, R15, !PT ;  /* 0x0000000fd2b07209 */ /* 0x000fe40007800000 */
[----:B------:R-:W-:Y:S02]  /*5de0*/  @!P3 FMUL R169, R169, 0.5 ;  /* 0x3f000000a9a9b820 */ /* 0x000fe40000400000 */
[----:B------:R-:W-:Y:S01]  /*5df0*/  FMNMX R15, R211, R176, !PT ;  /* 0x000000b0d30f7209 */ /* 0x000fe20007800000 */
[----:B-1----:R-:W-:Y:S01]  /*5e00*/  @!P5 FMUL R161, R161, R161 ;  /* 0x000000a1a1a1d220 */ /* 0x002fe20000400000 */
[----:B------:R-:W-:-:S02]  /*5e10*/  FSETP.GEU.AND P5, PT, R172, -126, PT ;  /* 0xc2fc0000ac00780b */ /* 0x000fc40003fae000 */
[----:B------:R-:W1:Y:S01]  /*5e20*/  MUFU.EX2 R169, R169 ;  /* 0x000000a900a97308 */ /* 0x000e620000000800 */
[----:B------:R-:W-:Y:S02]  /*5e30*/  FMNMX R176, R214, R15, !PT ;  /* 0x0000000fd6b07209 */ /* 0x000fe40007800000 */
[----:B------:R-:W-:Y:S01]  /*5e40*/  @!P4 FMUL R173, R173, 0.5 ;  /* 0x3f000000adadc820 */ /* 0x000fe20000400000 */
[----:B---3--:R-:W-:Y:S01]  /*5e50*/  @!P6 FMUL R157, R157, R157 ;  /* 0x0000009d9d9de220 */ /* 0x008fe20000400000 */
[----:B------:R-:W-:Y:S02]  /*5e60*/  FSETP.GEU.AND P6, PT, R165, -126, PT ;  /* 0xc2fc0000a500780b */ /* 0x000fe40003fce000 */
[----:B------:R-:W-:Y:S02]  /*5e70*/  FMNMX R15, R215, R176, !PT ;  /* 0x000000b0d70f7209 */ /* 0x000fe40007800000 */
[----:B------:R-:W2:Y:S02]  /*5e80*/  MUFU.EX2 R173, R173 ;  /* 0x000000ad00ad7308 */ /* 0x000ea40000000800 */
[----:B------:R-:W-:Y:S01]  /*5e90*/  @!P5 FMUL R172, R172, 0.5 ;  /* 0x3f000000acacd820 */ /* 0x000fe20000400000 */
[----:B------:R-:W3:Y:S05]  /*5ea0*/  SHFL.BFLY PT, R188, R15, 0x1, 0x1f ;  /* 0x0c201f000fbc7f89 */ /* 0x000eea00000e0000 */
[----:B------:R-:W4:Y:S01]  /*5eb0*/  MUFU.EX2 R172, R172 ;  /* 0x000000ac00ac7308 */ /* 0x000f220000000800 */
[----:B-1----:R-:W-:Y:S01]  /*5ec0*/  @!P3 FMUL R169, R169, R169 ;  /* 0x000000a9a9a9b220 */ /* 0x002fe20000400000 */
[----:B------:R-:W-:Y:S01]  /*5ed0*/  @!P6 FMUL R165, R165, 0.5 ;  /* 0x3f000000a5a5e820 */ /* 0x000fe20000400000 */
[----:B------:R-:W-:-:S05]  /*5ee0*/  FSETP.GEU.AND P3, PT, R181, -126, PT ;  /* 0xc2fc0000b500780b */ /* 0x000fca0003f6e000 */
[----:B------:R-:W1:Y:S01]  /*5ef0*/  MUFU.EX2 R165, R165 ;  /* 0x000000a500a57308 */ /* 0x000e620000000800 */
[----:B--2---:R-:W-:Y:S01]  /*5f00*/  @!P4 FMUL R173, R173, R173 ;  /* 0x000000adadadc220 */ /* 0x004fe20000400000 */
[----:B------:R-:W-:-:S06]  /*5f10*/  FSETP.GEU.AND P4, PT, R184, -126, PT ;  /* 0xc2fc0000b800780b */ /* 0x000fcc0003f8e000 */
[----:B------:R-:W-:Y:S01]  /*5f20*/  @!P3 FMUL R181, R181, 0.5 ;  /* 0x3f000000b5b5b820 */ /* 0x000fe20000400000 */
[----:B----4-:R-:W-:Y:S01]  /*5f30*/  @!P5 FMUL R172, R172, R172 ;  /* 0x000000acacacd220 */ /* 0x010fe20000400000 */
[----:B------:R-:W-:Y:S02]  /*5f40*/  FSETP.GEU.AND P5, PT, R192, -126, PT ;  /* 0xc2fc0000c000780b */ /* 0x000fe40003fae000 */
[----:B---3--:R-:W-:Y:S02]  /*5f50*/  FMNMX R15, R15, R188, !PT ;  /* 0x000000bc0f0f7209 */ /* 0x008fe40007800000 */
[----:B------:R-:W2:Y:S01]  /*5f60*/  MUFU.EX2 R181, R181 ;  /* 0x000000b500b57308 */ /* 0x000ea20000000800 */
[----:B------:R-:W-:Y:S01]  /*5f70*/  @!P4 FMUL R184, R184, 0.5 ;  /* 0x3f000000b8b8c820 */ /* 0x000fe20000400000 */
[----:B-1----:R-:W-:Y:S01]  /*5f80*/  @!P6 FMUL R165, R165, R165 ;  /* 0x000000a5a5a5e220 */ /* 0x002fe20000400000 */
[----:B------:R-:W-:Y:S01]  /*5f90*/  FSETP.GEU.AND P6, PT, R193, -126, PT ;  /* 0xc2fc0000c100780b */ /* 0x000fe20003fce000 */
[----:B------:R-:W1:Y:S04]  /*5fa0*/  SHFL.BFLY PT, R188, R15, 0x2, 0x1f ;  /* 0x0c401f000fbc7f89 */ /* 0x000e6800000e0000 */
[----:B------:R-:W3:Y:S01]  /*5fb0*/  MUFU.EX2 R184, R184 ;  /* 0x000000b800b87308 */ /* 0x000ee20000000800 */
[----:B------:R-:W-:-:S07]  /*5fc0*/  @!P5 FMUL R192, R192, 0.5 ;  /* 0x3f000000c0c0d820 */ /* 0x000fce0000400000 */
[----:B------:R-:W4:Y:S01]  /*5fd0*/  MUFU.EX2 R177, R192 ;  /* 0x000000c000b17308 */ /* 0x000f220000000800 */
[----:B------:R-:W-:Y:S01]  /*5fe0*/  @!P6 FMUL R193, R193, 0.5 ;  /* 0x3f000000c1c1e820 */ /* 0x000fe20000400000 */
[----:B--2---:R-:W-:Y:S01]  /*5ff0*/  @!P3 FMUL R181, R181, R181 ;  /* 0x000000b5b5b5b220 */ /* 0x004fe20000400000 */
[----:B------:R-:W-:-:S05]  /*6000*/  FSETP.GEU.AND P3, PT, R204, -126, PT ;  /* 0xc2fc0000cc00780b */ /* 0x000fca0003f6e000 */
[----:B------:R2:W5:Y:S01]  /*6010*/  MUFU.EX2 R176, R193 ;  /* 0x000000c100b07308 */ /* 0x0005620000000800 */
[----:B---3--:R-:W-:Y:S01]  /*6020*/  @!P4 FMUL R184, R184, R184 ;  /* 0x000000b8b8b8c220 */ /* 0x008fe20000400000 */
[----:B-1----:R-:W-:-:S06]  /*6030*/  FMNMX R15, R15, R188, !PT ;  /* 0x000000bc0f0f7209 */ /* 0x002fcc0007800000 */
[----:B------:R-:W-:Y:S01]  /*6040*/  @!P3 FMUL R204, R204, 0.5 ;  /* 0x3f000000ccccb820 */ /* 0x000fe20000400000 */
[----:B--2---:R-:W-:-:S01]  /*6050*/  FFMA R193, R205, UR39, -R216 ;  /* 0x00000027cdc17c23 */ /* 0x004fc200080008d8 */
[----:B----4-:R-:W-:Y:S01]  /*6060*/  @!P5 FMUL R177, R177, R177 ;  /* 0x000000b1b1b1d220 */ /* 0x010fe20000400000 */
[----:B------:R-:W-:Y:S01]  /*6070*/  FSETP.GEU.AND P5, PT, R200, -126, PT ;  /* 0xc2fc0000c800780b */ /* 0x000fe20003fae000 */
[----:B------:R-:W1:Y:S02]  /*6080*/  MUFU.EX2 R189, R204 ;  /* 0x000000cc00bd7308 */ /* 0x000e640000000800 */
[----:B------:R-:W-:Y:S01]  /*6090*/  FSETP.GEU.AND P4, PT, R193, -126, PT ;  /* 0xc2fc0000c100780b */ /* 0x000fe20003f8e000 */
[----:B-----5:R-:W-:Y:S01]  /*60a0*/  @!P6 FMUL R176, R176, R176 ;  /* 0x000000b0b0b0e220 */ /* 0x020fe20000400000 */
[----:B------:R-:W-:-:S08]  /*60b0*/  FSETP.GEU.AND P6, PT, R180, -126, PT ;  /* 0xc2fc0000b400780b */ /* 0x000fd00003fce000 */
[----:B------:R-:W-:-:S03]  /*60c0*/  @!P5 FMUL R200, R200, 0.5 ;  /* 0x3f000000c8c8d820 */ /* 0x000fc60000400000 */
[----:B------:R-:W-:Y:S01]  /*60d0*/  @!P4 FMUL R193, R193, 0.5 ;  /* 0x3f000000c1c1c820 */ /* 0x000fe20000400000 */
[----:B------:R-:W2:Y:S01]  /*60e0*/  MUFU.EX2 R185, R200 ;  /* 0x000000c800b97308 */ /* 0x000ea20000000800 */
[----:B-1----:R-:W-:Y:S01]  /*60f0*/  @!P3 FMUL R189, R189, R189 ;  /* 0x000000bdbdbdb220 */ /* 0x002fe20000400000 */
[----:B------:R-:W-:Y:S01]  /*6100*/  FSETP.NEU.AND P3, PT, R15, -INF , PT ;  /* 0xff8000000f00780b */ /* 0x000fe20003f6d000 */
[----:B------:R-:W-:-:S03]  /*6110*/  @!P6 FMUL R180, R180, 0.5 ;  /* 0x3f000000b4b4e820 */ /* 0x000fc60000400000 */
[----:B------:R-:W-:Y:S02]  /*6120*/  FSEL R204, R15, RZ, P3 ;  /* 0x000000ff0fcc7208 */ /* 0x000fe40001800000 */
[----:B------:R-:W1:Y:S01]  /*6130*/  MUFU.EX2 R193, R193 ;  /* 0x000000c100c17308 */ /* 0x000e620000000800 */
[----:B------:R-:W-:Y:S02]  /*6140*/  FSETP.GEU.AND P3, PT, R212, -126, PT ;  /* 0xc2fc0000d400780b */ /* 0x000fe40003f6e000 */
[C---:B------:R-:W-:Y:S01]  /*6150*/  FMUL R196, R204.reuse, UR39 ;  /* 0x00000027ccc47c20 */ /* 0x040fe20008400000 */
[----:B------:R-:W-:-:S03]  /*6160*/  FADD R17, -R204, R17 ;  /* 0x00000011cc117221 */ /* 0x000fc60000000100 */
[--C-:B------:R-:W-:Y:S01]  /*6170*/  FFMA R201, R155, UR39, -R196.reuse ;  /* 0x000000279bc97c23 */ /* 0x100fe200080008c4 */
[----:B------:R-:W3:Y:S01]  /*6180*/  MUFU.EX2 R180, R180 ;  /* 0x000000b400b47308 */ /* 0x000ee20000000800 */
[----:B--2---:R-:W-:Y:S01]  /*6190*/  @!P5 FMUL R185, R185, R185 ;  /* 0x000000b9b9b9d220 */ /* 0x004fe20000400000 */
[----:B------:R-:W-:Y:S01]  /*61a0*/  FSETP.GEU.AND P5, PT, R208, -126, PT ;  /* 0xc2fc0000d000780b */ /* 0x000fe20003fae000 */
[----:B------:R-:W-:-:S01]  /*61b0*/  FFMA R200, R154, UR39, -R196 ;  /* 0x000000279ac87c23 */ /* 0x000fc200080008c4 */
[--C-:B------:R-:W-:Y:S01]  /*61c0*/  FFMA R205, R158, UR39, -R196.reuse ;  /* 0x000000279ecd7c23 */ /* 0x100fe200080008c4 */
[----:B------:R-:W-:-:S01]  /*61d0*/  FFMA R206, R206, UR39, -R196 ;  /* 0x00000027cece7c23 */ /* 0x000fc200080008c4 */
[----:B------:R-:W-:Y:S01]  /*61e0*/  @!P3 FMUL R212, R212, 0.5 ;  /* 0x3f000000d4d4b820 */ /* 0x000fe20000400000 */
[----:B------:R-:W-:-:S01]  /*61f0*/  FFMA R202, R202, UR39, -R196 ;  /* 0x00000027caca7c23 */ /* 0x000fc200080008c4 */
[--C-:B------:R-:W-:Y:S01]  /*6200*/  FFMA R207, R207, UR39, -R196.reuse ;  /* 0x00000027cfcf7c23 */ /* 0x100fe200080008c4 */
[----:B-1----:R-:W-:Y:S01]  /*6210*/  @!P4 FMUL R193, R193, R193 ;  /* 0x000000c1c1c1c220 */ /* 0x002fe20000400000 */
[----:B------:R-:W-:Y:S01]  /*6220*/  FSETP.GEU.AND P4, PT, R213, -126, PT ;  /* 0xc2fc0000d500780b */ /* 0x000fe20003f8e000 */
[----:B------:R1:W2:Y:S01]  /*6230*/  MUFU.EX2 R197, R212 ;  /* 0x000000d400c57308 */ /* 0x0002a20000000800 */
[----:B------:R-:W-:-:S01]  /*6240*/  FFMA R216, R211, UR39, -R196 ;  /* 0x00000027d3d87c23 */ /* 0x000fc200080008c4 */
[----:B------:R-:W-:Y:S01]  /*6250*/  FFMA R218, R214, UR39, -R196 ;  /* 0x00000027d6da7c23 */ /* 0x000fe200080008c4 */
[----:B------:R-:W-:-:S01]  /*6260*/  FADD R19, R152, R185 ;  /* 0x000000b998137221 */ /* 0x000fc20000000000 */
[----:B------:R-:W-:Y:S01]  /*6270*/  @!P5 FMUL R208, R208, 0.5 ;  /* 0x3f000000d0d0d820 */ /* 0x000fe20000400000 */
[----:B------:R-:W-:-:S01]  /*6280*/  FFMA R204, R199, UR39, -R196 ;  /* 0x00000027c7cc7c23 */ /* 0x000fc200080008c4 */
[----:B---3--:R-:W-:Y:S01]  /*6290*/  @!P6 FMUL R180, R180, R180 ;  /* 0x000000b4b4b4e220 */ /* 0x008fe20000400000 */
[----:B------:R-:W-:Y:S01]  /*62a0*/  FSETP.GEU.AND P6, PT, R209, -126, PT ;  /* 0xc2fc0000d100780b */ /* 0x000fe20003fce000 */
[----:B------:R3:W4:Y:S01]  /*62b0*/  MUFU.EX2 R188, R208 ;  /* 0x000000d000bc7308 */ /* 0x0007220000000800 */
[----:B-1----:R-:W-:-:S01]  /*62c0*/  FFMA R212, R203, UR39, -R196 ;  /* 0x00000027cbd47c23 */ /* 0x002fc200080008c4 */
[----:B------:R-:W-:Y:S01]  /*62d0*/  FFMA R199, R215, UR39, -R196 ;  /* 0x00000027d7c77c23 */ /* 0x000fe200080008c4 */
[----:B------:R-:W-:-:S01]  /*62e0*/  FADD R211, R18, R177 ;  /* 0x000000b112d37221 */ /* 0x000fc20000000000 */
[----:B------:R-:W-:Y:S01]  /*62f0*/  @!P4 FMUL R213, R213, 0.5 ;  /* 0x3f000000d5d5c820 */ /* 0x000fe20000400000 */
[----:B------:R-:W-:-:S01]  /*6300*/  FADD R214, R20, R173 ;  /* 0x000000ad14d67221 */ /* 0x000fc20000000000 */
[----:B------:R-:W-:Y:S01]  /*6310*/  FADD R217, R160, R193 ;  /* 0x000000c1a0d97221 */ /* 0x000fe20000000000 */
[----:B------:R-:W-:-:S01]  /*6320*/  FADD R215, R22, R181 ;  /* 0x000000b516d77221 */ /* 0x000fc20000000000 */
[----:B------:R1:W5:Y:S01]  /*6330*/  MUFU.EX2 R155, R213 ;  /* 0x000000d5009b7308 */ /* 0x0003620000000800 */
[----:B---3--:R-:W-:-:S01]  /*6340*/  FFMA R208, R159, UR39, -R196 ;  /* 0x000000279fd07c23 */ /* 0x008fc200080008c4 */
[----:B--2---:R-:W-:Y:S01]  /*6350*/  @!P3 FMUL R197, R197, R197 ;  /* 0x000000c5c5c5b220 */ /* 0x004fe20000400000 */
[----:B------:R-:W-:Y:S01]  /*6360*/  FSETP.GEU.AND P3, PT, R205, -126, PT ;  /* 0xc2fc0000cd00780b */ /* 0x000fe20003f6e000 */
[----:B------:R-:W-:Y:S01]  /*6370*/  @!P6 FMUL R209, R209, 0.5 ;  /* 0x3f000000d1d1e820 */ /* 0x000fe20000400000 */
[----:B------:R-:W-:-:S01]  /*6380*/  FADD R214, R214, R217 ;  /* 0x000000d9d6d67221 */ /* 0x000fc20000000000 */
[----:B------:R-:W-:Y:S01]  /*6390*/  FADD R217, R23, R184 ;  /* 0x000000b817d97221 */ /* 0x000fe20000000000 */
[----:B------:R-:W-:Y:S01]  /*63a0*/  F2FP.SATFINITE.E4M3.F32.PACK_AB_MERGE_C R20, RZ, R20, RZ ;  /* 0x00000014ff14723e */ /* 0x000fe200048070ff */
[----:B------:R2:W3:Y:S01]  /*63b0*/  MUFU.EX2 R192, R209 ;  /* 0x000000d100c07308 */ /* 0x0004e20000000800 */
[----:B----4-:R-:W-:Y:S01]  /*63c0*/  @!P5 FMUL R188, R188, R188 ;  /* 0x000000bcbcbcd220 */ /* 0x010fe20000400000 */
[----:B------:R-:W-:Y:S01]  /*63d0*/  FSETP.GEU.AND P5, PT, R200, -126, PT ;  /* 0xc2fc0000c800780b */ /* 0x000fe20003fae000 */
[----:B-1----:R-:W-:-:S01]  /*63e0*/  FFMA R213, R210, UR39, -R196 ;  /* 0x00000027d2d57c23 */ /* 0x002fc200080008c4 */
[----:B------:R-:W-:Y:S01]  /*63f0*/  FADD R210, R14, R165 ;  /* 0x000000a50ed27221 */ /* 0x000fe20000000000 */
[----:B------:R-:W-:Y:S01]  /*6400*/  F2FP.SATFINITE.E4M3.F32.PACK_AB_MERGE_C R18, RZ, R18, RZ ;  /* 0x00000012ff12723e */ /* 0x000fe200048070ff */
[----:B------:R-:W-:Y:S01]  /*6410*/  FMUL R17, R17, UR39 ;  /* 0x0000002711117c20 */ /* 0x000fe20008400000 */
[----:B------:R-:W-:Y:S01]  /*6420*/  F2FP.SATFINITE.E4M3.F32.PACK_AB_MERGE_C R22, RZ, R22, RZ ;  /* 0x00000016ff16723e */ /* 0x000fe200048070ff */
[----:B------:R-:W-:Y:S01]  /*6430*/  @!P3 FMUL R205, R205, 0.5 ;  /* 0x3f000000cdcdb820 */ /* 0x000fe20000400000 */
[----:B-----5:R-:W-:Y:S01]  /*6440*/  @!P4 FMUL R155, R155, R155 ;  /* 0x0000009b9b9bc220 */ /* 0x020fe20000400000 */
[----:B------:R-:W-:Y:S01]  /*6450*/  FSETP.GEU.AND P4, PT, R208, -126, PT ;  /* 0xc2fc0000d000780b */ /* 0x000fe20003f8e000 */
[----:B--2---:R-:W-:-:S01]  /*6460*/  FFMA R209, R162, UR39, -R196 ;  /* 0x00000027a2d17c23 */ /* 0x004fc200080008c4 */
[----:B------:R1:W2:Y:S01]  /*6470*/  MUFU.EX2 R159, R205 ;  /* 0x000000cd009f7308 */ /* 0x0002a20000000800 */
[----:B------:R-:W-:-:S02]  /*6480*/  F2FP.SATFINITE.E4M3.F32.PACK_AB_MERGE_C R152, RZ, R152, RZ ;  /* 0x00000098ff98723e */ /* 0x000fc400048070ff */
[----:B------:R-:W-:Y:S01]  /*6490*/  @!P5 FMUL R200, R200, 0.5 ;  /* 0x3f000000c8c8d820 */ /* 0x000fe20000400000 */
[----:B------:R-:W-:Y:S01]  /*64a0*/  F2FP.SATFINITE.E4M3.F32.PACK_AB_MERGE_C R160, RZ, R160, RZ ;  /* 0x000000a0ffa0723e */ /* 0x000fe200048070ff */
[----:B---3--:R-:W-:Y:S01]  /*64b0*/  @!P6 FMUL R192, R192, R192 ;  /* 0x000000c0c0c0e220 */ /* 0x008fe20000400000 */
[----:B------:R-:W-:Y:S02]  /*64c0*/  FSETP.GEU.AND P6, PT, R201, -126, PT ;  /* 0xc2fc0000c900780b */ /* 0x000fe40003fce000 */
[----:B------:R3:W4:Y:S01]  /*64d0*/  MUFU.EX2 R154, R200 ;  /* 0x000000c8009a7308 */ /* 0x0007220000000800 */
[----:B-1----:R-:W-:-:S01]  /*64e0*/  FFMA R205, R170, UR39, -R196 ;  /* 0x00000027aacd7c23 */ /* 0x002fc200080008c4 */
[----:B------:R-:W-:Y:S01]  /*64f0*/  F2FP.SATFINITE.E4M3.F32.PACK_AB_MERGE_C R165, RZ, R165, RZ ;  /* 0x000000a5ffa5723e */ /* 0x000fe200048070ff */
[----:B------:R-:W-:Y:S01]  /*6500*/  @!P4 FMUL R208, R208, 0.5 ;  /* 0x3f000000d0d0c820 */ /* 0x000fe20000400000 */
[----:B------:R-:W-:Y:S02]  /*6510*/  F2FP.SATFINITE.E4M3.F32.PACK_AB_MERGE_C R173, RZ, R173, RZ ;  /* 0x000000adffad723e */ /* 0x000fe400048070ff */
[----:B------:R-:W-:-:S02]  /*6520*/  LOP3.LUT R165, R165, 0xffff, RZ, 0xc0, !PT ;  /* 0x0000ffffa5a57812 */ /* 0x000fc400078ec0ff */
[----:B------:R1:W5:Y:S01]  /*6530*/  MUFU.EX2 R162, R208 ;  /* 0x000000d000a27308 */ /* 0x0003620000000800 */
[----:B---3--:R-:W-:-:S01]  /*6540*/  FFMA R200, R163, UR39, -R196 ;  /* 0x00000027a3c87c23 */ /* 0x008fc200080008c4 */
[----:B--2---:R-:W-:Y:S01]  /*6550*/  @!P3 FMUL R159, R159, R159 ;  /* 0x0000009f9f9fb220 */ /* 0x004fe20000400000 */
[----:B------:R-:W-:Y:S01]  /*6560*/  @!P6 FMUL R201, R201, 0.5 ;  /* 0x3f000000c9c9e820 */ /* 0x000fe20000400000 */
[----:B------:R-:W-:Y:S02]  /*6570*/  F2FP.SATFINITE.E4M3.F32.PACK_AB_MERGE_C R193, RZ, R193, RZ ;  /* 0x000000c1ffc1723e */ /* 0x000fe400048070ff */
[----:B------:R-:W-:Y:S02]  /*6580*/  LOP3.LUT R173, R173, 0xffff, RZ, 0xc0, !PT ;  /* 0x0000ffffadad7812 */ /* 0x000fe400078ec0ff */
[----:B------:R2:W3:Y:S01]  /*6590*/  MUFU.EX2 R158, R201 ;  /* 0x000000c9009e7308 */ /* 0x0004e20000000800 */
[----:B----4-:R-:W-:Y:S01]  /*65a0*/  @!P5 FMUL R154, R154, R154 ;  /* 0x0000009a9a9ad220 */ /* 0x010fe20000400000 */
[----:B------:R-:W-:Y:S01]  /*65b0*/  FSETP.GEU.AND P5, PT, R209, -126, PT ;  /* 0xc2fc0000d100780b */ /* 0x000fe20003fae000 */
[----:B-1----:R-:W-:-:S01]  /*65c0*/  FFMA R208, R171, UR39, -R196 ;  /* 0x00000027abd07c23 */ /* 0x002fc200080008c4 */
[----:B------:R-:W-:-:S02]  /*65d0*/  F2FP.SATFINITE.E4M3.F32.PACK_AB_MERGE_C R181, RZ, R181, RZ ;  /* 0x000000b5ffb5723e */ /* 0x000fc400048070ff */
[----:B------:R-:W-:Y:S02]  /*65e0*/  F2FP.SATFINITE.E4M3.F32.PACK_AB_MERGE_C R184, RZ, R184, RZ ;  /* 0x000000b8ffb8723e */ /* 0x000fe400048070ff */
[----:B------:R-:W-:Y:S01]  /*65f0*/  F2FP.SATFINITE.E4M3.F32.PACK_AB_MERGE_C R185, RZ, R185, RZ ;  /* 0x000000b9ffb9723e */ /* 0x000fe200048070ff */
[----:B--2---:R-:W-:-:S01]  /*6600*/  FFMA R201, R166, UR39, -R196 ;  /* 0x00000027a6c97c23 */ /* 0x004fc200080008c4 */
[----:B-----5:R-:W-:Y:S01]  /*6610*/  @!P4 FMUL R162, R162, R162 ;  /* 0x000000a2a2a2c220 */ /* 0x020fe20000400000 */
[----:B------:R-:W-:Y:S02]  /*6620*/  FSETP.GEU.AND P4, PT, R205, -126, PT ;  /* 0xc2fc0000cd00780b */ /* 0x000fe40003f8e000 */
[----:B------:R-:W-:Y:S02]  /*6630*/  F2FP.SATFINITE.E4M3.F32.PACK_AB_MERGE_C R177, RZ, R177, RZ ;  /* 0x000000b1ffb1723e */ /* 0x000fe400048070ff */
[----:B------:R-:W-:Y:S01]  /*6640*/  FSETP.GEU.AND P3, PT, R201, -126, PT ;  /* 0xc2fc0000c900780b */ /* 0x000fe20003f6e000 */
[----:B------:R-:W-:Y:S01]  /*6650*/  @!P5 FMUL R209, R209, 0.5 ;  /* 0x3f000000d1d1d820 */ /* 0x000fe20000400000 */
[----:B---3--:R-:W-:Y:S01]  /*6660*/  @!P6 FMUL R158, R158, R158 ;  /* 0x0000009e9e9ee220 */ /* 0x008fe20000400000 */
[----:B------:R-:W-:-:S02]  /*6670*/  FSETP.GEU.AND P6, PT, R200, -126, PT ;  /* 0xc2fc0000c800780b */ /* 0x000fc40003fce000 */
[----:B------:R1:W2:Y:S01]  /*6680*/  MUFU.EX2 R163, R209 ;  /* 0x000000d100a37308 */ /* 0x0002a20000000800 */
[----:B------:R-:W-:-:S03]  /*6690*/  LOP3.LUT R185, R185, 0xff, RZ, 0xc0, !PT ;  /* 0x000000ffb9b97812 */ /* 0x000fc600078ec0ff */
[----:B------:R-:W-:-:S04]  /*66a0*/  @!P4 FMUL R205, R205, 0.5 ;  /* 0x3f000000cdcdc820 */ /* 0x000fc80000400000 */
[----:B------:R-:W-:Y:S01]  /*66b0*/  @!P3 FMUL R201, R201, 0.5 ;  /* 0x3f000000c9c9b820 */ /* 0x000fe20000400000 */
[----:B------:R3:W4:Y:S01]  /*66c0*/  MUFU.EX2 R171, R205 ;  /* 0x000000cd00ab7308 */ /* 0x0007220000000800 */
[----:B-1----:R-:W-:-:S01]  /*66d0*/  FFMA R209, R174, UR39, -R196 ;  /* 0x00000027aed17c23 */ /* 0x002fc200080008c4 */
[----:B------:R-:W-:-:S06]  /*66e0*/  @!P6 FMUL R200, R200, 0.5 ;  /* 0x3f000000c8c8e820 */ /* 0x000fcc0000400000 */
[----:B------:R1:W5:Y:S01]  /*66f0*/  MUFU.EX2 R170, R201 ;  /* 0x000000c900aa7308 */ /* 0x0003620000000800 */
[----:B--2---:R-:W-:Y:S01]  /*6700*/  @!P5 FMUL R163, R163, R163 ;  /* 0x000000a3a3a3d220 */ /* 0x004fe20000400000 */
[----:B------:R-:W-:Y:S01]  /*6710*/  FSETP.GEU.AND P5, PT, R208, -126, PT ;  /* 0xc2fc0000d000780b */ /* 0x000fe20003fae000 */
[----:B---3--:R-:W-:-:S05]  /*6720*/  FFMA R205, R179, UR39, -R196 ;  /* 0x00000027b3cd7c23 */ /* 0x008fca00080008c4 */
[----:B------:R2:W3:Y:S01]  /*6730*/  MUFU.EX2 R166, R200 ;  /* 0x000000c800a67308 */ /* 0x0004e20000000800 */
[----:B-1----:R-:W-:-:S01]  /*6740*/  FFMA R201, R178, UR39, -R196 ;  /* 0x00000027b2c97c23 */ /* 0x002fc200080008c4 */
[----:B----4-:R-:W-:-:S04]  /*6750*/  @!P4 FMUL R171, R171, R171 ;  /* 0x000000abababc220 */ /* 0x010fc80000400000 */
[----:B------:R-:W-:Y:S01]  /*6760*/  FSETP.GEU.AND P4, PT, R201, -126, PT ;  /* 0xc2fc0000c900780b */ /* 0x000fe20003f8e000 */
[----:B------:R-:W-:Y:S01]  /*6770*/  @!P5 FMUL R208, R208, 0.5 ;  /* 0x3f000000d0d0d820 */ /* 0x000fe20000400000 */
[----:B--2---:R-:W-:Y:S01]  /*6780*/  FFMA R200, R175, UR39, -R196 ;  /* 0x00000027afc87c23 */ /* 0x004fe200080008c4 */
[----:B-----5:R-:W-:Y:S02]  /*6790*/  @!P3 FMUL R170, R170, R170 ;  /* 0x000000aaaaaab220 */ /* 0x020fe40000400000 */
[----:B------:R1:W2:Y:S02]  /*67a0*/  MUFU.EX2 R174, R208 ;  /* 0x000000d000ae7308 */ /* 0x0002a40000000800 */
[----:B------:R-:W-:Y:S01]  /*67b0*/  FSETP.GEU.AND P3, PT, R200, -126, PT ;  /* 0xc2fc0000c800780b */ /* 0x000fe20003f6e000 */
[----:B---3--:R-:W-:Y:S01]  /*67c0*/  @!P6 FMUL R166, R166, R166 ;  /* 0x000000a6a6a6e220 */ /* 0x008fe20000400000 */
[----:B------:R-:W-:-:S04]  /*67d0*/  FSETP.GEU.AND P6, PT, R209, -126, PT ;  /* 0xc2fc0000d100780b */ /* 0x000fc80003fce000 */
[----:B------:R-:W-:Y:S01]  /*67e0*/  @!P4 FMUL R201, R201, 0.5 ;  /* 0x3f000000c9c9c820 */ /* 0x000fe20000400000 */
[----:B-1----:R-:W-:-:S03]  /*67f0*/  FFMA R208, R182, UR39, -R196 ;  /* 0x00000027b6d07c23 */ /* 0x002fc600080008c4 */
[----:B------:R1:W3:Y:S03]  /*6800*/  MUFU.EX2 R179, R201 ;  /* 0x000000c900b37308 */ /* 0x0002e60000000800 */
[----:B------:R-:W-:Y:S01]  /*6810*/  @!P3 FMUL R200, R200, 0.5 ;  /* 0x3f000000c8c8b820 */ /* 0x000fe20000400000 */
[----:B--2---:R-:W-:Y:S01]  /*6820*/  @!P5 FMUL R174, R174, R174 ;  /* 0x000000aeaeaed220 */ /* 0x004fe20000400000 */
[----:B------:R-:W-:Y:S01]  /*6830*/  FSETP.GEU.AND P5, PT, R205, -126, PT ;  /* 0xc2fc0000cd00780b */ /* 0x000fe20003fae000 */
[----:B------:R-:W-:Y:S02]  /*6840*/  @!P6 FMUL R209, R209, 0.5 ;  /* 0x3f000000d1d1e820 */ /* 0x000fe40000400000 */
[----:B------:R2:W4:Y:S01]  /*6850*/  MUFU.EX2 R178, R200 ;  /* 0x000000c800b27308 */ /* 0x0005220000000800 */
[----:B-1----:R-:W-:-:S07]  /*6860*/  FFMA R201, R190, UR39, -R196 ;  /* 0x00000027bec97c23 */ /* 0x002fce00080008c4 */
[----:B------:R1:W5:Y:S01]  /*6870*/  MUFU.EX2 R175, R209 ;  /* 0x000000d100af7308 */ /* 0x0003620000000800 */
[----:B--2---:R-:W-:-:S01]  /*6880*/  FFMA R200, R187, UR39, -R196 ;  /* 0x00000027bbc87c23 */ /* 0x004fc200080008c4 */
[----:B---3--:R-:W-:Y:S01]  /*6890*/  @!P4 FMUL R179, R179, R179 ;  /* 0x000000b3b3b3c220 */ /* 0x008fe20000400000 */
[----:B------:R-:W-:-:S03]  /*68a0*/  @!P5 FMUL R205, R205, 0.5 ;  /* 0x3f000000cdcdd820 */ /* 0x000fc60000400000 */
[----:B------:R-:W-:Y:S02]  /*68b0*/  FSETP.GEU.AND P4, PT, R200, -126, PT ;  /* 0xc2fc0000c800780b */ /* 0x000fe40003f8e000 */
[----:B------:R2:W3:Y:S01]  /*68c0*/  MUFU.EX2 R182, R205 ;  /* 0x000000cd00b67308 */ /* 0x0004e20000000800 */
[----:B-1----:R-:W-:-:S01]  /*68d0*/  FFMA R209, R186, UR39, -R196 ;  /* 0x00000027bad17c23 */ /* 0x002fc200080008c4 */
[----:B----4-:R-:W-:-:S04]  /*68e0*/  @!P3 FMUL R178, R178, R178 ;  /* 0x000000b2b2b2b220 */ /* 0x010fc80000400000 */
[----:B------:R-:W-:Y:S01]  /*68f0*/  FSETP.GEU.AND P3, PT, R209, -126, PT ;  /* 0xc2fc0000d100780b */ /* 0x000fe20003f6e000 */
[----:B-----5:R-:W-:Y:S01]  /*6900*/  @!P6 FMUL R175, R175, R175 ;  /* 0x000000afafafe220 */ /* 0x020fe20000400000 */
[----:B------:R-:W-:-:S03]  /*6910*/  FSETP.GEU.AND P6, PT, R208, -126, PT ;  /* 0xc2fc0000d000780b */ /* 0x000fc60003fce000 */
[----:B------:R-:W-:Y:S01]  /*6920*/  @!P4 FMUL R200, R200, 0.5 ;  /* 0x3f000000c8c8c820 */ /* 0x000fe20000400000 */
[----:B--2---:R-:W-:-:S03]  /*6930*/  FFMA R205, R191, UR39, -R196 ;  /* 0x00000027bfcd7c23 */ /* 0x004fc600080008c4 */
[----:B------:R1:W2:Y:S01]  /*6940*/  MUFU.EX2 R191, R200 ;  /* 0x000000c800bf7308 */ /* 0x0002a20000000800 */
[----:B---3--:R-:W-:Y:S01]  /*6950*/  @!P5 FMUL R182, R182, R182 ;  /* 0x000000b6b6b6d220 */ /* 0x008fe20000400000 */
[----:B------:R-:W-:Y:S02]  /*6960*/  FSETP.GEU.AND P5, PT, R201, -126, PT ;  /* 0xc2fc0000c900780b */ /* 0x000fe40003fae000 */
[----:B------:R-:W-:Y:S02]  /*6970*/  @!P3 FMUL R209, R209, 0.5 ;  /* 0x3f000000d1d1b820 */ /* 0x000fe40000400000 */
[----:B------:R-:W-:Y:S02]  /*6980*/  @!P6 FMUL R208, R208, 0.5 ;  /* 0x3f000000d0d0e820 */ /* 0x000fe40000400000 */
[----:B------:R3:W4:Y:S01]  /*6990*/  MUFU.EX2 R187, R209 ;  /* 0x000000d100bb7308 */ /* 0x0007220000000800 */
[----:B-1----:R-:W-:-:S06]  /*69a0*/  FFMA R200, R198, UR39, -R196 ;  /* 0x00000027c6c87c23 */ /* 0x002fcc00080008c4 */
[----:B------:R-:W-:Y:S01]  /*69b0*/  @!P5 FMUL R201, R201, 0.5 ;  /* 0x3f000000c9c9d820 */ /* 0x000fe20000400000 */
[----:B------:R1:W5:Y:S01]  /*69c0*/  MUFU.EX2 R186, R208 ;  /* 0x000000d000ba7308 */ /* 0x0003620000000800 */
[----:B---3--:R-:W-:-:S01]  /*69d0*/  FFMA R209, R195, UR39, -R196 ;  /* 0x00000027c3d17c23 */ /* 0x008fc200080008c4 */
[----:B--2---:R-:W-:-:S04]  /*69e0*/  @!P4 FMUL R191, R191, R191 ;  /* 0x000000bfbfbfc220 */ /* 0x004fc80000400000 */
[----:B------:R-:W-:Y:S02]  /*69f0*/  FSETP.GEU.AND P4, PT, R209, -126, PT ;  /* 0xc2fc0000d100780b */ /* 0x000fe40003f8e000 */
[----:B------:R-:W2:Y:S01]  /*6a00*/  MUFU.EX2 R190, R201 ;  /* 0x000000c900be7308 */ /* 0x000ea20000000800 */
[----:B-1----:R-:W-:-:S01]  /*6a10*/  FFMA R208, R194, UR39, -R196 ;  /* 0x00000027c2d07c23 */ /* 0x002fc200080008c4 */
[----:B----4-:R-:W-:-:S04]  /*6a20*/  @!P3 FMUL R187, R187, R187 ;  /* 0x000000bbbbbbb220 */ /* 0x010fc80000400000 */
[----:B------:R-:W-:Y:S01]  /*6a30*/  FSETP.GEU.AND P3, PT, R208, -126, PT ;  /* 0xc2fc0000d000780b */ /* 0x000fe20003f6e000 */
[----:B-----5:R-:W-:Y:S01]  /*6a40*/  @!P6 FMUL R186, R186, R186 ;  /* 0x000000bababae220 */ /* 0x020fe20000400000 */
[----:B------:R-:W-:-:S03]  /*6a50*/  FSETP.GEU.AND P6, PT, R205, -126, PT ;  /* 0xc2fc0000cd00780b */ /* 0x000fc60003fce000 */
[----:B------:R-:W-:-:S04]  /*6a60*/  @!P4 FMUL R209, R209, 0.5 ;  /* 0x3f000000d1d1c820 */ /* 0x000fc80000400000 */
[----:B------:R1:W3:Y:S01]  /*6a70*/  MUFU.EX2 R201, R209 ;  /* 0x000000d100c97308 */ /* 0x0002e20000000800 */
[----:B--2---:R-:W-:Y:S01]  /*6a80*/  @!P5 FMUL R190, R190, R190 ;  /* 0x000000bebebed220 */ /* 0x004fe20000400000 */
[----:B------:R-:W-:Y:S02]  /*6a90*/  FSETP.GEU.AND P5, PT, R200, -126, PT ;  /* 0xc2fc0000c800780b */ /* 0x000fe40003fae000 */
[----:B------:R-:W-:Y:S01]  /*6aa0*/  @!P3 FMUL R208, R208, 0.5 ;  /* 0x3f000000d0d0b820 */ /* 0x000fe20000400000 */
[----:B------:R-:W-:Y:S01]  /*6ab0*/  FADD R220, R159, R190 ;  /* 0x000000be9fdc7221 */ /* 0x000fe20000000000 */
[----:B------:R-:W-:Y:S01]  /*6ac0*/  F2FP.SATFINITE.E4M3.F32.PACK_AB_MERGE_C R159, RZ, R159, RZ ;  /* 0x0000009fff9f723e */ /* 0x000fe200048070ff */
[----:B------:R-:W-:Y:S01]  /*6ad0*/  @!P6 FMUL R205, R205, 0.5 ;  /* 0x3f000000cdcde820 */ /* 0x000fe20000400000 */
[----:B------:R2:W4:Y:S01]  /*6ae0*/  MUFU.EX2 R194, R208 ;  /* 0x000000d000c27308 */ /* 0x0005220000000800 */
[----:B-1----:R-:W-:-:S01]  /*6af0*/  FFMA R209, R183, UR39, -R196 ;  /* 0x00000027b7d17c23 */ /* 0x002fc200080008c4 */
[----:B------:R-:W-:Y:S01]  /*6b00*/  FADD R183, R156, R189 ;  /* 0x000000bd9cb77221 */ /* 0x000fe20000000000 */
[----:B------:R-:W-:Y:S01]  /*6b10*/  F2FP.SATFINITE.E4M3.F32.PACK_AB_MERGE_C R156, RZ, R156, RZ ;  /* 0x0000009cff9c723e */ /* 0x000fe200048070ff */
[----:B------:R-:W-:Y:S01]  /*6b20*/  IMAD.U32 R159, R159, 0x10000, RZ ;  /* 0x000100009f9f7824 */ /* 0x000fe200078e00ff */
[----:B------:R-:W-:-:S02]  /*6b30*/  F2FP.SATFINITE.E4M3.F32.PACK_AB_MERGE_C R189, RZ, R189, RZ ;  /* 0x000000bdffbd723e */ /* 0x000fc400048070ff */
[----:B------:R-:W-:Y:S01]  /*6b40*/  @!P5 FMUL R200, R200, 0.5 ;  /* 0x3f000000c8c8d820 */ /* 0x000fe20000400000 */
[----:B------:R-:W1:Y:S01]  /*6b50*/  MUFU.EX2 R195, R205 ;  /* 0x000000cd00c37308 */ /* 0x000e620000000800 */
[----:B---3--:R-:W-:Y:S01]  /*6b60*/  @!P4 FMUL R201, R201, R201 ;  /* 0x000000c9c9c9c220 */ /* 0x008fe20000400000 */
[----:B------:R-:W-:Y:S01]  /*6b70*/  FSETP.GEU.AND P4, PT, R206, -126, PT ;  /* 0xc2fc0000ce00780b */ /* 0x000fe20003f8e000 */
[----:B--2---:R-:W-:-:S01]  /*6b80*/  FFMA R208, R167, UR39, -R196 ;  /* 0x00000027a7d07c23 */ /* 0x004fc200080008c4 */
[----:B------:R-:W-:Y:S01]  /*6b90*/  FADD R167, R153, R180 ;  /* 0x000000b499a77221 */ /* 0x000fe20000000000 */
[----:B------:R-:W-:-:S01]  /*6ba0*/  FADD R196, R161, R188 ;  /* 0x000000bca1c47221 */ /* 0x000fc20000000000 */
[----:B------:R-:W-:Y:S02]  /*6bb0*/  F2FP.SATFINITE.E4M3.F32.PACK_AB_MERGE_C R161, RZ, R161, RZ ;  /* 0x000000a1ffa1723e */ /* 0x000fe400048070ff */
[----:B------:R-:W2:Y:S01]  /*6bc0*/  MUFU.EX2 R203, R200 ;  /* 0x000000c800cb7308 */ /* 0x000ea20000000800 */
[----:B----4-:R-:W-:Y:S01]  /*6bd0*/  @!P3 FMUL R194, R194, R194 ;  /* 0x000000c2c2c2b220 */ /* 0x010fe20000400000 */
[----:B------:R-:W-:Y:S01]  /*6be0*/  FSETP.GEU.AND P3, PT, R212, -126, PT ;  /* 0xc2fc0000d400780b */ /* 0x000fe20003f6e000 */
[----:B------:R-:W-:-:S01]  /*6bf0*/  FADD R210, R210, R167 ;  /* 0x000000a7d2d27221 */ /* 0x000fc20000000000 */
[----:B------:R-:W-:Y:S01]  /*6c00*/  FADD R211, R211, R196 ;  /* 0x000000c4d3d37221 */ /* 0x000fe20000000000 */
[----:B------:R-:W-:-:S01]  /*6c10*/  FADD R196, R157, R192 ;  /* 0x000000c09dc47221 */ /* 0x000fc20000000000 */
[----:B------:R-:W-:Y:S01]  /*6c20*/  F2FP.SATFINITE.E4M3.F32.PACK_AB_MERGE_C R157, RZ, R157, RZ ;  /* 0x0000009dff9d723e */ /* 0x000fe200048070ff */
[----:B------:R-:W-:Y:S01]  /*6c30*/  @!P4 FMUL R206, R206, 0.5 ;  /* 0x3f000000cecec820 */ /* 0x000fe20000400000 */
[----:B------:R-:W-:Y:S01]  /*6c40*/  FADD R219, R163, R194 ;  /* 0x000000c2a3db7221 */ /* 0x000fe20000000000 */
[----:B-1----:R-:W-:Y:S01]  /*6c50*/  @!P6 FMUL R195, R195, R195 ;  /* 0x000000c3c3c3e220 */ /* 0x002fe20000400000 */
[----:B------:R-:W-:Y:S01]  /*6c60*/  FSETP.GEU.AND P6, PT, R202, -126, PT ;  /* 0xc2fc0000ca00780b */ /* 0x000fe20003fce000 */
[----:B------:R1:W3:Y:S01]  /*6c70*/  MUFU.EX2 R200, R206 ;  /* 0x000000ce00c87308 */ /* 0x0002e20000000800 */
[----:B------:R-:W-:-:S02]  /*6c80*/  F2FP.SATFINITE.E4M3.F32.PACK_AB_MERGE_C R190, RZ, R190, RZ ;  /* 0x000000beffbe723e */ /* 0x000fc400048070ff */
[----:B------:R-:W-:Y:S01]  /*6c90*/  F2FP.SATFINITE.E4M3.F32.PACK_AB_MERGE_C R163, RZ, R163, RZ ;  /* 0x000000a3ffa3723e */ /* 0x000fe200048070ff */
[----:B------:R-:W-:Y:S01]  /*6ca0*/  @!P3 FMUL R212, R212, 0.5 ;  /* 0x3f000000d4d4b820 */ /* 0x000fe20000400000 */
[----:B------:R-:W-:Y:S01]  /*6cb0*/  F2FP.SATFINITE.E4M3.F32.PACK_AB_MERGE_C R180, RZ, R180, RZ ;  /* 0x000000b4ffb4723e */ /* 0x000fe200048070ff */
[----:B--2---:R-:W-:Y:S01]  /*6cc0*/  @!P5 FMUL R203, R203, R203 ;  /* 0x000000cbcbcbd220 */ /* 0x004fe20000400000 */
[----:B------:R-:W-:Y:S01]  /*6cd0*/  FSETP.GEU.AND P5, PT, R207, -126, PT ;  /* 0xc2fc0000cf00780b */ /* 0x000fe20003fae000 */
[----:B------:R2:W4:Y:S01]  /*6ce0*/  MUFU.EX2 R205, R212 ;  /* 0x000000d400cd7308 */ /* 0x0005220000000800 */
[----:B-1----:R-:W-:-:S01]  /*6cf0*/  FADD R206, R11, R172 ;  /* 0x000000ac0bce7221 */ /* 0x002fc20000000000 */
[----:B------:R-:W-:Y:S01]  /*6d00*/  F2FP.SATFINITE.E4M3.F32.PACK_AB_MERGE_C R172, RZ, R172, RZ ;  /* 0x000000acffac723e */ /* 0x000fe200048070ff */
[----:B------:R-:W-:Y:S02]  /*6d10*/  IMAD.U32 R163, R163, 0x10000, RZ ;  /* 0x00010000a3a37824 */ /* 0x000fe400078e00ff */
[----:B------:R-:W-:Y:S01]  /*6d20*/  @!P6 FMUL R202, R202, 0.5 ;  /* 0x3f000000cacae820 */ /* 0x000fe20000400000 */
[----:B------:R-:W-:-:S01]  /*6d30*/  FADD R206, R206, R19 ;  /* 0x00000013cece7221 */ /* 0x000fc20000000000 */
[----:B------:R-:W-:-:S02]  /*6d40*/  LOP3.LUT R172, R172, 0xff, RZ, 0xc0, !PT ;  /* 0x000000ffacac7812 */ /* 0x000fc400078ec0ff */
[----:B------:R-:W1:Y:S01]  /*6d50*/  MUFU.EX2 R198, R202 ;  /* 0x000000ca00c67308 */ /* 0x000e620000000800 */
[----:B---3--:R-:W-:Y:S01]  /*6d60*/  @!P4 FMUL R200, R200, R200 ;  /* 0x000000c8c8c8c220 */ /* 0x008fe20000400000 */
[----:B------:R-:W-:Y:S01]  /*6d70*/  FSETP.GEU.AND P4, PT, R218, -126, PT ;  /* 0xc2fc0000da00780b */ /* 0x000fe20003f8e000 */
[----:B--2---:R-:W-:-:S01]  /*6d80*/  FADD R212, R16, R169 ;  /* 0x000000a910d47221 */ /* 0x004fc20000000000 */
[----:B------:R-:W-:Y:S01]  /*6d90*/  @!P5 FMUL R207, R207, 0.5 ;  /* 0x3f000000cfcfd820 */ /* 0x000fe20000400000 */
[----:B------:R-:W-:-:S01]  /*6da0*/  FADD R206, R206, R211 ;  /* 0x000000d3cece7221 */ /* 0x000fc20000000000 */
[----:B------:R-:W-:Y:S01]  /*6db0*/  F2FP.SATFINITE.E4M3.F32.PACK_AB_MERGE_C R16, RZ, R16, RZ ;  /* 0x00000010ff10723e */ /* 0x000fe200048070ff */
[----:B------:R-:W-:-:S01]  /*6dc0*/  FADD R212, R212, R183 ;  /* 0x000000b7d4d47221 */ /* 0x000fc20000000000 */
[----:B------:R-:W-:Y:S01]  /*6dd0*/  F2FP.SATFINITE.E4M3.F32.PACK_AB_MERGE_C R169, RZ, R169, RZ ;  /* 0x000000a9ffa9723e */ /* 0x000fe200048070ff */
[----:B----4-:R-:W-:Y:S01]  /*6de0*/  @!P3 FMUL R205, R205, R205 ;  /* 0x000000cdcdcdb220 */ /* 0x010fe20000400000 */
[----:B------:R-:W-:Y:S01]  /*6df0*/  FSETP.GEU.AND P3, PT, R216, -126, PT ;  /* 0xc2fc0000d800780b */ /* 0x000fe20003f6e000 */
[----:B------:R-:W2:Y:S01]  /*6e00*/  MUFU.EX2 R207, R207 ;  /* 0x000000cf00cf7308 */ /* 0x000ea20000000800 */
[----:B------:R-:W-:Y:S01]  /*6e10*/  LOP3.LUT R180, R180, 0xffff, RZ, 0xc0, !PT ;  /* 0x0000ffffb4b47812 */ /* 0x000fe200078ec0ff */
[----:B------:R-:W-:Y:S01]  /*6e20*/  FADD R223, R174, R205 ;  /* 0x000000cdaedf7221 */ /* 0x000fe20000000000 */
[----:B------:R-:W-:Y:S01]  /*6e30*/  F2FP.SATFINITE.E4M3.F32.PACK_AB_MERGE_C R174, RZ, R174, RZ ;  /* 0x000000aeffae723e */ /* 0x000fe200048070ff */
[----:B------:R-:W-:Y:S01]  /*6e40*/  @!P4 FMUL R218, R218, 0.5 ;  /* 0x3f000000dadac820 */ /* 0x000fe20000400000 */
[----:B------:R-:W-:Y:S01]  /*6e50*/  F2FP.SATFINITE.E4M3.F32.PACK_AB_MERGE_C R205, RZ, R205, RZ ;  /* 0x000000cdffcd723e */ /* 0x000fe200048070ff */
[----:B-1----:R-:W-:Y:S01]  /*6e60*/  @!P6 FMUL R198, R198, R198 ;  /* 0x000000c6c6c6e220 */ /* 0x002fe20000400000 */
[----:B------:R-:W-:Y:S01]  /*6e70*/  FSETP.GEU.AND P6, PT, R213, -126, PT ;  /* 0xc2fc0000d500780b */ /* 0x000fe20003fce000 */
[----:B------:R-:W1:Y:S01]  /*6e80*/  MUFU.EX2 R167, R218 ;  /* 0x000000da00a77308 */ /* 0x000e620000000800 */
[----:B------:R-:W-:Y:S01]  /*6e90*/  LOP3.LUT R174, R174, 0xffff, RZ, 0xc0, !PT ;  /* 0x0000ffffaeae7812 */ /* 0x000fe200078ec0ff */
[----:B------:R-:W-:Y:S01]  /*6ea0*/  FADD R221, R171, R198 ;  /* 0x000000c6abdd7221 */ /* 0x000fe20000000000 */
[----:B------:R-:W-:Y:S01]  /*6eb0*/  F2FP.SATFINITE.E4M3.F32.PACK_AB_MERGE_C R171, RZ, R171, RZ ;  /* 0x000000abffab723e */ /* 0x000fe200048070ff */
[----:B------:R-:W-:Y:S01]  /*6ec0*/  @!P3 FMUL R216, R216, 0.5 ;  /* 0x3f000000d8d8b820 */ /* 0x000fe20000400000 */
[----:B------:R-:W-:-:S02]  /*6ed0*/  F2FP.SATFINITE.E4M3.F32.PACK_AB_MERGE_C R198, RZ, R198, RZ ;  /* 0x000000c6ffc6723e */ /* 0x000fc400048070ff */
[----:B------:R-:W-:Y:S01]  /*6ee0*/  F2FP.SATFINITE.E4M3.F32.PACK_AB_MERGE_C R194, RZ, R194, RZ ;  /* 0x000000c2ffc2723e */ /* 0x000fe200048070ff */
[----:B------:R3:W4:Y:S01]  /*6ef0*/  MUFU.EX2 R19, R216 ;  /* 0x000000d800137308 */ /* 0x0007220000000800 */
[----:B--2---:R-:W-:Y:S01]  /*6f00*/  @!P5 FMUL R207, R207, R207 ;  /* 0x000000cfcfcfd220 */ /* 0x004fe20000400000 */
[----:B------:R-:W-:Y:S01]  /*6f10*/  FSETP.GEU.AND P5, PT, R208, -126, PT ;  /* 0xc2fc0000d000780b */ /* 0x000fe20003fae000 */
[----:B------:R-:W-:Y:S02]  /*6f20*/  IMAD.U32 R171, R171, 0x10000, RZ ;  /* 0x00010000abab7824 */ /* 0x000fe400078e00ff */
[----:B------:R-:W-:Y:S01]  /*6f30*/  @!P6 FMUL R213, R213, 0.5 ;  /* 0x3f000000d5d5e820 */ /* 0x000fe20000400000 */
[----:B------:R-:W-:-:S01]  /*6f40*/  FADD R222, R178, R207 ;  /* 0x000000cfb2de7221 */ /* 0x000fc20000000000 */
[----:B------:R-:W-:Y:S01]  /*6f50*/  F2FP.SATFINITE.E4M3.F32.PACK_AB_MERGE_C R178, RZ, R178, RZ ;  /* 0x000000b2ffb2723e */ /* 0x000fe200048070ff */
[----:B------:R-:W-:Y:S01]  /*6f60*/  IMAD.U32 R198, R198, 0x10000, RZ ;  /* 0x00010000c6c67824 */ /* 0x000fe200078e00ff */
[----:B------:R2:W5:Y:S01]  /*6f70*/  MUFU.EX2 R202, R213 ;  /* 0x000000d500ca7308 */ /* 0x0005620000000800 */
[----:B-1----:R-:W-:Y:S01]  /*6f80*/  @!P4 FMUL R167, R167, R167 ;  /* 0x000000a7a7a7c220 */ /* 0x002fe20000400000 */
[----:B------:R-:W-:Y:S01]  /*6f90*/  FSETP.GEU.AND P4, PT, R199, -126, PT ;  /* 0xc2fc0000c700780b */ /* 0x000fe20003f8e000 */
[----:B---3--:R-:W-:-:S01]  /*6fa0*/  FADD R216, R164, R197 ;  /* 0x000000c5a4d87221 */ /* 0x008fc20000000000 */
[----:B------:R-:W-:Y:S01]  /*6fb0*/  F2FP.SATFINITE.E4M3.F32.PACK_AB_MERGE_C R164, RZ, R164, RZ ;  /* 0x000000a4ffa4723e */ /* 0x000fe200048070ff */
[----:B------:R-:W-:-:S01]  /*6fc0*/  FADD R211, R186, R167 ;  /* 0x000000a7bad37221 */ /* 0x000fc20000000000 */
[----:B------:R-:W-:Y:S01]  /*6fd0*/  F2FP.SATFINITE.E4M3.F32.PACK_AB_MERGE_C R186, RZ, R186, RZ ;  /* 0x000000baffba723e */ /* 0x000fe200048070ff */
[----:B------:R-:W-:Y:S01]  /*6fe0*/  @!P5 FMUL R208, R208, 0.5 ;  /* 0x3f000000d0d0d820 */ /* 0x000fe20000400000 */
[----:B------:R-:W-:Y:S01]  /*6ff0*/  FADD R215, R215, R216 ;  /* 0x000000d8d7d77221 */ /* 0x000fe20000000000 */
[----:B----4-:R-:W-:Y:S01]  /*7000*/  @!P3 FMUL R19, R19, R19 ;  /* 0x000000131313b220 */ /* 0x010fe20000400000 */
[----:B------:R-:W-:Y:S01]  /*7010*/  FSETP.GEU.AND P3, PT, R204, -126, PT ;  /* 0xc2fc0000cc00780b */ /* 0x000fe20003f6e000 */
[----:B--2---:R-:W-:-:S01]  /*7020*/  FADD R213, R21, R176 ;  /* 0x000000b015d57221 */ /* 0x004fc20000000000 */
[----:B------:R1:W2:Y:S01]  /*7030*/  MUFU.EX2 R183, R208 ;  /* 0x000000d000b77308 */ /* 0x0002a20000000800 */
[----:B------:R-:W-:-:S01]  /*7040*/  FADD R216, R154, R187 ;  /* 0x000000bb9ad87221 */ /* 0x000fc20000000000 */
[----:B------:R-:W-:Y:S01]  /*7050*/  LOP3.LUT R164, R164, 0xff, RZ, 0xc0, !PT ;  /* 0x000000ffa4a47812 */ /* 0x000fe200078ec0ff */
[----:B------:R-:W-:-:S01]  /*7060*/  FADD R213, R213, R196 ;  /* 0x000000c4d5d57221 */ /* 0x000fc20000000000 */
[----:B------:R-:W-:Y:S01]  /*7070*/  FADD R196, R168, R155 ;  /* 0x0000009ba8c47221 */ /* 0x000fe20000000000 */
[----:B-----5:R-:W-:Y:S01]  /*7080*/  @!P6 FMUL R202, R202, R202 ;  /* 0x000000cacacae220 */ /* 0x020fe20000400000 */
[----:B------:R-:W-:Y:S01]  /*7090*/  FSETP.GEU.AND P6, PT, R209, -126, PT ;  /* 0xc2fc0000d100780b */ /* 0x000fe20003fce000 */
[----:B------:R-:W-:Y:S01]  /*70a0*/  @!P4 FMUL R199, R199, 0.5 ;  /* 0x3f000000c7c7c820 */ /* 0x000fe20000400000 */
[----:B------:R-:W-:Y:S01]  /*70b0*/  FADD R217, R217, R196 ;  /* 0x000000c4d9d97221 */ /* 0x000fe20000000000 */
[----:B------:R-:W-:-:S01]  /*70c0*/  FADD R216, R216, R221 ;  /* 0x000000ddd8d87221 */ /* 0x000fc20000000000 */
[----:B------:R-:W-:Y:S01]  /*70d0*/  FADD R221, R166, R201 ;  /* 0x000000c9a6dd7221 */ /* 0x000fe20000000000 */
[----:B------:R-:W-:Y:S01]  /*70e0*/  @!P3 FMUL R204, R204, 0.5 ;  /* 0x3f000000ccccb820 */ /* 0x000fe20000400000 */
[----:B-1----:R-:W-:Y:S01]  /*70f0*/  FADD R208, R182, R19 ;  /* 0x00000013b6d07221 */ /* 0x002fe20000000000 */
[----:B------:R-:W1:Y:S01]  /*7100*/  MUFU.EX2 R199, R199 ;  /* 0x000000c700c77308 */ /* 0x000e620000000800 */
[----:B------:R-:W-:-:S01]  /*7110*/  FADD R217, R214, R217 ;  /* 0x000000d9d6d97221 */ /* 0x000fc20000000000 */
[----:B------:R-:W-:Y:S01]  /*7120*/  F2FP.SATFINITE.E4M3.F32.PACK_AB_MERGE_C R214, RZ, R153, RZ ;  /* 0x00000099ffd6723e */ /* 0x000fe200048070ff */
[----:B------:R-:W-:-:S01]  /*7130*/  FADD R221, R221, R208 ;  /* 0x000000d0dddd7221 */ /* 0x000fc20000000000 */
[----:B------:R-:W-:Y:S01]  /*7140*/  FADD R208, R210, R213 ;  /* 0x000000d5d2d07221 */ /* 0x000fe20000000000 */
[----:B------:R-:W-:-:S01]  /*7150*/  FADD R210, R170, R203 ;  /* 0x000000cbaad27221 */ /* 0x000fc20000000000 */
[----:B------:R-:W-:Y:S01]  /*7160*/  @!P6 FMUL R209, R209, 0.5 ;  /* 0x3f000000d1d1e820 */ /* 0x000fe20000400000 */
[----:B--2---:R-:W-:Y:S01]  /*7170*/  @!P5 FMUL R183, R183, R183 ;  /* 0x000000b7b7b7d220 */ /* 0x004fe20000400000 */
[----:B------:R-:W2:Y:S01]  /*7180*/  MUFU.EX2 R204, R204 ;  /* 0x000000cc00cc7308 */ /* 0x000ea20000000800 */
[----:B------:R-:W-:-:S01]  /*7190*/  FADD R211, R210, R211 ;  /* 0x000000d3d2d37221 */ /* 0x000fc20000000000 */
[----:B------:R-:W-:Y:S01]  /*71a0*/  F2FP.SATFINITE.E4M3.F32.PACK_AB_MERGE_C R210, RZ, R11, RZ ;  /* 0x0000000bffd2723e */ /* 0x000fe200048070ff */
[----:B------:R-:W-:-:S01]  /*71b0*/  FADD R218, R179, R202 ;  /* 0x000000cab3da7221 */ /* 0x000fc20000000000 */
[----:B------:R-:W-:Y:S01]  /*71c0*/  F2FP.SATFINITE.E4M3.F32.PACK_AB_MERGE_C R168, RZ, R168, RZ ;  /* 0x000000a8ffa8723e */ /* 0x000fe200048070ff */
[----:B------:R-:W-:Y:S01]  /*71d0*/  IMAD.U32 R194, R194, 0x10000, RZ ;  /* 0x00010000c2c27824 */ /* 0x000fe200078e00ff */
[----:B------:R-:W-:Y:S01]  /*71e0*/  LOP3.LUT R210, R210, 0xff, RZ, 0xc0, !PT ;  /* 0x000000ffd2d27812 */ /* 0x000fe200078ec0ff */
[----:B------:R-:W-:-:S01]  /*71f0*/  FADD R219, R219, R218 ;  /* 0x000000dadbdb7221 */ /* 0x000fc20000000000 */
[----:B------:R3:W4:Y:S01]  /*7200*/  MUFU.EX2 R196, R209 ;  /* 0x000000d100c47308 */ /* 0x0007220000000800 */
[----:B-1----:R-:W-:Y:S01]  /*7210*/  @!P4 FMUL R199, R199, R199 ;  /* 0x000000c7c7c7c220 */ /* 0x002fe20000400000 */
[----:B------:R-:W-:Y:S01]  /*7220*/  F2FP.SATFINITE.E4M3.F32.PACK_AB_MERGE_C R197, RZ, R197, RZ ;  /* 0x000000c5ffc5723e */ /* 0x000fe200048070ff */
[----:B------:R-:W-:-:S01]  /*7230*/  FADD R218, R158, R191 ;  /* 0x000000bf9eda7221 */ /* 0x000fc20000000000 */
[----:B------:R-:W-:Y:S01]  /*7240*/  F2FP.SATFINITE.E4M3.F32.PACK_AB_MERGE_C R170, RZ, R170, RZ ;  /* 0x000000aaffaa723e */ /* 0x000fe200048070ff */
[----:B------:R-:W-:-:S01]  /*7250*/  FADD R217, R208, R217 ;  /* 0x000000d9d0d97221 */ /* 0x000fc20000000000 */
[----:B------:R-:W-:Y:S01]  /*7260*/  LOP3.LUT R197, R197, 0xff, RZ, 0xc0, !PT ;  /* 0x000000ffc5c57812 */ /* 0x000fe200078ec0ff */
[----:B------:R-:W-:-:S01]  /*7270*/  FADD R218, R218, R223 ;  /* 0x000000dfdada7221 */ /* 0x000fc20000000000 */
[----:B------:R-:W-:Y:S01]  /*7280*/  F2FP.SATFINITE.E4M3.F32.PACK_AB_MERGE_C R187, RZ, R187, RZ ;  /* 0x000000bbffbb723e */ /* 0x000fe200048070ff */
[----:B---3--:R-:W-:-:S01]  /*7290*/  FADD R209, R175, R200 ;  /* 0x000000c8afd17221 */ /* 0x008fc20000000000 */
[----:B--2---:R-:W-:Y:S01]  /*72a0*/  @!P3 FMUL R204, R204, R204 ;  /* 0x000000ccccccb220 */ /* 0x004fe20000400000 */
[----:B------:R-:W-:Y:S01]  /*72b0*/  F2FP.SATFINITE.E4M3.F32.PACK_AB_MERGE_C R191, RZ, R191, RZ ;  /* 0x000000bfffbf723e */ /* 0x000fe200048070ff */
[----:B------:R-:W-:Y:S01]  /*72c0*/  FADD R216, R216, R219 ;  /* 0x000000dbd8d87221 */ /* 0x000fe20000000000 */
[----:B------:R-:W-:-:S01]  /*72d0*/  FADD R220, R220, R209 ;  /* 0x000000d1dcdc7221 */ /* 0x000fc20000000000 */
[----:B------:R-:W-:Y:S01]  /*72e0*/  FADD R209, R162, R195 ;  /* 0x000000c3a2d17221 */ /* 0x000fe20000000000 */
[----:B------:R-:W-:-:S01]  /*72f0*/  FADD R11, R183, R204 ;  /* 0x000000ccb70b7221 */ /* 0x000fc20000000000 */
[----:B------:R-:W-:Y:S01]  /*7300*/  F2FP.SATFINITE.E4M3.F32.PACK_AB_MERGE_C R162, RZ, R162, RZ ;  /* 0x000000a2ffa2723e */ /* 0x000fe200048070ff */
[----:B----4-:R-:W-:Y:S01]  /*7310*/  @!P6 FMUL R196, R196, R196 ;  /* 0x000000c4c4c4e220 */ /* 0x010fe20000400000 */
[----:B------:R-:W-:Y:S01]  /*7320*/  FADD R213, R209, R222 ;  /* 0x000000ded1d57221 */ /* 0x000fe20000000000 */
[----:B------:R-:W-:-:S01]  /*7330*/  FADD R209, R212, R215 ;  /* 0x000000d7d4d17221 */ /* 0x000fc20000000000 */
[----:B------:R-:W-:Y:S01]  /*7340*/  F2FP.SATFINITE.E4M3.F32.PACK_AB_MERGE_C R212, RZ, R14, RZ ;  /* 0x0000000effd4723e */ /* 0x000fe200048070ff */
[----:B------:R-:W-:-:S01]  /*7350*/  FADD R14, R196, R199 ;  /* 0x000000c7c40e7221 */ /* 0x000fc20000000000 */
[----:B------:R-:W-:Y:S01]  /*7360*/  F2FP.SATFINITE.E4M3.F32.PACK_AB_MERGE_C R183, RZ, R183, RZ ;  /* 0x000000b7ffb7723e */ /* 0x000fe200048070ff */
[----:B------:R-:W-:-:S01]  /*7370*/  FADD R206, R206, R209 ;  /* 0x000000d1cece7221 */ /* 0x000fc20000000000 */
[----:B------:R-:W-:Y:S01]  /*7380*/  LOP3.LUT R215, R212, 0xffff, RZ, 0xc0, !PT ;  /* 0x0000ffffd4d77812 */ /* 0x000fe200078ec0ff */
[----:B------:R-:W-:-:S01]  /*7390*/  FADD R14, R11, R14 ;  /* 0x0000000e0b0e7221 */ /* 0x000fc20000000000 */
[----:B------:R-:W-:Y:S01]  /*73a0*/  F2FP.SATFINITE.E4M3.F32.PACK_AB_MERGE_C R212, RZ, R23, RZ ;  /* 0x00000017ffd4723e */ /* 0x000fe200048070ff */
[----:B------:R-:W-:-:S01]  /*73b0*/  FADD R217, R206, R217 ;  /* 0x000000d9ced97221 */ /* 0x000fc20000000000 */
[----:B------:R-:W-:Y:S01]  /*73c0*/  PRMT R11, R215, 0x7604, R210 ;  /* 0x00007604d70b7816 */ /* 0x000fe200000000d2 */
[----:B------:R-:W-:-:S01]  /*73d0*/  FADD R213, R213, R14 ;  /* 0x0000000ed5d57221 */ /* 0x000fc20000000000 */
[----:B------:R-:W-:Y:S01]  /*73e0*/  F2FP.SATFINITE.E4M3.F32.PACK_AB_MERGE_C R210, RZ, R21, RZ ;  /* 0x00000015ffd2723e */ /* 0x000fe200048070ff */
[----:B------:R-:W-:-:S01]  /*73f0*/  FADD R218, R218, R221 ;  /* 0x000000dddada7221 */ /* 0x000fc20000000000 */
[----:B------:R-:W-:Y:S01]  /*7400*/  LOP3.LUT R14, R16, 0xff, RZ, 0xc0, !PT ;  /* 0x000000ff100e7812 */ /* 0x000fe200078ec0ff */
[----:B------:R-:W-:-:S01]  /*7410*/  FADD R211, R220, R211 ;  /* 0x000000d3dcd37221 */ /* 0x000fc20000000000 */
[----:B------:R-:W-:Y:S01]  /*7420*/  LOP3.LUT R21, R20, 0xffff, RZ, 0xc0, !PT ;  /* 0x0000ffff14157812 */ /* 0x000fe200078ec0ff */
[----:B------:R-:W-:-:S01]  /*7430*/  FADD R218, R218, R213 ;  /* 0x000000d5dada7221 */ /* 0x000fc20000000000 */
[----:B------:R-:W-:Y:S01]  /*7440*/  LOP3.LUT R16, R18, 0xff, RZ, 0xc0, !PT ;  /* 0x000000ff12107812 */ /* 0x000fe200078ec0ff */
[----:B------:R-:W-:-:S01]  /*7450*/  FADD R211, R216, R211 ;  /* 0x000000d3d8d37221 */ /* 0x000fc20000000000 */
[----:B------:R-:W-:-:S02]  /*7460*/  LOP3.LUT R23, R210, 0xffff, RZ, 0xc0, !PT ;  /* 0x0000ffffd2177812 */ /* 0x000fc400078ec0ff */
[----:B------:R-:W-:Y:S01]  /*7470*/  LOP3.LUT R18, R22, 0xff, RZ, 0xc0, !PT ;  /* 0x000000ff16127812 */ /* 0x000fe200078ec0ff */
[----:B------:R-:W-:Y:S01]  /*7480*/  FADD R218, R211, R218 ;  /* 0x000000dad3da7221 */ /* 0x000fe20000000000 */
[----:B------:R-:W-:Y:S02]  /*7490*/  LOP3.LUT R153, R212, 0xffff, RZ, 0xc0, !PT ;  /* 0x0000ffffd4997812 */ /* 0x000fe400078ec0ff */
[----:B------:R-:W-:Y:S02]  /*74a0*/  LOP3.LUT R20, R152, 0xff, RZ, 0xc0, !PT ;  /* 0x000000ff98147812 */ /* 0x000fe400078ec0ff */
[----:B------:R-:W-:Y:S02]  /*74b0*/  PRMT R14, R21, 0x7604, R14 ;  /* 0x00007604150e7816 */ /* 0x000fe4000000000e */
[----:B------:R-:W-:Y:S02]  /*74c0*/  PRMT R16, R23, 0x7604, R16 ;  /* 0x0000760417107816 */ /* 0x000fe40000000010 */
[----:B------:R-:W-:-:S02]  /*74d0*/  PRMT R18, R153, 0x7604, R18 ;  /* 0x0000760499127816 */ /* 0x000fc40000000012 */
[----:B------:R-:W-:Y:S02]  /*74e0*/  LOP3.LUT R22, R156, 0xff, RZ, 0xc0, !PT ;  /* 0x000000ff9c167812 */ /* 0x000fe400078ec0ff */
[----:B------:R-:W-:Y:S02]  /*74f0*/  LOP3.LUT R21, R160, 0xffff, RZ, 0xc0, !PT ;  /* 0x0000ffffa0157812 */ /* 0x000fe400078ec0ff */
[----:B------:R-:W-:Y:S02]  /*7500*/  LOP3.LUT R23, R161, 0xff, RZ, 0xc0, !PT ;  /* 0x000000ffa1177812 */ /* 0x000fe400078ec0ff */
[----:B------:R-:W-:Y:S02]  /*7510*/  LOP3.LUT R152, R157, 0xffff, RZ, 0xc0, !PT ;  /* 0x0000ffff9d987812 */ /* 0x000fe400078ec0ff */
[----:B------:R-:W-:Y:S02]  /*7520*/  LOP3.LUT R153, R168, 0xffff, RZ, 0xc0, !PT ;  /* 0x0000ffffa8997812 */ /* 0x000fe400078ec0ff */
[----:B------:R-:W-:-:S02]  /*7530*/  PRMT R22, R21, 0x7604, R22 ;  /* 0x0000760415167816 */ /* 0x000fc40000000016 */
[----:B------:R-:W-:Y:S02]  /*7540*/  PRMT R23, R152, 0x7604, R23 ;  /* 0x0000760498177816 */ /* 0x000fe40000000017 */
[----:B------:R-:W-:Y:S02]  /*7550*/  LOP3.LUT R14, R14, 0xff0000, R159, 0xf8, !PT ;  /* 0x00ff00000e0e7812 */ /* 0x000fe400078ef89f */
[----:B------:R-:W-:Y:S02]  /*7560*/  PRMT R152, R153, 0x7604, R164 ;  /* 0x0000760499987816 */ /* 0x000fe400000000a4 */
[----:B------:R-:W-:Y:S02]  /*7570*/  PRMT R21, R165, 0x7604, R172 ;  /* 0x00007604a5157816 */ /* 0x000fe400000000ac */
[----:B------:R-:W-:Y:S02]  /*7580*/  SHF.L.U32 R159, R186, 0x10, RZ ;  /* 0x00000010ba9f7819 */ /* 0x000fe400000006ff */
[----:B------:R-:W-:-:S02]  /*7590*/  F2FP.SATFINITE.E4M3.F32.PACK_AB_MERGE_C R165, RZ, R155, RZ ;  /* 0x0000009bffa5723e */ /* 0x000fc400048070ff */
[----:B------:R-:W-:Y:S02]  /*75a0*/  LOP3.LUT R160, R169, 0xff, RZ, 0xc0, !PT ;  /* 0x000000ffa9a07812 */ /* 0x000fe400078ec0ff */
[----:B------:R-:W-:Y:S02]  /*75b0*/  LOP3.LUT R161, R189, 0xff, RZ, 0xc0, !PT ;  /* 0x000000ffbda17812 */ /* 0x000fe400078ec0ff */
[----:B------:R-:W-:Y:S02]  /*75c0*/  LOP3.LUT R164, R193, 0xffff, RZ, 0xc0, !PT ;  /* 0x0000ffffc1a47812 */ /* 0x000fe400078ec0ff */
[----:B------:R-:W-:Y:S01]  /*75d0*/  LOP3.LUT R152, R152, 0xff0000, R159, 0xf8, !PT ;  /* 0x00ff000098987812 */ /* 0x000fe200078ef89f */
[----:B------:R-:W-:Y:S01]  /*75e0*/  IMAD.U32 R159, R190, 0x10000, RZ ;  /* 0x00010000be9f7824 */ /* 0x000fe200078e00ff */
[----:B------:R-:W-:Y:S02]  /*75f0*/  LOP3.LUT R168, R165, 0xffff, RZ, 0xc0, !PT ;  /* 0x0000ffffa5a87812 */ /* 0x000fe400078ec0ff */
[----:B------:R-:W-:-:S02]  /*7600*/  PRMT R160, R173, 0x7604, R160 ;  /* 0x00007604ada07816 */ /* 0x000fc400000000a0 */
[----:B------:R-:W-:Y:S02]  /*7610*/  SHF.L.U32 R165, R170, 0x10, RZ ;  /* 0x00000010aaa57819 */ /* 0x000fe400000006ff */
[----:B------:R-:W-:Y:S02]  /*7620*/  LOP3.LUT R162, R162, 0xffff, RZ, 0xc0, !PT ;  /* 0x0000ffffa2a27812 */ /* 0x000fe400078ec0ff */
[----:B------:R-:W-:Y:S02]  /*7630*/  LOP3.LUT R183, R183, 0xffff, RZ, 0xc0, !PT ;  /* 0x0000ffffb7b77812 */ /* 0x000fe400078ec0ff */
[----:B------:R-:W-:Y:S02]  /*7640*/  FSETP.GEU.AND P3, PT, R10, -126, PT ;  /* 0xc2fc00000a00780b */ /* 0x000fe40003f6e000 */
[----:B------:R-:W-:Y:S02]  /*7650*/  PRMT R161, R164, 0x7604, R161 ;  /* 0x00007604a4a17816 */ /* 0x000fe400000000a1 */
[----:B------:R-:W-:-:S02]  /*7660*/  F2FP.SATFINITE.E4M3.F32.PACK_AB_MERGE_C R164, RZ, R154, RZ ;  /* 0x0000009affa4723e */ /* 0x000fc400048070ff */
[----:B------:R-:W-:Y:S02]  /*7670*/  LOP3.LUT R215, R214, 0xffff, RZ, 0xc0, !PT ;  /* 0x0000ffffd6d77812 */ /* 0x000fe400078ec0ff */
[----:B------:R-:W-:Y:S01]  /*7680*/  PRMT R154, R168, 0x7604, R197 ;  /* 0x00007604a89a7816 */ /* 0x000fe200000000c5 */
[----:B------:R-:W-:Y:S01]  /*7690*/  IMAD.U32 R168, R187, 0x10000, RZ ;  /* 0x00010000bba87824 */ /* 0x000fe200078e00ff */
[----:B------:R-:W-:Y:S01]  /*76a0*/  LOP3.LUT R18, R18, 0xff0000, R165, 0xf8, !PT ;  /* 0x00ff000012127812 */ /* 0x000fe200078ef8a5 */
[----:B------:R-:W-:Y:S01]  /*76b0*/  IMAD.U32 R164, R164, 0x10000, RZ ;  /* 0x00010000a4a47824 */ /* 0x000fe200078e00ff */
[----:B------:R-:W-:Y:S01]  /*76c0*/  LOP3.LUT R160, R160, 0xff0000, R159, 0xf8, !PT ;  /* 0x00ff0000a0a07812 */ /* 0x000fe200078ef89f */
[----:B------:R-:W-:Y:S01]  /*76d0*/  IMAD.SHL.U32 R159, R162, 0x1000000, RZ ;  /* 0x01000000a29f7824 */ /* 0x000fe200078e00ff */
[----:B------:R-:W-:Y:S01]  /*76e0*/  SHF.L.U32 R183, R183, 0x18, RZ ;  /* 0x00000018b7b77819 */ /* 0x000fe200000006ff */
[----:B------:R-:W-:Y:S01]  /*76f0*/  @!P3 FMUL R10, R10, 0.5 ;  /* 0x3f0000000a0ab820 */ /* 0x000fe20000400000 */
[----:B------:R-:W-:-:S02]  /*7700*/  LOP3.LUT R191, R191, 0xffff, RZ, 0xc0, !PT ;  /* 0x0000ffffbfbf7812 */ /* 0x000fc400078ec0ff */
[----:B------:R-:W-:Y:S02]  /*7710*/  LOP3.LUT R156, R181, 0xff, RZ, 0xc0, !PT ;  /* 0x000000ffb59c7812 */ /* 0x000fe400078ec0ff */
[----:B------:R-:W-:Y:S01]  /*7720*/  LOP3.LUT R153, R184, 0xffff, RZ, 0xc0, !PT ;  /* 0x0000ffffb8997812 */ /* 0x000fe200078ec0ff */
[----:B------:R-:W1:Y:S01]  /*7730*/  MUFU.EX2 R10, R10 ;  /* 0x0000000a000a7308 */ /* 0x000e620000000800 */
[----:B------:R-:W-:Y:S02]  /*7740*/  F2FP.SATFINITE.E4M3.F32.PACK_AB_MERGE_C R203, RZ, R203, RZ ;  /* 0x000000cbffcb723e */ /* 0x000fe400048070ff */
[----:B------:R-:W-:Y:S02]  /*7750*/  F2FP.SATFINITE.E4M3.F32.PACK_AB_MERGE_C R158, RZ, R158, RZ ;  /* 0x0000009eff9e723e */ /* 0x000fe400048070ff */
[----:B------:R-:W-:Y:S02]  /*7760*/  F2FP.SATFINITE.E4M3.F32.PACK_AB_MERGE_C R166, RZ, R166, RZ ;  /* 0x000000a6ffa6723e */ /* 0x000fe400048070ff */
[----:B------:R-:W-:-:S02]  /*7770*/  F2FP.SATFINITE.E4M3.F32.PACK_AB_MERGE_C R204, RZ, R204, RZ ;  /* 0x000000ccffcc723e */ /* 0x000fc400048070ff */
[----:B------:R-:W-:Y:S02]  /*7780*/  PRMT R20, R215, 0x7604, R20 ;  /* 0x00007604d7147816 */ /* 0x000fe40000000014 */
[----:B------:R-:W-:Y:S02]  /*7790*/  F2FP.SATFINITE.E4M3.F32.PACK_AB_MERGE_C R175, RZ, R175, RZ ;  /* 0x000000afffaf723e */ /* 0x000fe400048070ff */
[----:B------:R-:W-:Y:S01]  /*77a0*/  LOP3.LUT R183, R18, R183, RZ, 0xfc, !PT ;  /* 0x000000b712b77212 */ /* 0x000fe200078efcff */
[----:B------:R-:W-:Y:S01]  /*77b0*/  IMAD.SHL.U32 R18, R191, 0x1000000, RZ ;  /* 0x01000000bf127824 */ /* 0x000fe200078e00ff */
[----:B------:R-:W-:Y:S01]  /*77c0*/  LOP3.LUT R21, R21, 0xff0000, R168, 0xf8, !PT ;  /* 0x00ff000015157812 */ /* 0x000fe200078ef8a8 */
[----:B------:R-:W-:Y:S01]  /*77d0*/  IMAD.U32 R175, R175, 0x10000, RZ ;  /* 0x00010000afaf7824 */ /* 0x000fe200078e00ff */
[----:B------:R-:W-:Y:S01]  /*77e0*/  LOP3.LUT R14, R14, R159, RZ, 0xfc, !PT ;  /* 0x0000009f0e0e7212 */ /* 0x000fe200078efcff */
[----:B------:R-:W-:Y:S01]  /*77f0*/  IMAD.SHL.U32 R159, R174, 0x1000000, RZ ;  /* 0x01000000ae9f7824 */ /* 0x000fe200078e00ff */
[----:B------:R-:W-:Y:S01]  /*7800*/  PRMT R156, R153, 0x7604, R156 ;  /* 0x00007604999c7816 */ /* 0x000fe2000000009c */
[----:B-1----:R-:W-:Y:S01]  /*7810*/  @!P3 FMUL R10, R10, R10 ;  /* 0x0000000a0a0ab220 */ /* 0x002fe20000400000 */
[----:B------:R-:W-:-:S02]  /*7820*/  SHF.L.U32 R203, R203, 0x10, RZ ;  /* 0x00000010cbcb7819 */ /* 0x000fc400000006ff */
[----:B------:R-:W-:Y:S01]  /*7830*/  LOP3.LUT R158, R158, 0xffff, RZ, 0xc0, !PT ;  /* 0x0000ffff9e9e7812 */ /* 0x000fe200078ec0ff */
[----:B------:R-:W-:-:S01]  /*7840*/  FFMA R6, R10, R6, R217 ;  /* 0x000000060a067223 */ /* 0x000fc200000000d9 */
[----:B------:R-:W-:Y:S01]  /*7850*/  LOP3.LUT R166, R166, 0xffff, RZ, 0xc0, !PT ;  /* 0x0000ffffa6a67812 */ /* 0x000fe200078ec0ff */
[----:B------:R-:W-:Y:S01]  /*7860*/  FMUL R24, R24, R10 ;  /* 0x0000000a18187220 */ /* 0x000fe20000400000 */
[----:B------:R-:W-:Y:S01]  /*7870*/  LOP3.LUT R204, R204, 0xffff, RZ, 0xc0, !PT ;  /* 0x0000ffffcccc7812 */ /* 0x000fe200078ec0ff */
[----:B------:R-:W-:Y:S01]  /*7880*/  IMAD.SHL.U32 R158, R158, 0x1000000, RZ ;  /* 0x010000009e9e7824 */ /* 0x000fe200078e00ff */
[----:B------:R-:W-:Y:S01]  /*7890*/  F2FP.SATFINITE.E4M3.F32.PACK_AB_MERGE_C R176, RZ, R176, RZ ;  /* 0x000000b0ffb0723e */ /* 0x000fe200048070ff */
[-C--:B------:R-:W-:Y:S01]  /*78a0*/  FMUL R25, R25, R10.reuse ;  /* 0x0000000a19197220 */ /* 0x080fe20000400000 */
[----:B------:R-:W-:Y:S01]  /*78b0*/  LOP3.LUT R20, R20, 0xff0000, R171, 0xf8, !PT ;  /* 0x00ff000014147812 */ /* 0x000fe200078ef8ab */
[-C--:B------:R-:W-:Y:S01]  /*78c0*/  FMUL R28, R28, R10.reuse ;  /* 0x0000000a1c1c7220 */ /* 0x080fe20000400000 */
[----:B------:R-:W-:Y:S01]  /*78d0*/  F2FP.SATFINITE.E4M3.F32.PACK_AB_MERGE_C R179, RZ, R179, RZ ;  /* 0x000000b3ffb3723e */ /* 0x000fe200048070ff */
[-C--:B------:R-:W-:Y:S01]  /*78e0*/  FMUL R29, R29, R10.reuse ;  /* 0x0000000a1d1d7220 */ /* 0x080fe20000400000 */
[----:B------:R-:W-:Y:S01]  /*78f0*/  LOP3.LUT R178, R178, 0xffff, RZ, 0xc0, !PT ;  /* 0x0000ffffb2b27812 */ /* 0x000fe200078ec0ff */
[----:B------:R-:W-:Y:S01]  /*7900*/  FMUL R32, R32, R10 ;  /* 0x0000000a20207220 */ /* 0x000fe20000400000 */
[----:B------:R-:W-:Y:S01]  /*7910*/  F2FP.SATFINITE.E4M3.F32.PACK_AB_MERGE_C R182, RZ, R182, RZ ;  /* 0x000000b6ffb6723e */ /* 0x000fe200048070ff */
[----:B------:R-:W-:Y:S01]  /*7920*/  FMUL R33, R33, R10 ;  /* 0x0000000a21217220 */ /* 0x000fe20000400000 */
[----:B------:R-:W-:Y:S01]  /*7930*/  F2FP.SATFINITE.E4M3.F32.PACK_AB_MERGE_C R200, RZ, R200, RZ ;  /* 0x000000c8ffc8723e */ /* 0x000fe200048070ff */
[-C--:B------:R-:W-:Y:S01]  /*7940*/  FMUL R36, R36, R10.reuse ;  /* 0x0000000a24247220 */ /* 0x080fe20000400000 */
[----:B------:R-:W-:Y:S01]  /*7950*/  F2FP.SATFINITE.E4M3.F32.PACK_AB_MERGE_C R207, RZ, R207, RZ ;  /* 0x000000cfffcf723e */ /* 0x000fe200048070ff */
[----:B------:R-:W-:Y:S01]  /*7960*/  FMUL R37, R37, R10 ;  /* 0x0000000a25257220 */ /* 0x000fe20000400000 */
[----:B------:R-:W-:Y:S01]  /*7970*/  F2FP.SATFINITE.E4M3.F32.PACK_AB_MERGE_C R196, RZ, R196, RZ ;  /* 0x000000c4ffc4723e */ /* 0x000fe200048070ff */
[----:B------:R-:W-:Y:S01]  /*7980*/  IMAD.U32 R200, R200, 0x10000, RZ ;  /* 0x00010000c8c87824 */ /* 0x000fe200078e00ff */
[----:B------:R-:W-:Y:S01]  /*7990*/  F2FP.SATFINITE.E4M3.F32.PACK_AB_MERGE_C R195, RZ, R195, RZ ;  /* 0x000000c3ffc3723e */ /* 0x000fe200048070ff */
[----:B------:R-:W-:Y:S01]  /*79a0*/  FMUL R40, R40, R10 ;  /* 0x0000000a28287220 */ /* 0x000fe20000400000 */
[----:B------:R-:W-:Y:S01]  /*79b0*/  LOP3.LUT R18, R21, R18, RZ, 0xfc, !PT ;  /* 0x0000001215127212 */ /* 0x000fe200078efcff */
[-C--:B------:R-:W-:Y:S01]  /*79c0*/  FMUL R41, R41, R10.reuse ;  /* 0x0000000a29297220 */ /* 0x080fe20000400000 */
[----:B------:R-:W-:Y:S01]  /*79d0*/  F2FP.SATFINITE.E4M3.F32.PACK_AB_MERGE_C R201, RZ, R201, RZ ;  /* 0x000000c9ffc9723e */ /* 0x000fe200048070ff */
[----:B------:R-:W-:Y:S01]  /*79e0*/  FMUL R44, R44, R10 ;  /* 0x0000000a2c2c7220 */ /* 0x000fe20000400000 */
[----:B------:R-:W-:Y:S01]  /*79f0*/  F2FP.SATFINITE.E4M3.F32.PACK_AB_MERGE_C R188, RZ, R188, RZ ;  /* 0x000000bcffbc723e */ /* 0x000fe200048070ff */
[----:B------:R-:W-:Y:S01]  /*7a00*/  FMUL R45, R45, R10 ;  /* 0x0000000a2d2d7220 */ /* 0x000fe20000400000 */
[----:B------:R-:W-:Y:S01]  /*7a10*/  F2FP.SATFINITE.E4M3.F32.PACK_AB_MERGE_C R192, RZ, R192, RZ ;  /* 0x000000c0ffc0723e */ /* 0x000fe200048070ff */
[-C--:B------:R-:W-:Y:S01]  /*7a20*/  FMUL R48, R48, R10.reuse ;  /* 0x0000000a30307220 */ /* 0x080fe20000400000 */
[----:B------:R-:W-:Y:S01]  /*7a30*/  LOP3.LUT R16, R16, 0xff0000, R163, 0xf8, !PT ;  /* 0x00ff000010107812 */ /* 0x000fe200078ef8a3 */
[----:B------:R-:W-:Y:S01]  /*7a40*/  IMAD.SHL.U32 R163, R166, 0x1000000, RZ ;  /* 0x01000000a6a37824 */ /* 0x000fe200078e00ff */
[----:B------:R-:W-:Y:S01]  /*7a50*/  LOP3.LUT R156, R156, 0xff0000, R203, 0xf8, !PT ;  /* 0x00ff00009c9c7812 */ /* 0x000fe200078ef8cb */
[-C--:B------:R-:W-:Y:S01]  /*7a60*/  FMUL R49, R49, R10.reuse ;  /* 0x0000000a31317220 */ /* 0x080fe20000400000 */
[----:B------:R-:W-:Y:S01]  /*7a70*/  SHF.L.U32 R21, R204, 0x18, RZ ;  /* 0x00000018cc157819 */ /* 0x000fe200000006ff */
[-C--:B------:R-:W-:Y:S01]  /*7a80*/  FMUL R52, R52, R10.reuse ;  /* 0x0000000a34347220 */ /* 0x080fe20000400000 */
[----:B------:R-:W-:Y:S01]  /*7a90*/  LOP3.LUT R205, R205, 0xffff, RZ, 0xc0, !PT ;  /* 0x0000ffffcdcd7812 */ /* 0x000fe200078ec0ff */
[-C--:B------:R-:W-:Y:S01]  /*7aa0*/  FMUL R53, R53, R10.reuse ;  /* 0x0000000a35357220 */ /* 0x080fe20000400000 */
[----:B------:R-:W-:Y:S01]  /*7ab0*/  LOP3.LUT R157, R177, 0xff, RZ, 0xc0, !PT ;  /* 0x000000ffb19d7812 */ /* 0x000fe200078ec0ff */
[-C--:B------:R-:W-:Y:S01]  /*7ac0*/  FMUL R56, R56, R10.reuse ;  /* 0x0000000a38387220 */ /* 0x080fe20000400000 */
[----:B------:R-:W-:Y:S01]  /*7ad0*/  LOP3.LUT R176, R176, 0xffff, RZ, 0xc0, !PT ;  /* 0x0000ffffb0b07812 */ /* 0x000fe200078ec0ff */
[-C--:B------:R-:W-:Y:S01]  /*7ae0*/  FMUL R57, R57, R10.reuse ;  /* 0x0000000a39397220 */ /* 0x080fe20000400000 */
[----:B------:R-:W-:Y:S01]  /*7af0*/  LOP3.LUT R11, R11, 0xff0000, R164, 0xf8, !PT ;  /* 0x00ff00000b0b7812 */ /* 0x000fe200078ef8a4 */
[----:B------:R-:W-:Y:S01]  /*7b00*/  IMAD.U32 R164, R179, 0x10000, RZ ;  /* 0x00010000b3a47824 */ /* 0x000fe200078e00ff */
[----:B------:R-:W-:Y:S01]  /*7b10*/  LOP3.LUT R20, R20, R159, RZ, 0xfc, !PT ;  /* 0x0000009f14147212 */ /* 0x000fe200078efcff */
[----:B------:R-:W-:Y:S01]  /*7b20*/  IMAD.SHL.U32 R159, R178, 0x1000000, RZ ;  /* 0x01000000b29f7824 */ /* 0x000fe200078e00ff */
[----:B------:R-:W-:Y:S01]  /*7b30*/  LOP3.LUT R182, R182, 0xffff, RZ, 0xc0, !PT ;  /* 0x0000ffffb6b67812 */ /* 0x000fe200078ec0ff */
[-C--:B------:R-:W-:Y:S01]  /*7b40*/  FMUL R60, R60, R10.reuse ;  /* 0x0000000a3c3c7220 */ /* 0x080fe20000400000 */
[----:B------:R-:W-:Y:S01]  /*7b50*/  PRMT R153, R180, 0x7604, R185 ;  /* 0x00007604b4997816 */ /* 0x000fe200000000b9 */
[----:B------:R-:W-:Y:S01]  /*7b60*/  FMUL R61, R61, R10 ;  /* 0x0000000a3d3d7220 */ /* 0x000fe20000400000 */
[----:B------:R-:W-:Y:S01]  /*7b70*/  F2FP.SATFINITE.E4M3.F32.PACK_AB_MERGE_C R202, RZ, R202, RZ ;  /* 0x000000caffca723e */ /* 0x000fe200048070ff */
[----:B------:R-:W-:Y:S01]  /*7b80*/  IMAD.SHL.U32 R182, R182, 0x1000000, RZ ;  /* 0x01000000b6b67824 */ /* 0x000fe200078e00ff */
[----:B------:R-:W-:Y:S01]  /*7b90*/  LOP3.LUT R207, R207, 0xffff, RZ, 0xc0, !PT ;  /* 0x0000ffffcfcf7812 */ /* 0x000fe200078ec0ff */
[-C--:B------:R-:W-:Y:S01]  /*7ba0*/  FMUL R64, R64, R10.reuse ;  /* 0x0000000a40407220 */ /* 0x080fe20000400000 */
[----:B------:R-:W-:Y:S01]  /*7bb0*/  F2FP.SATFINITE.E4M3.F32.PACK_AB_MERGE_C R19, RZ, R19, RZ ;  /* 0x00000013ff13723e */ /* 0x000fe200048070ff */
[----:B------:R-:W-:Y:S01]  /*7bc0*/  IMAD.U32 R202, R202, 0x10000, RZ ;  /* 0x00010000caca7824 */ /* 0x000fe200078e00ff */
[----:B------:R-:W-:Y:S01]  /*7bd0*/  LOP3.LUT R22, R22, 0xff0000, R175, 0xf8, !PT ;  /* 0x00ff000016167812 */ /* 0x000fe200078ef8af */
[-C--:B------:R-:W-:Y:S01]  /*7be0*/  FMUL R65, R65, R10.reuse ;  /* 0x0000000a41417220 */ /* 0x080fe20000400000 */
[----:B------:R-:W-:Y:S01]  /*7bf0*/  LOP3.LUT R196, R196, 0xffff, RZ, 0xc0, !PT ;  /* 0x0000ffffc4c47812 */ /* 0x000fe200078ec0ff */
[-C--:B------:R-:W-:Y:S01]  /*7c00*/  FMUL R68, R68, R10.reuse ;  /* 0x0000000a44447220 */ /* 0x080fe20000400000 */
[----:B------:R-:W-:Y:S01]  /*7c10*/  LOP3.LUT R195, R195, 0xffff, RZ, 0xc0, !PT ;  /* 0x0000ffffc3c37812 */ /* 0x000fe200078ec0ff */
[-C--:B------:R-:W-:Y:S01]  /*7c20*/  FMUL R69, R69, R10.reuse ;  /* 0x0000000a45457220 */ /* 0x080fe20000400000 */
[----:B------:R-:W-:Y:S01]  /*7c30*/  LOP3.LUT R201, R201, 0xffff, RZ, 0xc0, !PT ;  /* 0x0000ffffc9c97812 */ /* 0x000fe200078ec0ff */
[-C--:B------:R-:W-:Y:S01]  /*7c40*/  FMUL R72, R72, R10.reuse ;  /* 0x0000000a48487220 */ /* 0x080fe20000400000 */
[----:B------:R-:W-:Y:S01]  /*7c50*/  LOP3.LUT R155, R188, 0xff, RZ, 0xc0, !PT ;  /* 0x000000ffbc9b7812 */ /* 0x000fe200078ec0ff */
[----:B------:R-:W-:Y:S01]  /*7c60*/  IMAD.SHL.U32 R195, R195, 0x1000000, RZ ;  /* 0x01000000c3c37824 */ /* 0x000fe200078e00ff */
[----:B------:R-:W-:Y:S01]  /*7c70*/  LOP3.LUT R192, R192, 0xffff, RZ, 0xc0, !PT ;  /* 0x0000ffffc0c07812 */ /* 0x000fe200078ec0ff */
[-C--:B------:R-:W-:Y:S01]  /*7c80*/  FMUL R73, R73, R10.reuse ;  /* 0x0000000a49497220 */ /* 0x080fe20000400000 */
[----:B------:R-:W-:Y:S01]  /*7c90*/  LOP3.LUT R21, R156, R21, RZ, 0xfc, !PT ;  /* 0x000000159c157212 */ /* 0x000fe200078efcff */
[----:B------:R-:W-:Y:S01]  /*7ca0*/  IMAD.SHL.U32 R156, R205, 0x1000000, RZ ;  /* 0x01000000cd9c7824 */ /* 0x000fe200078e00ff */
[----:B------:R-:W-:Y:S01]  /*7cb0*/  PRMT R157, R176, 0x7604, R157 ;  /* 0x00007604b09d7816 */ /* 0x000fe2000000009d */
[-C--:B------:R-:W-:Y:S01]  /*7cc0*/  FMUL R76, R76, R10.reuse ;  /* 0x0000000a4c4c7220 */ /* 0x080fe20000400000 */
[----:B------:R-:W-:Y:S01]  /*7cd0*/  LOP3.LUT R153, R153, 0xff0000, R198, 0xf8, !PT ;  /* 0x00ff000099997812 */ /* 0x000fe200078ef8c6 */
[----:B------:R-:W-:Y:S01]  /*7ce0*/  FMUL R77, R77, R10 ;  /* 0x0000000a4d4d7220 */ /* 0x000fe20000400000 */
[----:B------:R-:W-:Y:S01]  /*7cf0*/  LOP3.LUT R11, R11, R158, RZ, 0xfc, !PT ;  /* 0x0000009e0b0b7212 */ /* 0x000fe200078efcff */
[----:B------:R-:W-:Y:S01]  /*7d00*/  IMAD.SHL.U32 R158, R207, 0x1000000, RZ ;  /* 0x01000000cf9e7824 */ /* 0x000fe200078e00ff */
[----:B------:R-:W-:Y:S01]  /*7d10*/  LOP3.LUT R16, R16, R163, RZ, 0xfc, !PT ;  /* 0x000000a310107212 */ /* 0x000fe200078efcff */
[-C--:B------:R-:W-:Y:S01]  /*7d20*/  FMUL R80, R80, R10.reuse ;  /* 0x0000000a50507220 */ /* 0x080fe20000400000 */
[----:B------:R-:W-:Y:S01]  /*7d30*/  LOP3.LUT R19, R19, 0xffff, RZ, 0xc0, !PT ;  /* 0x0000ffff13137812 */ /* 0x000fe200078ec0ff */
[-C--:B------:R-:W-:Y:S01]  /*7d40*/  FMUL R81, R81, R10.reuse ;  /* 0x0000000a51517220 */ /* 0x080fe20000400000 */
[----:B------:R-:W-:Y:S01]  /*7d50*/  LOP3.LUT R23, R23, 0xff0000, R164, 0xf8, !PT ;  /* 0x00ff000017177812 */ /* 0x000fe200078ef8a4 */
[-C--:B------:R-:W-:Y:S01]  /*7d60*/  FMUL R84, R84, R10.reuse ;  /* 0x0000000a54547220 */ /* 0x080fe20000400000 */
[----:B------:R-:W-:Y:S01]  /*7d70*/  LOP3.LUT R159, R22, R159, RZ, 0xfc, !PT ;  /* 0x0000009f169f7212 */ /* 0x000fe200078efcff */
[----:B------:R-:W-:Y:S01]  /*7d80*/  IMAD.SHL.U32 R22, R201, 0x1000000, RZ ;  /* 0x01000000c9167824 */ /* 0x000fe200078e00ff */
[----:B------:R-:W-:Y:S01]  /*7d90*/  SHF.L.U32 R163, R196, 0x18, RZ ;  /* 0x00000018c4a37819 */ /* 0x000fe200000006ff */
[-C--:B------:R-:W-:Y:S01]  /*7da0*/  FMUL R85, R85, R10.reuse ;  /* 0x0000000a55557220 */ /* 0x080fe20000400000 */
[----:B------:R-:W-:Y:S01]  /*7db0*/  PRMT R155, R192, 0x7604, R155 ;  /* 0x00007604c09b7816 */ /* 0x000fe2000000009b */
[-C--:B------:R-:W-:Y:S01]  /*7dc0*/  FMUL R88, R88, R10.reuse ;  /* 0x0000000a58587220 */ /* 0x080fe20000400000 */
[----:B------:R-:W-:Y:S01]  /*7dd0*/  LOP3.LUT R161, R161, 0xff0000, R200, 0xf8, !PT ;  /* 0x00ff0000a1a17812 */ /* 0x000fe200078ef8c8 */
[-C--:B------:R-:W-:Y:S01]  /*7de0*/  FMUL R89, R89, R10.reuse ;  /* 0x0000000a59597220 */ /* 0x080fe20000400000 */
[----:B------:R-:W-:Y:S01]  /*7df0*/  LOP3.LUT R157, R157, 0xff0000, R194, 0xf8, !PT ;  /* 0x00ff00009d9d7812 */ /* 0x000fe200078ef8c2 */
[----:B------:R-:W-:Y:S01]  /*7e00*/  FMUL R92, R92, R10 ;  /* 0x0000000a5c5c7220 */ /* 0x000fe20000400000 */
[----:B------:R-:W-:Y:S01]  /*7e10*/  LOP3.LUT R153, R153, R156, RZ, 0xfc, !PT ;  /* 0x0000009c99997212 */ /* 0x000fe200078efcff */
[----:B------:R-:W-:Y:S01]  /*7e20*/  IMAD.SHL.U32 R156, R19, 0x1000000, RZ ;  /* 0x01000000139c7824 */ /* 0x000fe200078e00ff */
[----:B------:R-:W-:Y:S01]  /*7e30*/  LOP3.LUT R23, R23, R182, RZ, 0xfc, !PT ;  /* 0x000000b617177212 */ /* 0x000fe200078efcff */
[-C--:B------:R-:W-:Y:S01]  /*7e40*/  FMUL R93, R93, R10.reuse ;  /* 0x0000000a5d5d7220 */ /* 0x080fe20000400000 */
[----:B------:R-:W-:Y:S01]  /*7e50*/  LOP3.LUT R152, R152, R163, RZ, 0xfc, !PT ;  /* 0x000000a398987212 */ /* 0x000fe200078efcff */
[-C--:B------:R-:W-:Y:S01]  /*7e60*/  FMUL R96, R96, R10.reuse ;  /* 0x0000000a60607220 */ /* 0x080fe20000400000 */
[----:B------:R-:W-:Y:S01]  /*7e70*/  LOP3.LUT R155, R155, 0xff0000, R202, 0xf8, !PT ;  /* 0x00ff00009b9b7812 */ /* 0x000fe200078ef8ca */
[----:B------:R-:W-:Y:S01]  /*7e80*/  FMUL R97, R97, R10 ;  /* 0x0000000a61617220 */ /* 0x000fe20000400000 */
[----:B------:R-:W-:Y:S01]  /*7e90*/  LOP3.LUT R158, R161, R158, RZ, 0xfc, !PT ;  /* 0x0000009ea19e7212 */ /* 0x000fe200078efcff */
[-C--:B------:R-:W-:Y:S01]  /*7ea0*/  FMUL R100, R100, R10.reuse ;  /* 0x0000000a64647220 */ /* 0x080fe20000400000 */
[----:B------:R-:W-:Y:S01]  /*7eb0*/  F2FP.SATFINITE.E4M3.F32.PACK_AB_MERGE_C R167, RZ, R167, RZ ;  /* 0x000000a7ffa7723e */ /* 0x000fe200048070ff */
[-C--:B------:R-:W-:Y:S01]  /*7ec0*/  FMUL R101, R101, R10.reuse ;  /* 0x0000000a65657220 */ /* 0x080fe20000400000 */
[----:B------:R-:W-:Y:S01]  /*7ed0*/  LOP3.LUT R195, R160, R195, RZ, 0xfc, !PT ;  /* 0x000000c3a0c37212 */ /* 0x000fe200078efcff */
[----:B------:R-:W-:Y:S01]  /*7ee0*/  FMUL R104, R104, R10 ;  /* 0x0000000a68687220 */ /* 0x000fe20000400000 */
[----:B------:R-:W-:Y:S01]  /*7ef0*/  LOP3.LUT R22, R157, R22, RZ, 0xfc, !PT ;  /* 0x000000169d167212 */ /* 0x000fe200078efcff */
[-C--:B------:R-:W-:Y:S01]  /*7f00*/  FMUL R105, R105, R10.reuse ;  /* 0x0000000a69697220 */ /* 0x080fe20000400000 */
[----:B------:R-:W-:Y:S01]  /*7f10*/  F2FP.SATFINITE.E4M3.F32.PACK_AB_MERGE_C R199, RZ, R199, RZ ;  /* 0x000000c7ffc7723e */ /* 0x000fe200048070ff */
[----:B------:R-:W-:Y:S01]  /*7f20*/  FMUL R108, R108, R10 ;  /* 0x0000000a6c6c7220 */ /* 0x000fe20000400000 */
[----:B------:R-:W-:Y:S01]  /*7f30*/  SEL R161, R159, R20, P2 ;  /* 0x000000149fa17207 */ /* 0x000fe20001000000 */
[-C--:B------:R-:W-:Y:S01]  /*7f40*/  FMUL R109, R109, R10.reuse ;  /* 0x0000000a6d6d7220 */ /* 0x080fe20000400000 */
[----:B------:R-:W-:Y:S01]  /*7f50*/  SEL R20, R20, R159, P2 ;  /* 0x0000009f14147207 */ /* 0x000fe20001000000 */
[-C--:B------:R-:W-:Y:S01]  /*7f60*/  FMUL R112, R112, R10.reuse ;  /* 0x0000000a70707220 */ /* 0x080fe20000400000 */
[----:B------:R-:W-:Y:S01]  /*7f70*/  SEL R159, R152, R23, P2 ;  /* 0x00000017989f7207 */ /* 0x000fe20001000000 */
[----:B------:R-:W-:Y:S01]  /*7f80*/  FMUL R113, R113, R10 ;  /* 0x0000000a71717220 */ /* 0x000fe20000400000 */
[----:B------:R-:W-:Y:S01]  /*7f90*/  LOP3.LUT R155, R155, R156, RZ, 0xfc, !PT ;  /* 0x0000009c9b9b7212 */ /* 0x000fe200078efcff */
[----:B------:R-:W-:Y:S01]  /*7fa0*/  FMUL R116, R116, R10 ;  /* 0x0000000a74747220 */ /* 0x000fe20000400000 */
[----:B------:R-:W-:Y:S01]  /*7fb0*/  SEL R152, R23, R152, P2 ;  /* 0x0000009817987207 */ /* 0x000fe20001000000 */
[-C--:B------:R-:W-:Y:S01]  /*7fc0*/  FMUL R117, R117, R10.reuse ;  /* 0x0000000a75757220 */ /* 0x080fe20000400000 */
[----:B------:R-:W-:Y:S01]  /*7fd0*/  SHF.L.U32 R167, R167, 0x10, RZ ;  /* 0x00000010a7a77819 */ /* 0x000fe200000006ff */
[-C--:B------:R-:W-:Y:S01]  /*7fe0*/  FMUL R120, R120, R10.reuse ;  /* 0x0000000a78787220 */ /* 0x080fe20000400000 */
[----:B------:R-:W-:Y:S01]  /*7ff0*/  LOP3.LUT R199, R199, 0xffff, RZ, 0xc0, !PT ;  /* 0x0000ffffc7c77812 */ /* 0x000fe200078ec0ff */
[----:B------:R-:W-:Y:S01]  /*8000*/  FMUL R121, R121, R10 ;  /* 0x0000000a79797220 */ /* 0x000fe20000400000 */
[----:B------:R-:W-:Y:S01]  /*8010*/  SEL R23, R195, R18, P2 ;  /* 0x00000012c3177207 */ /* 0x000fe20001000000 */
[----:B------:R-:W-:Y:S01]  /*8020*/  FMUL R124, R124, R10 ;  /* 0x0000000a7c7c7220 */ /* 0x000fe20000400000 */
[----:B------:R-:W-:Y:S01]  /*8030*/  SEL R156, R18, R195, P2 ;  /* 0x000000c3129c7207 */ /* 0x000fe20001000000 */
[----:B------:R-:W-:Y:S01]  /*8040*/  IMAD.MOV.U32 R18, RZ, RZ, 0x3021 ;  /* 0x00003021ff127424 */ /* 0x000fe200078e00ff */
[----:B------:R-:W-:Y:S01]  /*8050*/  SEL R163, R21, R22, P2 ;  /* 0x0000001615a37207 */ /* 0x000fe20001000000 */
[-C--:B------:R-:W-:Y:S01]  /*8060*/  FMUL R125, R125, R10.reuse ;  /* 0x0000000a7d7d7220 */ /* 0x080fe20000400000 */
[----:B------:R-:W-:Y:S01]  /*8070*/  SEL R160, R22, R21, P2 ;  /* 0x0000001516a07207 */ /* 0x000fe20001000000 */
[----:B------:R-:W-:Y:S01]  /*8080*/  IMAD.MOV.U32 R22, RZ, RZ, 0x2130 ;  /* 0x00002130ff167424 */ /* 0x000fe200078e00ff */
[----:B------:R-:W-:Y:S01]  /*8090*/  FSETP.GEU.AND P4, PT, R17, -126, PT ;  /* 0xc2fc00001100780b */ /* 0x000fe20003f8e000 */
[-C--:B------:R-:W-:Y:S01]  /*80a0*/  FMUL R128, R128, R10.reuse ;  /* 0x0000000a80807220 */ /* 0x080fe20000400000 */
[----:B------:R-:W-:Y:S01]  /*80b0*/  LOP3.LUT R154, R154, 0xff0000, R167, 0xf8, !PT ;  /* 0x00ff00009a9a7812 */ /* 0x000fe200078ef8a7 */
[-C--:B------:R-:W-:Y:S01]  /*80c0*/  FMUL R129, R129, R10.reuse ;  /* 0x0000000a81817220 */ /* 0x080fe20000400000 */
[----:B------:R-:W-:Y:S01]  /*80d0*/  SHF.L.U32 R199, R199, 0x18, RZ ;  /* 0x00000018c7c77819 */ /* 0x000fe200000006ff */
[-C--:B------:R-:W-:Y:S01]  /*80e0*/  FMUL R132, R132, R10.reuse ;  /* 0x0000000a84847220 */ /* 0x080fe20000400000 */
[-C--:B------:R-:W-:Y:S01]  /*80f0*/  SHF.R.U32.HI R18, RZ, R13.reuse, R18 ;  /* 0x0000000dff127219 */ /* 0x080fe20000011612 */
[-C--:B------:R-:W-:Y:S01]  /*8100*/  FMUL R133, R133, R10.reuse ;  /* 0x0000000a85857220 */ /* 0x080fe20000400000 */
[----:B------:R-:W-:Y:S01]  /*8110*/  SHF.R.U32.HI R22, RZ, R13, R22 ;  /* 0x0000000dff167219 */ /* 0x000fe20000011616 */
[-C--:B------:R-:W-:Y:S01]  /*8120*/  FMUL R136, R136, R10.reuse ;  /* 0x0000000a88887220 */ /* 0x080fe20000400000 */
[----:B------:R-:W-:Y:S01]  /*8130*/  LOP3.LUT R154, R154, R199, RZ, 0xfc, !PT ;  /* 0x000000c79a9a7212 */ /* 0x000fe200078efcff */
[-C--:B------:R-:W-:Y:S01]  /*8140*/  FMUL R137, R137, R10.reuse ;  /* 0x0000000a89897220 */ /* 0x080fe20000400000 */
[----:B------:R-:W-:Y:S01]  /*8150*/  SEL R19, R14, R11, P2 ;  /* 0x0000000b0e137207 */ /* 0x000fe20001000000 */
[----:B------:R-:W-:Y:S01]  /*8160*/  FMUL R140, R140, R10 ;  /* 0x0000000a8c8c7220 */ /* 0x000fe20000400000 */
[----:B------:R-:W-:Y:S01]  /*8170*/  SEL R14, R11, R14, P2 ;  /* 0x0000000e0b0e7207 */ /* 0x000fe20001000000 */
[-C--:B------:R-:W-:Y:S01]  /*8180*/  FMUL R141, R141, R10.reuse ;  /* 0x0000000a8d8d7220 */ /* 0x080fe20000400000 */
[-C--:B------:R-:W-:Y:S01]  /*8190*/  FMUL R144, R144, R10.reuse ;  /* 0x0000000a90907220 */ /* 0x080fe20000400000 */
[-C--:B------:R-:W-:Y:S01]  /*81a0*/  FMUL R145, R145, R10.reuse ;  /* 0x0000000a91917220 */ /* 0x080fe20000400000 */
[-C--:B------:R-:W-:Y:S01]  /*81b0*/  FMUL R148, R148, R10.reuse ;  /* 0x0000000a94947220 */ /* 0x080fe20000400000 */
[----:B------:R-:W-:Y:S01]  /*81c0*/  FMUL R149, R149, R10 ;  /* 0x0000000a95957220 */ /* 0x000fe20000400000 */
[----:B------:R-:W-:Y:S01]  /*81d0*/  SEL R157, R183, R16, P2 ;  /* 0x00000010b79d7207 */ /* 0x000fe20001000000 */
[----:B------:R-:W-:Y:S01]  /*81e0*/  @!P4 FMUL R17, R17, 0.5 ;  /* 0x3f0000001111c820 */ /* 0x000fe20000400000 */
[----:B------:R-:W-:-:S02]  /*81f0*/  SEL R21, R158, R153, P2 ;  /* 0x000000999e157207 */ /* 0x000fc40001000000 */
[----:B------:R-:W-:Y:S02]  /*8200*/  LOP3.LUT R10, R18, 0xf, RZ, 0xc0, !PT ;  /* 0x0000000f120a7812 */ /* 0x000fe400078ec0ff */
[----:B------:R-:W-:Y:S01]  /*8210*/  LOP3.LUT R11, R22, 0xf, RZ, 0xc0, !PT ;  /* 0x0000000f160b7812 */ /* 0x000fe200078ec0ff */
[----:B------:R-:W1:Y:S01]  /*8220*/  MUFU.EX2 R17, R17 ;  /* 0x0000001100117308 */ /* 0x000e620000000800 */
[----:B------:R-:W-:Y:S01]  /*8230*/  SEL R16, R16, R183, P2 ;  /* 0x000000b710107207 */ /* 0x000fe20001000000 */
[----:B------:R-:W-:Y:S01]  /*8240*/  SHFL.IDX PT, R163, R163, R10, 0x1c1f ;  /* 0x001c1f0aa3a37589 */ /* 0x000fe200000e0000 */
[----:B------:R-:W-:Y:S02]  /*8250*/  SEL R158, R153, R158, P2 ;  /* 0x0000009e999e7207 */ /* 0x000fe40001000000 */
[----:B------:R-:W-:Y:S01]  /*8260*/  SEL R153, R154, R155, P2 ;  /* 0x0000009b9a997207 */ /* 0x000fe20001000000 */
[----:B------:R-:W2:Y:S01]  /*8270*/  SHFL.IDX PT, R164, R160, R11, 0x1c1f ;  /* 0x001c1f0ba0a47589 */ /* 0x000ea200000e0000 */
[----:B------:R-:W-:-:S02]  /*8280*/  SEL R154, R155, R154, P2 ;  /* 0x0000009a9b9a7207 */ /* 0x000fc40001000000 */
[----:B------:R-:W-:Y:S01]  /*8290*/  SHF.L.U32 R169, R4, 0x1f, RZ ;  /* 0x0000001f04a97819 */ /* 0x000fe200000006ff */
[----:B------:R-:W-:Y:S03]  /*82a0*/  SHFL.IDX PT, R157, R157, R10, 0x1c1f ;  /* 0x001c1f0a9d9d7589 */ /* 0x000fe600000e0000 */
[----:B------:R3:W4:Y:S01]  /*82b0*/  SYNCS.PHASECHK.TRANS64.TRYWAIT P3, [UR4+0x30000], R169 ;  /* 0x030000a9ff0075a7 */ /* 0x0007220008060144 */
[----:B------:R-:W5:Y:S01]  /*82c0*/  SHFL.IDX PT, R16, R16, R11, 0x1c1f ;  /* 0x001c1f0b10107589 */ /* 0x000f6200000e0000 */
[----:B-1----:R-:W-:-:S03]  /*82d0*/  @!P4 FMUL R17, R17, R17 ;  /* 0x000000111111c220 */ /* 0x002fc60000400000 */
[----:B------:R-:W-:Y:S01]  /*82e0*/  SHFL.IDX PT, R21, R21, R10, 0x1c1f ;  /* 0x001c1f0a15157589 */ /* 0x000fe200000e0000 */
[----:B------:R-:W-:-:S03]  /*82f0*/  FFMA R5, R17, R5, R218 ;  /* 0x0000000511057223 */ /* 0x000fc600000000da */
[----:B------:R-:W1:Y:S01]  /*8300*/  SHFL.IDX PT, R166, R158, R11, 0x1c1f ;  /* 0x001c1f0b9ea67589 */ /* 0x000e6200000e0000 */
[-C--:B------:R-:W-:Y:S01]  /*8310*/  FMUL R26, R26, R17.reuse ;  /* 0x000000111a1a7220 */ /* 0x080fe20000400000 */
[-C--:B------:R-:W-:Y:S01]  /*8320*/  FMUL R27, R27, R17.reuse ;  /* 0x000000111b1b7220 */ /* 0x080fe20000400000 */
[-C--:B------:R-:W-:Y:S01]  /*8330*/  FMUL R30, R30, R17.reuse ;  /* 0x000000111e1e7220 */ /* 0x080fe20000400000 */
[----:B------:R-:W-:Y:S01]  /*8340*/  SHFL.IDX PT, R161, R161, R10, 0x1c1f ;  /* 0x001c1f0aa1a17589 */ /* 0x000fe200000e0000 */
[-C--:B------:R-:W-:Y:S01]  /*8350*/  FMUL R31, R31, R17.reuse ;  /* 0x000000111f1f7220 */ /* 0x080fe20000400000 */
[-C--:B------:R-:W-:Y:S01]  /*8360*/  FMUL R34, R34, R17.reuse ;  /* 0x0000001122227220 */ /* 0x080fe20000400000 */
[-C--:B------:R-:W-:Y:S01]  /*8370*/  FMUL R35, R35, R17.reuse ;  /* 0x0000001123237220 */ /* 0x080fe20000400000 */
[----:B------:R-:W3:Y:S01]  /*8380*/  SHFL.IDX PT, R20, R20, R11, 0x1c1f ;  /* 0x001c1f0b14147589 */ /* 0x000ee200000e0000 */
[CCC-:B--2---:R-:W-:Y:S01]  /*8390*/  PRMT R162, R163.reuse, R8.reuse, R164.reuse ;  /* 0x00000008a3a27216 */ /* 0x1c4fe200000000a4 */
[----:B------:R-:W-:Y:S01]  /*83a0*/  FMUL R38, R38, R17 ;  /* 0x0000001126267220 */ /* 0x000fe20000400000 */
[----:B------:R-:W-:Y:S01]  /*83b0*/  PRMT R163, R163, R7, R164 ;  /* 0x00000007a3a37216 */ /* 0x000fe200000000a4 */
[----:B------:R-:W-:Y:S01]  /*83c0*/  SHFL.IDX PT, R159, R159, R10, 0x1c1f ;  /* 0x001c1f0a9f9f7589 */ /* 0x000fe200000e0000 */
[-C--:B------:R-:W-:Y:S01]  /*83d0*/  FMUL R39, R39, R17.reuse ;  /* 0x0000001127277220 */ /* 0x080fe20000400000 */
[-C--:B------:R-:W-:Y:S01]  /*83e0*/  FMUL R42, R42, R17.reuse ;  /* 0x000000112a2a7220 */ /* 0x080fe20000400000 */
[----:B------:R-:W-:Y:S01]  /*83f0*/  FMUL R43, R43, R17 ;  /* 0x000000112b2b7220 */ /* 0x000fe20000400000 */
[----:B------:R-:W2:Y:S01]  /*8400*/  SHFL.IDX PT, R18, R152, R11, 0x1c1f ;  /* 0x001c1f0b98127589 */ /* 0x000ea200000e0000 */
[----:B-----5:R-:W-:Y:S01]  /*8410*/  PRMT R155, R157, R7, R16 ;  /* 0x000000079d9b7216 */ /* 0x020fe20000000010 */
[-C--:B------:R-:W-:Y:S01]  /*8420*/  FMUL R46, R46, R17.reuse ;  /* 0x000000112e2e7220 */ /* 0x080fe20000400000 */
[-C--:B------:R-:W-:Y:S01]  /*8430*/  FMUL R47, R47, R17.reuse ;  /* 0x000000112f2f7220 */ /* 0x080fe20000400000 */
[----:B------:R-:W-:Y:S01]  /*8440*/  SHFL.IDX PT, R167, R153, R10, 0x1c1f ;  /* 0x001c1f0a99a77589 */ /* 0x000fe200000e0000 */
[-C--:B------:R-:W-:Y:S01]  /*8450*/  FMUL R50, R50, R17.reuse ;  /* 0x0000001132327220 */ /* 0x080fe20000400000 */
[-C--:B------:R-:W-:Y:S01]  /*8460*/  FMUL R51, R51, R17.reuse ;  /* 0x0000001133337220 */ /* 0x080fe20000400000 */
[-C--:B------:R-:W-:Y:S01]  /*8470*/  FMUL R54, R54, R17.reuse ;  /* 0x0000001136367220 */ /* 0x080fe20000400000 */
[----:B------:R5:W4:Y:S01]  /*8480*/  SHFL.IDX PT, R168, R154, R11, 0x1c1f ;  /* 0x001c1f0b9aa87589 */ /* 0x000b2200000e0000 */
[-CC-:B-1----:R-:W-:Y:S01]  /*8490*/  PRMT R164, R21, R8.reuse, R166.reuse ;  /* 0x0000000815a47216 */ /* 0x182fe200000000a6 */
[----:B------:R-:W-:Y:S01]  /*84a0*/  FMUL R55, R55, R17 ;  /* 0x0000001137377220 */ /* 0x000fe20000400000 */
[----:B------:R-:W-:Y:S01]  /*84b0*/  PRMT R165, R21, R7, R166 ;  /* 0x0000000715a57216 */ /* 0x000fe200000000a6 */
[----:B------:R-:W-:Y:S01]  /*84c0*/  SHFL.IDX PT, R19, R19, R10, 0x1c1f ;  /* 0x001c1f0a13137589 */ /* 0x000fe200000e0000 */
[-C--:B------:R-:W-:Y:S01]  /*84d0*/  FMUL R58, R58, R17.reuse ;  /* 0x000000113a3a7220 */ /* 0x080fe20000400000 */
[-C--:B------:R-:W-:Y:S01]  /*84e0*/  FMUL R59, R59, R17.reuse ;  /* 0x000000113b3b7220 */ /* 0x080fe20000400000 */
[-C--:B------:R-:W-:Y:S01]  /*84f0*/  FMUL R62, R62, R17.reuse ;  /* 0x000000113e3e7220 */ /* 0x080fe20000400000 */
[----:B------:R-:W1:Y:S01]  /*8500*/  SHFL.IDX PT, R14, R14, R11, 0x1c1f ;  /* 0x001c1f0b0e0e7589 */ /* 0x000e6200000e0000 */
[-C--:B------:R-:W-:Y:S01]  /*8510*/  FMUL R63, R63, R17.reuse ;  /* 0x000000113f3f7220 */ /* 0x080fe20000400000 */
[-C--:B-----5:R-:W-:Y:S01]  /*8520*/  PRMT R154, R157, R8.reuse, R16 ;  /* 0x000000089d9a7216 */ /* 0x0a0fe20000000010 */
[----:B------:R-:W-:Y:S01]  /*8530*/  FMUL R66, R66, R17 ;  /* 0x0000001142427220 */ /* 0x000fe20000400000 */
[----:B------:R-:W-:Y:S01]  /*8540*/  SHFL.IDX PT, R23, R23, R10, 0x1c1f ;  /* 0x001c1f0a17177589 */ /* 0x000fe200000e0000 */
[----:B---3--:R-:W-:Y:S01]  /*8550*/  PRMT R157, R161, R7, R20 ;  /* 0x00000007a19d7216 */ /* 0x008fe20000000014 */
[-C--:B------:R-:W-:Y:S01]  /*8560*/  FMUL R67, R67, R17.reuse ;  /* 0x0000001143437220 */ /* 0x080fe20000400000 */
[-C--:B------:R-:W-:Y:S01]  /*8570*/  FMUL R70, R70, R17.reuse ;  /* 0x0000001146467220 */ /* 0x080fe20000400000 */
[----:B------:R3:W5:Y:S01]  /*8580*/  SHFL.IDX PT, R22, R156, R11, 0x1c1f ;  /* 0x001c1f0b9c167589 */ /* 0x00076200000e0000 */
[-C--:B--2---:R-:W-:Y:S01]  /*8590*/  PRMT R158, R159, R8.reuse, R18 ;  /* 0x000000089f9e7216 */ /* 0x084fe20000000012 */
[-C--:B------:R-:W-:Y:S01]  /*85a0*/  FMUL R71, R71, R17.reuse ;  /* 0x0000001147477220 */ /* 0x080fe20000400000 */
[-C--:B------:R-:W-:Y:S01]  /*85b0*/  FMUL R74, R74, R17.reuse ;  /* 0x000000114a4a7220 */ /* 0x080fe20000400000 */
[-C--:B------:R-:W-:Y:S01]  /*85c0*/  FMUL R75, R75, R17.reuse ;  /* 0x000000114b4b7220 */ /* 0x080fe20000400000 */
[-C--:B------:R-:W-:Y:S01]  /*85d0*/  FMUL R78, R78, R17.reuse ;  /* 0x000000114e4e7220 */ /* 0x080fe20000400000 */
[-C--:B------:R-:W-:Y:S01]  /*85e0*/  FMUL R79, R79, R17.reuse ;  /* 0x000000114f4f7220 */ /* 0x080fe20000400000 */
[-C--:B------:R-:W-:Y:S01]  /*85f0*/  FMUL R82, R82, R17.reuse ;  /* 0x0000001152527220 */ /* 0x080fe20000400000 */
[-C--:B----4-:R-:W-:Y:S01]  /*8600*/  PRMT R166, R167, R8.reuse, R168 ;  /* 0x00000008a7a67216 */ /* 0x090fe200000000a8 */
[-C--:B------:R-:W-:Y:S01]  /*8610*/  FMUL R83, R83, R17.reuse ;  /* 0x0000001153537220 */ /* 0x080fe20000400000 */
[-C--:B---3--:R-:W-:Y:S01]  /*8620*/  PRMT R156, R161, R8.reuse, R20 ;  /* 0x00000008a19c7216 */ /* 0x088fe20000000014 */
[-C--:B------:R-:W-:Y:S01]  /*8630*/  FMUL R86, R86, R17.reuse ;  /* 0x0000001156567220 */ /* 0x080fe20000400000 */
        /* <DEDUP_REMOVED lines=32> */
[----:B------:R-:W-:Y:S01]  /*8840*/  FMUL R151, R151, R17 ;  /* 0x0000001197977220 */ /* 0x000fe20000400000 */
[----:B-1----:R-:W-:-:S02]  /*8850*/  PRMT R152, R19, R8, R14 ;  /* 0x0000000813987216 */ /* 0x002fc4000000000e */
[-C--:B------:R-:W-:Y:S02]  /*8860*/  PRMT R153, R19, R7.reuse, R14 ;  /* 0x0000000713997216 */ /* 0x080fe4000000000e */
[-C--:B------:R-:W-:Y:S02]  /*8870*/  PRMT R159, R159, R7.reuse, R18 ;  /* 0x000000079f9f7216 */ /* 0x080fe40000000012 */
[C-C-:B-----5:R-:W-:Y:S02]  /*8880*/  PRMT R160, R23.reuse, R8, R22.reuse ;  /* 0x0000000817a07216 */ /* 0x160fe40000000016 */
[-C--:B------:R-:W-:Y:S02]  /*8890*/  PRMT R161, R23, R7.reuse, R22 ;  /* 0x0000000717a17216 */ /* 0x080fe40000000016 */
[----:B------:R-:W-:Y:S01]  /*88a0*/  PRMT R167, R167, R7, R168 ;  /* 0x00000007a7a77216 */ /* 0x000fe200000000a8 */
[----:B------:R-:W-:Y:S06]  /*88b0*/  @!P0 BRA `(.L_x_27) ;  /* 0x0000000000048947 */ /* 0x000fec0003800000 */
[----:B------:R-:W-:Y:S01]  /*88c0*/  BPT.TRAP 0x1 ;  /* 0x000000040000795c */ /* 0x000fe20000300000 */
.L_x_27:
[----:B------:R-:W-:Y:S05]  /*88d0*/  @P3 BRA `(.L_x_28) ;  /* 0x0000000000083947 */ /* 0x000fea0003800000 */
[----:B------:R-:W1:Y:S02]  /*88e0*/  SYNCS.PHASECHK.TRANS64.TRYWAIT P3, [UR4+0x30000], R169 ;  /* 0x030000a9ff0075a7 */ /* 0x000e640008060144 */
[----:B-1----:R-:W-:Y:S05]  /*88f0*/  @!P3 BRA `(.L_x_29) ;  /* 0x000000880000b947 */ /* 0x002fea0003800000 */
.L_x_28:
[----:B------:R-:W-:Y:S01]  /*8900*/  ULEA UR4, UR11, UR6, 0xb ;  /* 0x000000060b047291 */ /* 0x000fe2000f8e583f */
[----:B------:R-:W-:Y:S01]  /*8910*/  WARPGROUP.ARRIVE ;  /* 0x00000000000079c5 */ /* 0x000fe20000000000 */
[----:B------:R-:W-:Y:S02]  /*8920*/  UMOV UR15, 0x40000040 ;  /* 0x40000040000f7882 */ /* 0x000fe40000000000 */
[----:B------:R-:W-:-:S03]  /*8930*/  UIADD3 UR10, UR4, 0x2, URZ ;  /* 0x00000002040a7890 */ /* 0x000fc6000fffe03f */
[----:B------:R-:W-:Y:S02]  /*8940*/  UMOV UR14, UR4 ;  /* 0x00000004000e7c82 */ /* 0x000fe40008000000 */
[----:B------:R-:W-:Y:S01]  /*8950*/  QGMMA.64x256x32.F32.E4M3.E4M3 R24, R152, gdesc[UR12], R24, gsb0 ;  /* 0x03e0000c98187df3 */ /* 0x000fe20008000818 */
[----:B------:R-:W-:Y:S01]  /*8960*/  UMOV UR15, 0x40000040 ;  /* 0x40000040000f7882 */ /* 0x000fe20000000000 */
[----:B------:R-:W-:Y:S01]  /*8970*/  UMOV UR14, UR10 ;  /* 0x0000000a000e7c82 */ /* 0x000fe20008000000 */
[----:B------:R-:W-:Y:S02]  /*8980*/  UIADD3 UR10, UR4, 0x4, URZ ;  /* 0x00000004040a7890 */ /* 0x000fe4000fffe03f */
[----:B------:R-:W-:Y:S01]  /*8990*/  UIADD3 UR4, UR4, 0x6, URZ ;  /* 0x0000000604047890 */ /* 0x000fe2000fffe03f */
[----:B------:R-:W-:Y:S02]  /*89a0*/  WARPGROUP.DEPBAR.LE gsb0, 0x0 ;  /* 0x00008000000079c5 */ /* 0x000fe40000010000 */
[----:B------:R-:W-:-:S15]  /*89b0*/  WARPGROUP.ARRIVE ;  /* 0x00000000000079c5 */ /* 0x000fde0000000000 */
[----:B------:R-:W-:-:S05]  /*89c0*/  NOP ;  /* 0x0000000000007918 */ /* 0x000fca0000000000 */
[----:B------:R-:W-:Y:S01]  /*89d0*/  QGMMA.64x256x32.F32.E4M3.E4M3 R24, R156, gdesc[UR12], R24, gsb0 ;  /* 0x03e0000c9c187df3 */ /* 0x000fe20008000818 */
[----:B------:R-:W-:Y:S01]  /*89e0*/  UMOV UR14, UR10 ;  /* 0x0000000a000e7c82 */ /* 0x000fe20008000000 */
[----:B------:R-:W-:Y:S01]  /*89f0*/  UMOV UR15, 0x40000040 ;  /* 0x40000040000f7882 */ /* 0x000fe20000000000 */
[----:B------:R-:W-:Y:S02]  /*8a00*/  WARPGROUP.DEPBAR.LE gsb0, 0x0 ;  /* 0x00008000000079c5 */ /* 0x000fe40000010000 */
[----:B------:R-:W-:-:S15]  /*8a10*/  WARPGROUP.ARRIVE ;  /* 0x00000000000079c5 */ /* 0x000fde0000000000 */
[----:B------:R-:W-:-:S08]  /*8a20*/  NOP ;  /* 0x0000000000007918 */ /* 0x000fd00000000000 */
[----:B------:R-:W-:Y:S01]  /*8a30*/  QGMMA.64x256x32.F32.E4M3.E4M3 R24, R160, gdesc[UR12], R24, gsb0 ;  /* 0x03e0000ca0187df3 */ /* 0x000fe20008000818 */
[----:B------:R-:W-:Y:S01]  /*8a40*/  UMOV UR14, UR4 ;  /* 0x00000004000e7c82 */ /* 0x000fe20008000000 */
        /* <DEDUP_REMOVED lines=8> */
.L_x_30:
[----:B------:R-:W-:-:S04]  /*8ad0*/  ULEA UR4, UR7, UR38, 0x3 ;  /* 0x0000002607047291 */ /* 0x000fc8000f8e183f */
[----:B------:R-:W-:-:S04]  /*8ae0*/  UIADD3 UR4, UR4, 0x30028, URZ ;  /* 0x0003002804047890 */ /* 0x000fc8000fffe03f */
[----:B------:R-:W-:-:S09]  /*8af0*/  UPRMT UR4, URZ, 0x654, UR4 ;  /* 0x000006543f047896 */ /* 0x000fd20008000004 */
[----:B------:R-:W-:Y:S01]  /*8b00*/  SYNCS.ARRIVE.TRANS64.RED.A1T0 RZ, [UR4], RZ ;  /* 0x000000ffffff79a7 */ /* 0x000fe20008100404 */
[----:B------:R-:W-:Y:S05]  /*8b10*/  @P1 BRA `(.L_x_31) ;  /* 0x0000000000041947 */ /* 0x000fea0003800000 */
[----:B------:R-:W-:Y:S01]  /*8b20*/  BPT.TRAP 0x1 ;  /* 0x000000040000795c */ /* 0x000fe20000300000 */
.L_x_31:
[----:B------:R-:W-:-:S04]  /*8b30*/  UIADD3 UR7, UR7, 0x1, URZ ;  /* 0x0000000107077890 */ /* 0x000fc8000fffe03f */
[----:B------:R-:W-:-:S04]  /*8b40*/  UISETP.NE.AND UP0, UPT, UR7, 0x5, UPT ;  /* 0x000000050700788c */ /* 0x000fc8000bf05270 */
[----:B------:R-:W-:Y:S01]  /*8b50*/  USEL UR7, UR7, URZ, UP0 ;  /* 0x0000003f07077287 */ /* 0x000fe20008000000 */
[----:B------:R-:W-:Y:S11]  /*8b60*/  @!P0 BRA `(.L_x_32) ;  /* 0x0000000000048947 */ /* 0x000ff60003800000 */
[----:B------:R-:W-:Y:S01]  /*8b70*/  BPT.TRAP 0x1 ;  /* 0x000000040000795c */ /* 0x000fe20000300000 */
.L_x_32:
[----:B------:R-:W-:-:S04]  /*8b80*/  ULEA UR4, UR7, UR38, 0x3 ;  /* 0x0000002607047291 */ /* 0x000fc8000f8e183f */
[----:B------:R-:W-:-:S04]  /*8b90*/  UIADD3 UR4, UR4, 0x30028, URZ ;  /* 0x0003002804047890 */ /* 0x000fc8000fffe03f */
[----:B------:R-:W-:-:S09]  /*8ba0*/  UPRMT UR4, URZ, 0x654, UR4 ;  /* 0x000006543f047896 */ /* 0x000fd20008000004 */
[----:B------:R-:W-:Y:S01]  /*8bb0*/  SYNCS.ARRIVE.TRANS64.RED.A1T0 RZ, [UR4], RZ ;  /* 0x000000ffffff79a7 */ /* 0x000fe20008100404 */
[----:B------:R-:W-:Y:S05]  /*8bc0*/  @P1 BRA `(.L_x_33) ;  /* 0x0000000000041947 */ /* 0x000fea0003800000 */
[----:B------:R-:W-:Y:S01]  /*8bd0*/  BPT.TRAP 0x1 ;  /* 0x000000040000795c */ /* 0x000fe20000300000 */
.L_x_33:
[----:B------:R-:W-:Y:S01]  /*8be0*/  UIADD3 UR4, UR11, 0x1, URZ ;  /* 0x000000010b047890 */ /* 0x000fe2000fffe03f */
[C---:B------:R-:W-:Y:S01]  /*8bf0*/  ISETP.GT.AND P3, PT, R12.reuse, 0x2, PT ;  /* 0x000000020c00780c */ /* 0x040fe20003f64270 */
[----:B------:R-:W-:Y:S01]  /*8c00*/  UIADD3 UR7, UR7, 0x1, URZ ;  /* 0x0000000107077890 */ /* 0x000fe2000fffe03f */
[----:B------:R-:W-:Y:S01]  /*8c10*/  VIADD R12, R12, 0xffffffff ;  /* 0xffffffff0c0c7836 */ /* 0x000fe20000000000 */
[----:B------:R-:W-:Y:S01]  /*8c20*/  UISETP.NE.AND UP2, UPT, UR4, 0x5, UPT ;  /* 0x000000050400788c */ /* 0x000fe2000bf45270 */
[----:B------:R-:W-:Y:S01]  /*8c30*/  IADD3 R3, R3, 0x80, RZ ;  /* 0x0000008003037810 */ /* 0x000fe20007ffe0ff */
[----:B------:R-:W-:Y:S01]  /*8c40*/  UISETP.NE.AND UP0, UPT, UR7, 0x5, UPT ;  /* 0x000000050700788c */ /* 0x000fe2000bf05270 */
[----:B------:R-:W-:Y:S01]  /*8c50*/  IMAD.MOV.U32 R19, RZ, RZ, R9 ;  /* 0x000000ffff137224 */ /* 0x000fe200078e0009 */
[----:B------:R-:W-:Y:S01]  /*8c60*/  USEL UR10, URZ, 0x1, UP2 ;  /* 0x000000013f0a7887 */ /* 0x000fe20009000000 */
[----:B------:R-:W-:Y:S01]  /*8c70*/  IMAD.MOV.U32 R17, RZ, RZ, R15 ;  /* 0x000000ffff117224 */ /* 0x000fe200078e000f */
[----:B------:R-:W-:-:S02]  /*8c80*/  USEL UR7, UR7, URZ, UP0 ;  /* 0x0000003f07077287 */ /* 0x000fc40008000000 */
[----:B------:R-:W-:Y:S02]  /*8c90*/  USEL UR4, UR4, URZ, UP2 ;  /* 0x0000003f04047287 */ /* 0x000fe40009000000 */
[----:B------:R-:W-:Y:S01]  /*8ca0*/  LOP3.LUT R4, R4, UR10, RZ, 0x3c, !PT ;  /* 0x0000000a04047c12 */ /* 0x000fe2000f8e3cff */
[----:B------:R-:W-:Y:S09]  /*8cb0*/  @P3 BRA `(.L_x_34) ;  /* 0xffffffc000d83947 */ /* 0x000ff2000383ffff */
.L_x_23:
[----:B------:R-:W-:-:S13]  /*8cc0*/  ISETP.GE.AND P3, PT, R12, 0x1, PT ;  /* 0x000000010c00780c */ /* 0x000fda0003f66270 */
[----:B------:R-:W-:Y:S05]  /*8cd0*/  @!P3 BRA `(.L_x_35) ;  /* 0x000000440090b947 */ /* 0x000fea0003800000 */
[----:B-1----:R-:W-:Y:S01]  /*8ce0*/  IMAD.MOV.U32 R14, RZ, RZ, R9 ;  /* 0x000000ffff0e7224 */ /* 0x002fe200078e0009 */
[----:B------:R-:W-:Y:S01]  /*8cf0*/  MOV R13, R15 ;  /* 0x0000000f000d7202 */ /* 0x000fe20000000f00 */
[----:B------:R-:W-:-:S06]  /*8d00*/  ULDC UR39, c[0x0][0x604] ;  /* 0x0001810000277ab9 */ /* 0x000fcc0000000800 */
.L_x_46:
[----:B------:R-:W-:Y:S05]  /*8d10*/  @!P0 BRA `(.L_x_36) ;  /* 0x0000000000048947 */ /* 0x000fea0003800000 */
[----:B------:R-:W-:Y:S01]  /*8d20*/  BPT.TRAP 0x1 ;  /* 0x000000040000795c */ /* 0x000fe20000300000 */
.L_x_36:
[----:B------:R-:W-:Y:S01]  /*8d30*/  ULEA UR10, UR4, UR38, 0x3 ;  /* 0x00000026040a7291 */ /* 0x000fe2000f8e183f */
[----:B------:R-:W-:-:S08]  /*8d40*/  SHF.L.U32 R9, R4, 0x1f, RZ ;  /* 0x0000001f04097819 */ /* 0x000fd000000006ff */
[----:B------:R-:W1:Y:S02]  /*8d50*/  SYNCS.PHASECHK.TRANS64.TRYWAIT P3, [UR10+0x30000], R9 ;  /* 0x03000009ff0075a7 */ /* 0x000e64000806014a */
[----:B-1----:R-:W-:Y:S05]  /*8d60*/  @!P3 BRA `(.L_x_37) ;  /* 0x0000008000fcb947 */ /* 0x002fea0003800000 */
.L_x_111:
        /* <DEDUP_REMOVED lines=47> */
.L_x_38:
[C---:B-1----:R-:W-:Y:S01]  /*9060*/  VIADD R9, R3.reuse, 0x1 ;  /* 0x0000000103097836 */ /* 0x042fe20000000000 */
[C---:B------:R-:W-:Y:S01]  /*9070*/  ISETP.GE.AND P6, PT, R0.reuse, R3, PT ;  /* 0x000000030000720c */ /* 0x040fe20003fc6270 */
[C---:B------:R-:W-:Y:S01]  /*9080*/  VIADD R15, R3.reuse, 0x8 ;  /* 0x00000008030f7836 */ /* 0x040fe20000000000 */
[C---:B------:R-:W-:Y:S01]  /*9090*/  IADD3 R19, R3.reuse, 0x10, RZ ;  /* 0x0000001003137810 */ /* 0x040fe20007ffe0ff */
[C---:B------:R-:W-:Y:S01]  /*90a0*/  VIADD R231, R3.reuse, 0x9 ;  /* 0x0000000903e77836 */ /* 0x040fe20000000000 */
[C---:B------:R-:W-:Y:S01]  /*90b0*/  ISETP.GE.AND P3, PT, R0.reuse, R9, PT ;  /* 0x000000090000720c */ /* 0x040fe20003f66270 */
[C---:B------:R-:W-:Y:S01]  /*90c0*/  VIADD R17, R3.reuse, 0x18 ;  /* 0x0000001803117836 */ /* 0x040fe20000000000 */
[-C--:B------:R-:W-:Y:S01]  /*90d0*/  ISETP.GE.AND P5, PT, R0, R15.reuse, PT ;  /* 0x0000000f0000720c */ /* 0x080fe20003fa6270 */
[----:B------:R-:W-:Y:S01]  /*90e0*/  VIADD R21, R3, 0x19 ;  /* 0x0000001903157836 */ /* 0x000fe20000000000 */
[----:B------:R-:W-:Y:S01]  /*90f0*/  FSEL R153, R153, -INF , P3 ;  /* 0xff80000099997808 */ /* 0x000fe20001800000 */
[C---:B------:R-:W-:Y:S01]  /*9100*/  VIADD R217, R3.reuse, 0x21 ;  /* 0x0000002103d97836 */ /* 0x040fe20000000000 */
[----:B------:R-:W-:Y:S01]  /*9110*/  ISETP.GE.AND P3, PT, R2, R15, PT ;  /* 0x0000000f0200720c */ /* 0x000fe20003f66270 */
[C---:B------:R-:W-:Y:S01]  /*9120*/  VIADD R221, R3.reuse, 0x29 ;  /* 0x0000002903dd7836 */ /* 0x040fe20000000000 */
[----:B------:R-:W-:Y:S01]  /*9130*/  FSEL R15, R152, -INF , P6 ;  /* 0xff800000980f7808 */ /* 0x000fe20003000000 */
[C---:B------:R-:W-:Y:S01]  /*9140*/  VIADD R225, R3.reuse, 0x31 ;  /* 0x0000003103e17836 */ /* 0x040fe20000000000 */
[----:B------:R-:W-:Y:S01]  /*9150*/  ISETP.GE.AND P6, PT, R0, R231, PT ;  /* 0x000000e70000720c */ /* 0x000fe20003fc6270 */
[----:B------:R-:W-:Y:S01]  /*9160*/  VIADD R229, R3, 0x39 ;  /* 0x0000003903e57836 */ /* 0x000fe20000000000 */
[----:B------:R-:W-:Y:S01]  /*9170*/  FMNMX R16, R15, R14, !PT ;  /* 0x0000000e0f107209 */ /* 0x000fe20007800000 */
[----:B------:R-:W-:Y:S01]  /*9180*/  ULEA UR4, UR11, UR38, 0x3 ;  /* 0x000000260b047291 */ /* 0x000fe2000f8e183f */
[----:B------:R-:W-:-:S02]  /*9190*/  FSEL R156, R156, -INF , P5 ;  /* 0xff8000009c9c7808 */ /* 0x000fc40002800000 */
[----:B------:R-:W-:Y:S02]  /*91a0*/  FMNMX R23, R153, R16, !PT ;  /* 0x0000001099177209 */ /* 0x000fe40007800000 */
[----:B------:R-:W-:Y:S01]  /*91b0*/  ISETP.GE.AND P4, PT, R2, R9, PT ;  /* 0x000000090200720c */ /* 0x000fe20003f86270 */
[----:B------:R-:W-:Y:S01]  /*91c0*/  VIADD R9, R3, 0x11 ;  /* 0x0000001103097836 */ /* 0x000fe20000000000 */
[----:B------:R-:W-:Y:S02]  /*91d0*/  ISETP.GE.AND P5, PT, R0, R19, PT ;  /* 0x000000130000720c */ /* 0x000fe40003fa6270 */
[----:B------:R-:W-:Y:S02]  /*91e0*/  FSEL R157, R157, -INF , P6 ;  /* 0xff8000009d9d7808 */ /* 0x000fe40003000000 */
[----:B------:R-:W-:Y:S02]  /*91f0*/  FMNMX R16, R156, R23, !PT ;  /* 0x000000179c107209 */ /* 0x000fe40007800000 */
[----:B------:R-:W-:-:S02]  /*9200*/  ISETP.GE.AND P6, PT, R0, R9, PT ;  /* 0x000000090000720c */ /* 0x000fc40003fc6270 */
[----:B------:R-:W-:Y:S02]  /*9210*/  FSEL R160, R160, -INF , P5 ;  /* 0xff800000a0a07808 */ /* 0x000fe40002800000 */
[----:B------:R-:W-:Y:S02]  /*9220*/  FMNMX R219, R157, R16, !PT ;  /* 0x000000109ddb7209 */ /* 0x000fe40007800000 */
[----:B------:R-:W-:Y:S02]  /*9230*/  ISETP.GE.AND P5, PT, R0, R17, PT ;  /* 0x000000110000720c */ /* 0x000fe40003fa6270 */
[----:B------:R-:W-:Y:S02]  /*9240*/  FSEL R161, R161, -INF , P6 ;  /* 0xff800000a1a17808 */ /* 0x000fe40003000000 */
[----:B------:R-:W-:Y:S01]  /*9250*/  FMNMX R16, R160, R219, !PT ;  /* 0x000000dba0107209 */ /* 0x000fe20007800000 */
[C---:B------:R-:W-:Y:S01]  /*9260*/  VIADD R219, R3.reuse, 0x28 ;  /* 0x0000002803db7836 */ /* 0x040fe20000000000 */
[----:B------:R-:W-:-:S02]  /*9270*/  IADD3 R23, R3, 0x20, RZ ;  /* 0x0000002003177810 */ /* 0x000fc40007ffe0ff */
[----:B------:R-:W-:Y:S02]  /*9280*/  ISETP.GE.AND P6, PT, R0, R21, PT ;  /* 0x000000150000720c */ /* 0x000fe40003fc6270 */
[----:B------:R-:W-:Y:S02]  /*9290*/  FSEL R164, R164, -INF , P5 ;  /* 0xff800000a4a47808 */ /* 0x000fe40002800000 */
[----:B------:R-:W-:Y:S02]  /*92a0*/  FMNMX R223, R161, R16, !PT ;  /* 0x00000010a1df7209 */ /* 0x000fe40007800000 */
[----:B------:R-:W-:Y:S02]  /*92b0*/  ISETP.GE.AND P5, PT, R0, R23, PT ;  /* 0x000000170000720c */ /* 0x000fe40003fa6270 */
[----:B------:R-:W-:Y:S02]  /*92c0*/  FSEL R165, R165, -INF , P6 ;  /* 0xff800000a5a57808 */ /* 0x000fe40003000000 */
[----:B------:R-:W-:-:S02]  /*92d0*/  FMNMX R16, R164, R223, !PT ;  /* 0x000000dfa4107209 */ /* 0x000fc40007800000 */
[----:B------:R-:W-:Y:S02]  /*92e0*/  ISETP.GE.AND P6, PT, R0, R217, PT ;  /* 0x000000d90000720c */ /* 0x000fe40003fc6270 */
        /* <DEDUP_REMOVED lines=19> */
[----:B------:R-:W-:Y:S01]  /*9420*/  VIADD R233, R3, 0x41 ;  /* 0x0000004103e97836 */ /* 0x000fe20000000000 */
[----:B------:R-:W-:-:S02]  /*9430*/  FSEL R180, R180, -INF , P5 ;  /* 0xff800000b4b47808 */ /* 0x000fc40002800000 */
[----:B------:R-:W-:Y:S02]  /*9440*/  ISETP.GE.AND P6, PT, R2, R231, PT ;  /* 0x000000e70200720c */ /* 0x000fe40003fc6270 */
[C---:B------:R-:W-:Y:S02]  /*9450*/  ISETP.GE.AND P5, PT, R0.reuse, R229, PT ;  /* 0x000000e50000720c */ /* 0x040fe40003fa6270 */
[----:B------:R-:W-:Y:S02]  /*9460*/  IADD3 R231, R3, 0x40, RZ ;  /* 0x0000004003e77810 */ /* 0x000fe40007ffe0ff */
[----:B------:R-:W-:Y:S02]  /*9470*/  FMNMX R235, R177, R16, !PT ;  /* 0x00000010b1eb7209 */ /* 0x000fe40007800000 */
[----:B------:R-:W-:Y:S02]  /*9480*/  FSEL R181, R181, -INF , P5 ;  /* 0xff800000b5b57808 */ /* 0x000fe40002800000 */
[----:B------:R-:W-:-:S02]  /*9490*/  ISETP.GE.AND P5, PT, R0, R231, PT ;  /* 0x000000e70000720c */ /* 0x000fc40003fa6270 */
[----:B------:R-:W-:Y:S01]  /*94a0*/  FMNMX R16, R180, R235, !PT ;  /* 0x000000ebb4107209 */ /* 0x000fe20007800000 */
[----:B------:R-:W-:Y:S01]  /*94b0*/  VIADD R235, R3, 0x48 ;  /* 0x0000004803eb7836 */ /* 0x000fe20000000000 */
[----:B------:R-:W-:Y:S02]  /*94c0*/  FSEL R184, R184, -INF , P5 ;  /* 0xff800000b8b87808 */ /* 0x000fe40002800000 */
[----:B------:R-:W-:Y:S02]  /*94d0*/  ISETP.GE.AND P5, PT, R0, R233, PT ;  /* 0x000000e90000720c */ /* 0x000fe40003fa6270 */
[----:B------:R-:W-:Y:S02]  /*94e0*/  FMNMX R237, R181, R16, !PT ;  /* 0x00000010b5ed7209 */ /* 0x000fe40007800000 */
[----:B------:R-:W-:Y:S02]  /*94f0*/  FSEL R185, R185, -INF , P5 ;  /* 0xff800000b9b97808 */ /* 0x000fe40002800000 */
[----:B------:R-:W-:Y:S01]  /*9500*/  FMNMX R16, R184, R237, !PT ;  /* 0x000000edb8107209 */ /* 0x000fe20007800000 */
[----:B------:R-:W-:Y:S01]  /*9510*/  VIADD R237, R3, 0x49 ;  /* 0x0000004903ed7836 */ /* 0x000fe20000000000 */
[----:B------:R-:W-:-:S02]  /*9520*/  ISETP.GE.AND P5, PT, R0, R235, PT ;  /* 0x000000eb0000720c */ /* 0x000fc40003fa6270 */
[----:B------:R-:W-:Y:S02]  /*9530*/  FMNMX R20, R185, R16, !PT ;  /* 0x00000010b9147209 */ /* 0x000fe40007800000 */
[----:B------:R-:W-:Y:S02]  /*9540*/  FSEL R188, R188, -INF , P5 ;  /* 0xff800000bcbc7808 */ /* 0x000fe40002800000 */
[C---:B------:R-:W-:Y:S02]  /*9550*/  ISETP.GE.AND P5, PT, R0.reuse, R237, PT ;  /* 0x000000ed0000720c */ /* 0x040fe40003fa6270 */
[----:B------:R-:W-:Y:S02]  /*9560*/  IADD3 R16, R3, 0x50, RZ ;  /* 0x0000005003107810 */ /* 0x000fe40007ffe0ff */
[----:B------:R-:W-:Y:S01]  /*9570*/  FSEL R18, R189, -INF , P5 ;  /* 0xff800000bd127808 */ /* 0x000fe20002800000 */
[----:B------:R-:W-:Y:S01]  /*9580*/  VIADD R189, R3, 0x51 ;  /* 0x0000005103bd7836 */ /* 0x000fe20000000000 */
[----:B------:R-:W-:-:S02]  /*9590*/  ISETP.GE.AND P5, PT, R0, R16, PT ;  /* 0x000000100000720c */ /* 0x000fc40003fa6270 */
[----:B------:R-:W-:Y:S02]  /*95a0*/  FMNMX R20, R188, R20, !PT ;  /* 0x00000014bc147209 */ /* 0x000fe40007800000 */
[----:B------:R-:W-:Y:S02]  /*95b0*/  FSEL R192, R192, -INF , P5 ;  /* 0xff800000c0c07808 */ /* 0x000fe40002800000 */
[----:B------:R-:W-:Y:S01]  /*95c0*/  FMNMX R152, R18, R20, !PT ;  /* 0x0000001412987209 */ /* 0x000fe20007800000 */
[----:B------:R-:W-:Y:S01]  /*95d0*/  VIADD R20, R3, 0x58 ;  /* 0x0000005803147836 */ /* 0x000fe20000000000 */
[----:B------:R-:W-:Y:S02]  /*95e0*/  ISETP.GE.AND P5, PT, R0, R189, PT ;  /* 0x000000bd0000720c */ /* 0x000fe40003fa6270 */
[----:B------:R-:W-:Y:S02]  /*95f0*/  FMNMX R152, R192, R152, !PT ;  /* 0x00000098c0987209 */ /* 0x000fe40007800000 */
[----:B------:R-:W-:Y:S01]  /*9600*/  FSEL R22, R193, -INF , P5 ;  /* 0xff800000c1167808 */ /* 0x000fe20002800000 */
[----:B------:R-:W-:Y:S01]  /*9610*/  VIADD R193, R3, 0x59 ;  /* 0x0000005903c17836 */ /* 0x000fe20000000000 */
[----:B------:R-:W-:-:S02]  /*9620*/  ISETP.GE.AND P5, PT, R0, R20, PT ;  /* 0x000000140000720c */ /* 0x000fc40003fa6270 */
[----:B------:R-:W-:Y:S02]  /*9630*/  FMNMX R216, R22, R152, !PT ;  /* 0x0000009816d87209 */ /* 0x000fe40007800000 */
[----:B------:R-:W-:Y:S02]  /*9640*/  FSEL R196, R196, -INF , P5 ;  /* 0xff800000c4c47808 */ /* 0x000fe40002800000 */
[----:B------:R-:W-:Y:S02]  /*9650*/  ISETP.GE.AND P5, PT, R0, R193, PT ;  /* 0x000000c10000720c */ /* 0x000fe40003fa6270 */
[----:B------:R-:W-:Y:S02]  /*9660*/  IADD3 R152, R3, 0x60, RZ ;  /* 0x0000006003987810 */ /* 0x000fe40007ffe0ff */
[----:B------:R-:W-:Y:S02]  /*9670*/  FSEL R197, R197, -INF , P5 ;  /* 0xff800000c5c57808 */ /* 0x000fe40002800000 */
[----:B------:R-:W-:Y:S01]  /*9680*/  FMNMX R218, R196, R216, !PT ;  /* 0x000000d8c4da7209 */ /* 0x000fe20007800000 */
[----:B------:R-:W-:Y:S01]  /*9690*/  VIADD R216, R3, 0x61 ;  /* 0x0000006103d87836 */ /* 0x000fe20000000000 */
[----:B------:R-:W-:-:S02]  /*96a0*/  ISETP.GE.AND P5, PT, R0, R152, PT ;  /* 0x000000980000720c */ /* 0x000fc40003fa6270 */
[----:B------:R-:W-:Y:S01]  /*96b0*/  FMNMX R222, R197, R218, !PT ;  /* 0x000000dac5de7209 */ /* 0x000fe20007800000 */
[----:B------:R-:W-:Y:S01]  /*96c0*/  VIADD R218, R3, 0x68 ;  /* 0x0000006803da7836 */ /* 0x000fe20000000000 */
[----:B------:R-:W-:Y:S02]  /*96d0*/  FSEL R200, R200, -INF , P5 ;  /* 0xff800000c8c87808 */ /* 0x000fe40002800000 */
[----:B------:R-:W-:Y:S02]  /*96e0*/  ISETP.GE.AND P5, PT, R0, R216, PT ;  /* 0x000000d80000720c */ /* 0x000fe40003fa6270 */
[----:B------:R-:W-:Y:S02]  /*96f0*/  FMNMX R224, R200, R222, !PT ;  /* 0x000000dec8e07209 */ /* 0x000fe40007800000 */
[----:B------:R-:W-:Y:S01]  /*9700*/  FSEL R220, R201, -INF , P5 ;  /* 0xff800000c9dc7808 */ /* 0x000fe20002800000 */
        /* <DEDUP_REMOVED lines=10> */
[----:B------:R-:W-:Y:S01]  /*97b0*/  FSEL R226, R208, -INF , P5 ;  /* 0xff800000d0e27808 */ /* 0x000fe20002800000 */
        /* <DEDUP_REMOVED lines=9> */
[----:B------:R-:W-:Y:S02]  /*9850*/  FMNMX R230, R228, R230, !PT ;  /* 0x000000e6e4e67209 */ /* 0x000fe40007800000 */
[----:B------:R-:W-:Y:S02]  /*9860*/  FSEL R213, R213, -INF , P5 ;  /* 0xff800000d5d57808 */ /* 0x000fe40002800000 */
[----:B------:R-:W-:-:S02]  /*9870*/  FMNMX R230, R212, R230, !PT ;  /* 0x000000e6d4e67209 */ /* 0x000fc40007800000 */
[C---:B------:R-:W-:Y:S02]  /*9880*/  ISETP.GE.AND P5, PT, R2.reuse, R19, PT ;  /* 0x000000130200720c */ /* 0x040fe40003fa6270 */
[----:B------:R-:W-:Y:S02]  /*9890*/  FMNMX R230, R213, R230, !PT ;  /* 0x000000e6d5e67209 */ /* 0x000fe40007800000 */
[----:B------:R-:W-:Y:S02]  /*98a0*/  FSEL R159, R159, -INF , P6 ;  /* 0xff8000009f9f7808 */ /* 0x000fe40003000000 */
[----:B------:R-:W-:Y:S01]  /*98b0*/  ISETP.GE.AND P6, PT, R2, R21, PT ;  /* 0x000000150200720c */ /* 0x000fe20003fc6270 */
[----:B------:R-:W1:Y:S01]  /*98c0*/  SHFL.BFLY PT, R19, R230, 0x1, 0x1f ;  /* 0x0c201f00e6137f89 */ /* 0x000e6200000e0000 */
[----:B------:R-:W-:Y:S02]  /*98d0*/  FSEL R162, R162, -INF , P5 ;  /* 0xff800000a2a27808 */ /* 0x000fe40002800000 */
[----:B------:R-:W-:-:S02]  /*98e0*/  FSEL R167, R167, -INF , P6 ;  /* 0xff800000a7a77808 */ /* 0x000fc40003000000 */
[----:B------:R-:W-:Y:S02]  /*98f0*/  ISETP.GE.AND P6, PT, R2, R221, PT ;  /* 0x000000dd0200720c */ /* 0x000fe40003fc6270 */
[----:B------:R-:W-:Y:S02]  /*9900*/  FSEL R158, R158, -INF , P3 ;  /* 0xff8000009e9e7808 */ /* 0x000fe40001800000 */
[C---:B------:R-:W-:Y:S02]  /*9910*/  ISETP.GE.AND P5, PT, R2.reuse, R23, PT ;  /* 0x000000170200720c */ /* 0x040fe40003fa6270 */
[----:B------:R-:W-:Y:S02]  /*9920*/  FSEL R175, R175, -INF , P6 ;  /* 0xff800000afaf7808 */ /* 0x000fe40003000000 */
[----:B------:R-:W-:Y:S02]  /*9930*/  FSEL R155, R155, -INF , P4 ;  /* 0xff8000009b9b7808 */ /* 0x000fe40002000000 */
[----:B------:R-:W-:-:S02]  /*9940*/  ISETP.GE.AND P3, PT, R2, R17, PT ;  /* 0x000000110200720c */ /* 0x000fc40003f66270 */
[C---:B------:R-:W-:Y:S02]  /*9950*/  ISETP.GE.AND P6, PT, R2.reuse, R229, PT ;  /* 0x000000e50200720c */ /* 0x040fe40003fc6270 */
[----:B------:R-:W-:Y:S02]  /*9960*/  ISETP.GE.AND P4, PT, R2, R9, PT ;  /* 0x000000090200720c */ /* 0x000fe40003f86270 */
[----:B------:R-:W-:Y:S02]  /*9970*/  FSEL R170, R170, -INF , P5 ;  /* 0xff800000aaaa7808 */ /* 0x000fe40002800000 */
[----:B------:R-:W-:Y:S02]  /*9980*/  FSEL R166, R166, -INF , P3 ;  /* 0xff800000a6a67808 */ /* 0x000fe40001800000 */
[----:B-1----:R-:W-:Y:S02]  /*9990*/  FMNMX R19, R230, R19, !PT ;  /* 0x00000013e6137209 */ /* 0x002fe40007800000 */
[----:B------:R-:W-:-:S02]  /*99a0*/  ISETP.GE.AND P5, PT, R2, R223, PT ;  /* 0x000000df0200720c */ /* 0x000fc40003fa6270 */
[----:B------:R-:W-:Y:S01]  /*99b0*/  FSEL R183, R183, -INF , P6 ;  /* 0xff800000b7b77808 */ /* 0x000fe20003000000 */
[----:B------:R-:W1:Y:S01]  /*99c0*/  SHFL.BFLY PT, R230, R19, 0x2, 0x1f ;  /* 0x0c401f0013e67f89 */ /* 0x000e6200000e0000 */
[----:B------:R-:W-:Y:S02]  /*99d0*/  FSEL R163, R163, -INF , P4 ;  /* 0xff800000a3a37808 */ /* 0x000fe40002000000 */
[C---:B------:R-:W-:Y:S02]  /*99e0*/  ISETP.GE.AND P3, PT, R2.reuse, R219, PT ;  /* 0x000000db0200720c */ /* 0x040fe40003f66270 */
[C---:B------:R-:W-:Y:S02]  /*99f0*/  ISETP.GE.AND P6, PT, R2.reuse, R237, PT ;  /* 0x000000ed0200720c */ /* 0x040fe40003fc6270 */
[----:B------:R-:W-:Y:S02]  /*9a00*/  ISETP.GE.AND P4, PT, R2, R217, PT ;  /* 0x000000d90200720c */ /* 0x000fe40003f86270 */
[----:B------:R-:W-:-:S02]  /*9a10*/  FSEL R178, R178, -INF , P5 ;  /* 0xff800000b2b27808 */ /* 0x000fc40002800000 */
[----:B------:R-:W-:Y:S02]  /*9a20*/  FSEL R174, R174, -INF , P3 ;  /* 0xff800000aeae7808 */ /* 0x000fe40001800000 */
[C---:B------:R-:W-:Y:S02]  /*9a30*/  ISETP.GE.AND P5, PT, R2.reuse, R231, PT ;  /* 0x000000e70200720c */ /* 0x040fe40003fa6270 */
[----:B------:R-:W-:Y:S02]  /*9a40*/  FSEL R191, R191, -INF , P6 ;  /* 0xff800000bfbf7808 */ /* 0x000fe40003000000 */
[----:B------:R-:W-:Y:S02]  /*9a50*/  FSEL R171, R171, -INF , P4 ;  /* 0xff800000abab7808 */ /* 0x000fe40002000000 */
[C---:B------:R-:W-:Y:S02]  /*9a60*/  ISETP.GE.AND P3, PT, R2.reuse, R227, PT ;  /* 0x000000e30200720c */ /* 0x040fe40003f66270 */
[----:B------:R-:W-:-:S02]  /*9a70*/  ISETP.GE.AND P4, PT, R2, R225, PT ;  /* 0x000000e10200720c */ /* 0x000fc40003f86270 */
[----:B------:R-:W-:Y:S02]  /*9a80*/  FSEL R186, R186, -INF , P5 ;  /* 0xff800000baba7808 */ /* 0x000fe40002800000 */
[----:B-1----:R-:W-:Y:S02]  /*9a90*/  FMNMX R9, R19, R230, !PT ;  /* 0x000000e613097209 */ /* 0x002fe40007800000 */
[----:B------:R-:W-:Y:S02]  /*9aa0*/  FSEL R182, R182, -INF , P3 ;  /* 0xff800000b6b67808 */ /* 0x000fe40001800000 */
[C---:B------:R-:W-:Y:S02]  /*9ab0*/  FSETP.NEU.AND P6, PT, R9.reuse, -INF , PT ;  /* 0xff8000000900780b */ /* 0x040fe40003fcd000 */
[----:B------:R-:W-:Y:S02]  /*9ac0*/  ISETP.GE.AND P5, PT, R2, R16, PT ;  /* 0x000000100200720c */ /* 0x000fe40003fa6270 */
[----:B------:R-:W-:-:S02]  /*9ad0*/  FSEL R17, R9, RZ, P6 ;  /* 0x000000ff09117208 */ /* 0x000fc40003000000 */
[----:B------:R-:W-:Y:S02]  /*9ae0*/  FSEL R179, R179, -INF , P4 ;  /* 0xff800000b3b37808 */ /* 0x000fe40002000000 */
[C---:B------:R-:W-:Y:S01]  /*9af0*/  ISETP.GE.AND P3, PT, R2.reuse, R235, PT ;  /* 0x000000eb0200720c */ /* 0x040fe20003f66270 */
[C---:B------:R-:W-:Y:S01]  /*9b00*/  FMUL R19, R17.reuse, UR39 ;  /* 0x0000002711137c20 */ /* 0x040fe20008400000 */
[----:B------:R-:W-:Y:S01]  /*9b10*/  ISETP.GE.AND P6, PT, R2, R218, PT ;  /* 0x000000da0200720c */ /* 0x000fe20003fc6270 */
[----:B------:R-:W-:-:S01]  /*9b20*/  FADD R17, -R17, R14 ;  /* 0x0000000e11117221 */ /* 0x000fc20000000100 */
[----:B------:R-:W-:Y:S01]  /*9b30*/  ISETP.GE.AND P4, PT, R2, R233, PT ;  /* 0x000000e90200720c */ /* 0x000fe20003f86270 */
[----:B------:R-:W-:-:S01]  /*9b40*/  FFMA R15, R15, UR39, -R19 ;  /* 0x000000270f0f7c23 */ /* 0x000fc20008000813 */
[----:B------:R-:W-:Y:S01]  /*9b50*/  FSEL R194, R194, -INF , P5 ;  /* 0xff800000c2c27808 */ /* 0x000fe20002800000 */
[----:B------:R-:W-:-:S01]  /*9b60*/  FFMA R157, R157, UR39, -R19 ;  /* 0x000000279d9d7c23 */ /* 0x000fc20008000813 */
[----:B------:R-:W-:Y:S01]  /*9b70*/  FSEL R190, R190, -INF , P3 ;  /* 0xff800000bebe7808 */ /* 0x000fe20001800000 */
[----:B------:R-:W-:-:S01]  /*9b80*/  FFMA R153, R153, UR39, -R19 ;  /* 0x0000002799997c23 */ /* 0x000fc20008000813 */
        /* <DEDUP_REMOVED lines=8> */
[----:B------:R-:W-:Y:S01]  /*9c10*/  ISETP.GE.AND P6, PT, R2, R205, PT ;  /* 0x000000cd0200720c */ /* 0x000fe20003fc6270 */
        /* <DEDUP_REMOVED lines=15> */
[C---:B------:R-:W-:Y:S01]  /*9d10*/  ISETP.GE.AND P6, PT, R2.reuse, R209, PT ;  /* 0x000000d10200720c */ /* 0x040fe20003fc6270 */
[----:B------:R-:W-:Y:S01]  /*9d20*/  FMUL R17, R17, UR39 ;  /* 0x0000002711117c20 */ /* 0x000fe20008400000 */
[----:B------:R-:W-:Y:S01]  /*9d30*/  ISETP.GE.AND P4, PT, R2, R152, PT ;  /* 0x000000980200720c */ /* 0x000fe20003f86270 */
[----:B------:R-:W-:-:S01]  /*9d40*/  FFMA R152, R160, UR39, -R19 ;  /* 0x00000027a0987c23 */ /* 0x000fc20008000813 */
[----:B------:R-:W-:-:S02]  /*9d50*/  FSEL R207, R207, -INF , P5 ;  /* 0xff800000cfcf7808 */ /* 0x000fc40002800000 */
[----:B------:R-:W-:Y:S02]  /*9d60*/  FSEL R203, R203, -INF , P3 ;  /* 0xff800000cbcb7808 */ /* 0x000fe40001800000 */
[----:B------:R-:W-:Y:S02]  /*9d70*/  ISETP.GE.AND P5, PT, R2, R208, PT ;  /* 0x000000d00200720c */ /* 0x000fe40003fa6270 */
[----:B------:R-:W-:Y:S02]  /*9d80*/  FSEL R215, R215, -INF , P6 ;  /* 0xff800000d7d77808 */ /* 0x000fe40003000000 */
[----:B------:R-:W-:Y:S02]  /*9d90*/  FSEL R202, R202, -INF , P4 ;  /* 0xff800000caca7808 */ /* 0x000fe40002000000 */
[----:B------:R-:W-:Y:S02]  /*9da0*/  FSETP.GEU.AND P3, PT, R15, -126, PT ;  /* 0xc2fc00000f00780b */ /* 0x000fe40003f6e000 */
[----:B------:R-:W-:-:S02]  /*9db0*/  FSETP.GEU.AND P6, PT, R157, -126, PT ;  /* 0xc2fc00009d00780b */ /* 0x000fc40003fce000 */
[----:B------:R-:W-:Y:S02]  /*9dc0*/  ISETP.GE.AND P4, PT, R2, R204, PT ;  /* 0x000000cc0200720c */ /* 0x000fe40003f86270 */
[----:B------:R-:W-:Y:S02]  /*9dd0*/  FSEL R214, R214, -INF , P5 ;  /* 0xff800000d6d67808 */ /* 0x000fe40002800000 */
[----:B------:R-:W-:Y:S02]  /*9de0*/  FSETP.GEU.AND P5, PT, R20, -126, PT ;  /* 0xc2fc00001400780b */ /* 0x000fe40003fae000 */
[----:B------:R-:W-:Y:S02]  /*9df0*/  FSEL R210, R210, -INF , P4 ;  /* 0xff800000d2d27808 */ /* 0x000fe40002000000 */
[----:B------:R-:W-:Y:S01]  /*9e00*/  FSETP.GEU.AND P4, PT, R153, -126, PT ;  /* 0xc2fc00009900780b */ /* 0x000fe20003f8e000 */
[----:B------:R-:W-:Y:S02]  /*9e10*/  @!P3 FMUL R15, R15, 0.5 ;  /* 0x3f0000000f0fb820 */ /* 0x000fe40000400000 */
[----:B------:R-:W-:-:S02]  /*9e20*/  @!P6 FMUL R157, R157, 0.5 ;  /* 0x3f0000009d9de820 */ /* 0x000fc40000400000 */
[----:B------:R-:W1:Y:S04]  /*9e30*/  MUFU.EX2 R16, R15 ;  /* 0x0000000f00107308 */ /* 0x000e680000000800 */
[----:B------:R-:W-:-:S04]  /*9e40*/  @!P5 FMUL R20, R20, 0.5 ;  /* 0x3f0000001414d820 */ /* 0x000fc80000400000 */
[----:B------:R2:W3:Y:S01]  /*9e50*/  MUFU.EX2 R23, R157 ;  /* 0x0000009d00177308 */ /* 0x0004e20000000800 */
[----:B------:R-:W-:-:S07]  /*9e60*/  @!P4 FMUL R153, R153, 0.5 ;  /* 0x3f0000009999c820 */ /* 0x000fce0000400000 */
[----:B------:R-:W4:Y:S01]  /*9e70*/  MUFU.EX2 R21, R153 ;  /* 0x0000009900157308 */ /* 0x000f220000000800 */
[----:B-1----:R-:W-:Y:S01]  /*9e80*/  @!P3 FMUL R16, R16, R16 ;  /* 0x000000101010b220 */ /* 0x002fe20000400000 */
[----:B------:R-:W-:Y:S01]  /*9e90*/  FSETP.GEU.AND P3, PT, R152, -126, PT ;  /* 0xc2fc00009800780b */ /* 0x000fe20003f6e000 */
[----:B--2---:R-:W-:-:S05]  /*9ea0*/  FFMA R157, R168, UR39, -R19 ;  /* 0x00000027a89d7c23 */ /* 0x004fca0008000813 */
[----:B------:R-:W1:Y:S01]  /*9eb0*/  MUFU.EX2 R20, R20 ;  /* 0x0000001400147308 */ /* 0x000e620000000800 */
[----:B---3--:R-:W-:Y:S01]  /*9ec0*/  @!P6 FMUL R23, R23, R23 ;  /* 0x000000171717e220 */ /* 0x008fe20000400000 */
[----:B------:R-:W-:-:S04]  /*9ed0*/  ISETP.GE.AND P6, PT, R2, R3, PT ;  /* 0x000000030200720c */ /* 0x000fc80003fc6270 */
[----:B------:R-:W-:Y:S01]  /*9ee0*/  FSEL R201, R154, -INF , P6 ;  /* 0xff8000009ac97808 */ /* 0x000fe20003000000 */
[----:B------:R-:W-:Y:S01]  /*9ef0*/  @!P3 FMUL R152, R152, 0.5 ;  /* 0x3f0000009898b820 */ /* 0x000fe20000400000 */
[----:B------:R-:W-:Y:S01]  /*9f00*/  FSETP.GEU.AND P6, PT, R156, -126, PT ;  /* 0xc2fc00009c00780b */ /* 0x000fe20003fce000 */
[----:B----4-:R-:W-:Y:S01]  /*9f10*/  @!P4 FMUL R21, R21, R21 ;  /* 0x000000151515c220 */ /* 0x010fe20000400000 */
[----:B------:R-:W-:Y:S02]  /*9f20*/  FSETP.GEU.AND P4, PT, R161, -126, PT ;  /* 0xc2fc0000a100780b */ /* 0x000fe40003f8e000 */
[----:B------:R-:W-:Y:S01]  /*9f30*/  FMNMX R160, R201, R13, !PT ;  /* 0x0000000dc9a07209 */ /* 0x000fe20007800000 */
[----:B------:R-:W2:Y:S03]  /*9f40*/  MUFU.EX2 R152, R152 ;  /* 0x0000009800987308 */ /* 0x000ea60000000800 */
[----:B------:R-:W-:Y:S01]  /*9f50*/  FMNMX R15, R155, R160, !PT ;  /* 0x000000a09b0f7209 */ /* 0x000fe20007800000 */
[----:B-1----:R-:W-:Y:S01]  /*9f60*/  @!P5 FMUL R20, R20, R20 ;  /* 0x000000141414d220 */ /* 0x002fe20000400000 */
[----:B------:R-:W-:Y:S01]  /*9f70*/  FSETP.GEU.AND P5, PT, R164, -126, PT ;  /* 0xc2fc0000a400780b */ /* 0x000fe20003fae000 */
[--C-:B------:R-:W-:Y:S01]  /*9f80*/  FFMA R160, R169, UR39, -R19.reuse ;  /* 0x00000027a9a07c23 */ /* 0x100fe20008000813 */
[----:B------:R-:W-:Y:S01]  /*9f90*/  FMNMX R168, R158, R15, !PT ;  /* 0x0000000f9ea87209 */ /* 0x000fe20007800000 */
[----:B------:R-:W-:Y:S01]  /*9fa0*/  @!P6 FMUL R156, R156, 0.5 ;  /* 0x3f0000009c9ce820 */ /* 0x000fe20000400000 */
[----:B------:R-:W-:-:S01]  /*9fb0*/  FFMA R169, R180, UR39, -R19 ;  /* 0x00000027b4a97c23 */ /* 0x000fc20008000813 */
[----:B------:R-:W-:Y:S01]  /*9fc0*/  @!P4 FMUL R161, R161, 0.5 ;  /* 0x3f000000a1a1c820 */ /* 0x000fe20000400000 */
[----:B------:R-:W-:-:S03]  /*9fd0*/  FMNMX R15, R159, R168, !PT ;  /* 0x000000a89f0f7209 */ /* 0x000fc60007800000 */
[----:B------:R1:W3:Y:S01]  /*9fe0*/  MUFU.EX2 R153, R161 ;  /* 0x000000a100997308 */ /* 0x0002e20000000800 */
[----:B--2---:R-:W-:-:S03]  /*9ff0*/  @!P3 FMUL R152, R152, R152 ;  /* 0x000000989898b220 */ /* 0x004fc60000400000 */
[----:B------:R-:W-:Y:S01]  /*a000*/  @!P5 FMUL R164, R164, 0.5 ;  /* 0x3f000000a4a4d820 */ /* 0x000fe20000400000 */
[----:B------:R-:W-:-:S03]  /*a010*/  FSETP.GEU.AND P3, PT, R157, -126, PT ;  /* 0xc2fc00009d00780b */ /* 0x000fc60003f6e000 */
[----:B------:R2:W4:Y:S01]  /*a020*/  MUFU.EX2 R154, R164 ;  /* 0x000000a4009a7308 */ /* 0x0005220000000800 */
[----:B-1----:R-:W-:-:S07]  /*a030*/  FFMA R161, R172, UR39, -R19 ;  /* 0x00000027aca17c23 */ /* 0x002fce0008000813 */
[----:B------:R-:W1:Y:S01]  /*a040*/  MUFU.EX2 R156, R156 ;  /* 0x0000009c009c7308 */ /* 0x000e620000000800 */
[----:B--2---:R-:W-:Y:S01]  /*a050*/  FMNMX R164, R162, R15, !PT ;  /* 0x0000000fa2a47209 */ /* 0x004fe20007800000 */
[----:B---3--:R-:W-:Y:S01]  /*a060*/  @!P4 FMUL R153, R153, R153 ;  /* 0x000000999999c220 */ /* 0x008fe20000400000 */
[----:B------:R-:W-:Y:S01]  /*a070*/  FSETP.GEU.AND P4, PT, R160, -126, PT ;  /* 0xc2fc0000a000780b */ /* 0x000fe20003f8e000 */
[----:B------:R-:W-:Y:S01]  /*a080*/  @!P3 FMUL R157, R157, 0.5 ;  /* 0x3f0000009d9db820 */ /* 0x000fe20000400000 */
[----:B------:R-:W-:Y:S01]  /*a090*/  FMNMX R15, R163, R164, !PT ;  /* 0x000000a4a30f7209 */ /* 0x000fe20007800000 */
[--C-:B------:R-:W-:Y:S01]  /*a0a0*/  FFMA R164, R173, UR39, -R19.reuse ;  /* 0x00000027ada47c23 */ /* 0x100fe20008000813 */
[----:B------:R-:W-:-:S01]  /*a0b0*/  FFMA R173, R184, UR39, -R19 ;  /* 0x00000027b8ad7c23 */ /* 0x000fc20008000813 */
[----:B------:R-:W-:Y:S01]  /*a0c0*/  FFMA R184, R222, UR39, -R19 ;  /* 0x00000027deb87c23 */ /* 0x000fe20008000813 */
[----:B----4-:R-:W-:Y:S01]  /*a0d0*/  @!P5 FMUL R154, R154, R154 ;  /* 0x0000009a9a9ad220 */ /* 0x010fe20000400000 */
[----:B------:R-:W-:Y:S01]  /*a0e0*/  FSETP.GEU.AND P5, PT, R161, -126, PT ;  /* 0xc2fc0000a100780b */ /* 0x000fe20003fae000 */
[----:B------:R-:W2:Y:S01]  /*a0f0*/  MUFU.EX2 R157, R157 ;  /* 0x0000009d009d7308 */ /* 0x000ea20000000800 */
[----:B------:R-:W-:-:S04]  /*a100*/  FMNMX R168, R166, R15, !PT ;  /* 0x0000000fa6a87209 */ /* 0x000fc80007800000 */
[----:B------:R-:W-:Y:S01]  /*a110*/  FMNMX R15, R167, R168, !PT ;  /* 0x000000a8a70f7209 */ /* 0x000fe20007800000 */
[----:B-1----:R-:W-:Y:S01]  /*a120*/  @!P6 FMUL R156, R156, R156 ;  /* 0x0000009c9c9ce220 */ /* 0x002fe20000400000 */
[----:B------:R-:W-:Y:S01]  /*a130*/  FSETP.GEU.AND P6, PT, R164, -126, PT ;  /* 0xc2fc0000a400780b */ /* 0x000fe20003fce000 */
[----:B------:R-:W-:Y:S01]  /*a140*/  @!P4 FMUL R160, R160, 0.5 ;  /* 0x3f000000a0a0c820 */ /* 0x000fe20000400000 */
[----:B------:R-:W-:-:S03]  /*a150*/  FMNMX R168, R170, R15, !PT ;  /* 0x0000000faaa87209 */ /* 0x000fc60007800000 */
[----:B------:R-:W-:Y:S01]  /*a160*/  @!P5 FMUL R161, R161, 0.5 ;  /* 0x3f000000a1a1d820 */ /* 0x000fe20000400000 */
[----:B------:R-:W-:Y:S01]  /*a170*/  FMNMX R15, R171, R168, !PT ;  /* 0x000000a8ab0f7209 */ /* 0x000fe20007800000 */
[----:B------:R-:W1:Y:S01]  /*a180*/  MUFU.EX2 R160, R160 ;  /* 0x000000a000a07308 */ /* 0x000e620000000800 */
[----:B------:R-:W-:-:S01]  /*a190*/  FFMA R168, R177, UR39, -R19 ;  /* 0x00000027b1a87c23 */ /* 0x000fc20008000813 */
[----:B------:R-:W-:Y:S01]  /*a1a0*/  FFMA R177, R188, UR39, -R19 ;  /* 0x00000027bcb17c23 */ /* 0x000fe20008000813 */
[----:B------:R-:W-:Y:S01]  /*a1b0*/  FMNMX R172, R174, R15, !PT ;  /* 0x0000000faeac7209 */ /* 0x000fe20007800000 */
[----:B--2---:R-:W-:Y:S01]  /*a1c0*/  @!P3 FMUL R157, R157, R157 ;  /* 0x0000009d9d9db220 */ /* 0x004fe20000400000 */
[----:B------:R-:W-:Y:S01]  /*a1d0*/  FSETP.GEU.AND P3, PT, R165, -126, PT ;  /* 0xc2fc0000a500780b */ /* 0x000fe20003f6e000 */
[----:B------:R-:W-:Y:S01]  /*a1e0*/  @!P6 FMUL R164, R164, 0.5 ;  /* 0x3f000000a4a4e820 */ /* 0x000fe20000400000 */
[----:B------:R-:W-:Y:S01]  /*a1f0*/  FMNMX R15, R175, R172, !PT ;  /* 0x000000acaf0f7209 */ /* 0x000fe20007800000 */
[----:B------:R-:W2:Y:S03]  /*a200*/  MUFU.EX2 R161, R161 ;  /* 0x000000a100a17308 */ /* 0x000ea60000000800 */
[----:B------:R-:W-:-:S04]  /*a210*/  FMNMX R172, R178, R15, !PT ;  /* 0x0000000fb2ac7209 */ /* 0x000fc80007800000 */
[----:B------:R-:W-:Y:S01]  /*a220*/  FMNMX R15, R179, R172, !PT ;  /* 0x000000acb30f7209 */ /* 0x000fe20007800000 */
[----:B------:R-:W3:Y:S01]  /*a230*/  MUFU.EX2 R164, R164 ;  /* 0x000000a400a47308 */ /* 0x000ee20000000800 */
[----:B------:R-:W-:-:S01]  /*a240*/  FFMA R172, R181, UR39, -R19 ;  /* 0x00000027b5ac7c23 */ /* 0x000fc20008000813 */
[----:B-1----:R-:W-:Y:S01]  /*a250*/  @!P4 FMUL R160, R160, R160 ;  /* 0x000000a0a0a0c220 */ /* 0x002fe20000400000 */
[----:B------:R-:W-:Y:S01]  /*a260*/  FSETP.GEU.AND P4, PT, R168, -126, PT ;  /* 0xc2fc0000a800780b */ /* 0x000fe20003f8e000 */
[----:B------:R-:W-:Y:S01]  /*a270*/  @!P3 FMUL R165, R165, 0.5 ;  /* 0x3f000000a5a5b820 */ /* 0x000fe20000400000 */
[----:B------:R-:W-:Y:S01]  /*a280*/  FMNMX R176, R182, R15, !PT ;  /* 0x0000000fb6b07209 */ /* 0x000fe20007800000 */
[----:B--2---:R-:W-:Y:S01]  /*a290*/  @!P5 FMUL R161, R161, R161 ;  /* 0x000000a1a1a1d220 */ /* 0x004fe20000400000 */
[----:B------:R-:W-:-:S03]  /*a2a0*/  FSETP.GEU.AND P5, PT, R169, -126, PT ;  /* 0xc2fc0000a900780b */ /* 0x000fc60003fae000 */
[----:B------:R-:W1:Y:S01]  /*a2b0*/  MUFU.EX2 R165, R165 ;  /* 0x000000a500a57308 */ /* 0x000e620000000800 */
[----:B------:R-:W-:-:S05]  /*a2c0*/  FMNMX R15, R183, R176, !PT ;  /* 0x000000b0b70f7209 */ /* 0x000fca0007800000 */
[----:B------:R-:W-:Y:S01]  /*a2d0*/  @!P4 FMUL R168, R168, 0.5 ;  /* 0x3f000000a8a8c820 */ /* 0x000fe20000400000 */
[----:B---3--:R-:W-:Y:S01]  /*a2e0*/  @!P6 FMUL R164, R164, R164 ;  /* 0x000000a4a4a4e220 */ /* 0x008fe20000400000 */
[----:B------:R-:W-:Y:S02]  /*a2f0*/  FSETP.GEU.AND P6, PT, R172, -126, PT ;  /* 0xc2fc0000ac00780b */ /* 0x000fe40003fce000 */
[----:B------:R-:W-:Y:S02]  /*a300*/  FMNMX R176, R186, R15, !PT ;  /* 0x0000000fbab07209 */ /* 0x000fe40007800000 */
[----:B------:R-:W2:Y:S01]  /*a310*/  MUFU.EX2 R168, R168 ;  /* 0x000000a800a87308 */ /* 0x000ea20000000800 */
[----:B------:R-:W-:Y:S01]  /*a320*/  @!P5 FMUL R169, R169, 0.5 ;  /* 0x3f000000a9a9d820 */ /* 0x000fe20000400000 */
[----:B------:R-:W-:-:S04]  /*a330*/  FMNMX R15, R187, R176, !PT ;  /* 0x000000b0bb0f7209 */ /* 0x000fc80007800000 */
[----:B------:R-:W-:Y:S01]  /*a340*/  FMNMX R176, R190, R15, !PT ;  /* 0x0000000fbeb07209 */ /* 0x000fe20007800000 */
[----:B-1----:R-:W-:Y:S01]  /*a350*/  @!P3 FMUL R165, R165, R165 ;  /* 0x000000a5a5a5b220 */ /* 0x002fe20000400000 */
[----:B------:R-:W1:Y:S01]  /*a360*/  MUFU.EX2 R169, R169 ;  /* 0x000000a900a97308 */ /* 0x000e620000000800 */
[----:B------:R-:W-:Y:S01]  /*a370*/  @!P6 FMUL R172, R172, 0.5 ;  /* 0x3f000000acace820 */ /* 0x000fe20000400000 */
[----:B------:R-:W-:Y:S02]  /*a380*/  FMNMX R15, R191, R176, !PT ;  /* 0x000000b0bf0f7209 */ /* 0x000fe40007800000 */
[----:B------:R-:W-:Y:S02]  /*a390*/  FSETP.GEU.AND P3, PT, R173, -126, PT ;  /* 0xc2fc0000ad00780b */ /* 0x000fe40003f6e000 */
[----:B------:R-:W-:Y:S01]  /*a3a0*/  FMNMX R176, R194, R15, !PT ;  /* 0x0000000fc2b07209 */ /* 0x000fe20007800000 */
[----:B------:R-:W-:-:S01]  /*a3b0*/  FFMA R15, R18, UR39, -R19 ;  /* 0x00000027120f7c23 */ /* 0x000fc20008000813 */
[----:B------:R-:W3:Y:S01]  /*a3c0*/  MUFU.EX2 R172, R172 ;  /* 0x000000ac00ac7308 */ /* 0x000ee20000000800 */
[----:B--2---:R-:W-:Y:S01]  /*a3d0*/  @!P4 FMUL R168, R168, R168 ;  /* 0x000000a8a8a8c220 */ /* 0x004fe20000400000 */
[----:B------:R-:W-:-:S02]  /*a3e0*/  FSETP.GEU.AND P4, PT, R185, -126, PT ;  /* 0xc2fc0000b900780b */ /* 0x000fc40003f8e000 */
[----:B------:R-:W-:-:S04]  /*a3f0*/  FMNMX R181, R195, R176, !PT ;  /* 0x000000b0c3b57209 */ /* 0x000fc80007800000 */
[----:B------:R-:W-:Y:S01]  /*a400*/  FMNMX R176, R198, R181, !PT ;  /* 0x000000b5c6b07209 */ /* 0x000fe20007800000 */
[----:B-1----:R-:W-:Y:S01]  /*a410*/  @!P5 FMUL R169, R169, R169 ;  /* 0x000000a9a9a9d220 */ /* 0x002fe20000400000 */
[----:B------:R-:W-:Y:S01]  /*a420*/  FSETP.GEU.AND P5, PT, R177, -126, PT ;  /* 0xc2fc0000b100780b */ /* 0x000fe20003fae000 */
[----:B------:R-:W-:Y:S01]  /*a430*/  @!P3 FMUL R173, R173, 0.5 ;  /* 0x3f000000adadb820 */ /* 0x000fe20000400000 */
[----:B------:R-:W-:Y:S01]  /*a440*/  FMNMX R189, R199, R176, !PT ;  /* 0x000000b0c7bd7209 */ /* 0x000fe20007800000 */
[----:B------:R-:W-:-:S02]  /*a450*/  FFMA R181, R192, UR39, -R19 ;  /* 0x00000027c0b57c23 */ /* 0x000fc40008000813 */
[----:B------:R-:W-:Y:S01]  /*a460*/  @!P4 FMUL R185, R185, 0.5 ;  /* 0x3f000000b9b9c820 */ /* 0x000fe20000400000 */
[----:B------:R-:W-:Y:S01]  /*a470*/  FMNMX R176, R202, R189, !PT ;  /* 0x000000bdcab07209 */ /* 0x000fe20007800000 */
[----:B---3--:R-:W-:Y:S01]  /*a480*/  @!P6 FMUL R172, R172, R172 ;  /* 0x000000acacace220 */ /* 0x008fe20000400000 */
[----:B------:R-:W-:Y:S01]  /*a490*/  FSETP.GEU.AND P6, PT, R15, -126, PT ;  /* 0xc2fc00000f00780b */ /* 0x000fe20003fce000 */
[----:B------:R-:W1:Y:S01]  /*a4a0*/  MUFU.EX2 R173, R173 ;  /* 0x000000ad00ad7308 */ /* 0x000e620000000800 */
[----:B------:R-:W-:Y:S01]  /*a4b0*/  FMNMX R189, R203, R176, !PT ;  /* 0x000000b0cbbd7209 */ /* 0x000fe20007800000 */
[----:B------:R-:W-:-:S02]  /*a4c0*/  FFMA R176, R22, UR39, -R19 ;  /* 0x0000002716b07c23 */ /* 0x000fc40008000813 */
[----:B------:R-:W-:Y:S01]  /*a4d0*/  @!P5 FMUL R177, R177, 0.5 ;  /* 0x3f000000b1b1d820 */ /* 0x000fe20000400000 */
[----:B------:R-:W-:-:S03]  /*a4e0*/  FMNMX R180, R206, R189, !PT ;  /* 0x000000bdceb47209 */ /* 0x000fc60007800000 */
[----:B------:R2:W3:Y:S01]  /*a4f0*/  MUFU.EX2 R18, R185 ;  /* 0x000000b900127308 */ /* 0x0004e20000000800 */
[----:B------:R-:W-:-:S03]  /*a500*/  FMNMX R189, R207, R180, !PT ;  /* 0x000000b4cfbd7209 */ /* 0x000fc60007800000 */
[----:B------:R-:W-:Y:S01]  /*a510*/  @!P6 FMUL R15, R15, 0.5 ;  /* 0x3f0000000f0fe820 */ /* 0x000fe20000400000 */
[----:B------:R-:W-:-:S03]  /*a520*/  FMNMX R180, R210, R189, !PT ;  /* 0x000000bdd2b47209 */ /* 0x000fc60007800000 */
[----:B------:R4:W5:Y:S01]  /*a530*/  MUFU.EX2 R22, R15 ;  /* 0x0000000f00167308 */ /* 0x0009620000000800 */
[----:B-1----:R-:W-:Y:S01]  /*a540*/  @!P3 FMUL R173, R173, R173 ;  /* 0x000000adadadb220 */ /* 0x002fe20000400000 */
[----:B--2---:R-:W-:Y:S01]  /*a550*/  FFMA R185, R196, UR39, -R19 ;  /* 0x00000027c4b97c23 */ /* 0x004fe20008000813 */
[----:B------:R-:W-:Y:S02]  /*a560*/  FSETP.GEU.AND P3, PT, R181, -126, PT ;  /* 0xc2fc0000b500780b */ /* 0x000fe40003f6e000 */
[----:B------:R-:W-:-:S03]  /*a570*/  FMNMX R189, R211, R180, !PT ;  /* 0x000000b4d3bd7209 */ /* 0x000fc60007800000 */
[----:B------:R-:W1:Y:S01]  /*a580*/  MUFU.EX2 R177, R177 ;  /* 0x000000b100b17308 */ /* 0x000e620000000800 */
[----:B---3--:R-:W-:Y:S01]  /*a590*/  @!P4 FMUL R18, R18, R18 ;  /* 0x000000121212c220 */ /* 0x008fe20000400000 */
[----:B------:R-:W-:Y:S02]  /*a5a0*/  FSETP.GEU.AND P4, PT, R176, -126, PT ;  /* 0xc2fc0000b000780b */ /* 0x000fe40003f8e000 */
[----:B------:R-:W-:-:S04]  /*a5b0*/  FMNMX R180, R214, R189, !PT ;  /* 0x000000bdd6b47209 */ /* 0x000fc80007800000 */
[----:B----4-:R-:W-:Y:S01]  /*a5c0*/  FMNMX R15, R215, R180, !PT ;  /* 0x000000b4d70f7209 */ /* 0x010fe20007800000 */
[----:B-----5:R-:W-:Y:S01]  /*a5d0*/  @!P6 FMUL R22, R22, R22 ;  /* 0x000000161616e220 */ /* 0x020fe20000400000 */
[----:B------:R-:W-:Y:S01]  /*a5e0*/  FSETP.GEU.AND P6, PT, R197, -126, PT ;  /* 0xc2fc0000c500780b */ /* 0x000fe20003fce000 */
[----:B------:R-:W-:Y:S01]  /*a5f0*/  @!P3 FMUL R181, R181, 0.5 ;  /* 0x3f000000b5b5b820 */ /* 0x000fe20000400000 */
[----:B------:R-:W-:Y:S01]  /*a600*/  FFMA R180, R200, UR39, -R19 ;  /* 0x00000027c8b47c23 */ /* 0x000fe20008000813 */
[----:B------:R-:W2:Y:S02]  /*a610*/  SHFL.BFLY PT, R188, R15, 0x1, 0x1f ;  /* 0x0c201f000fbc7f89 */ /* 0x000ea400000e0000 */
[----:B------:R-:W-:Y:S01]  /*a620*/  @!P4 FMUL R176, R176, 0.5 ;  /* 0x3f000000b0b0c820 */ /* 0x000fe20000400000 */
[----:B-1----:R-:W-:Y:S01]  /*a630*/  @!P5 FMUL R177, R177, R177 ;  /* 0x000000b1b1b1d220 */ /* 0x002fe20000400000 */
[----:B------:R-:W-:Y:S01]  /*a640*/  FSETP.GEU.AND P5, PT, R185, -126, PT ;  /* 0xc2fc0000b900780b */ /* 0x000fe20003fae000 */
[----:B------:R-:W1:Y:S05]  /*a650*/  MUFU.EX2 R181, R181 ;  /* 0x000000b500b57308 */ /* 0x000e6a0000000800 */
[----:B------:R-:W-:-:S04]  /*a660*/  @!P6 FMUL R197, R197, 0.5 ;  /* 0x3f000000c5c5e820 */ /* 0x000fc80000400000 */
[----:B------:R-:W3:Y:S03]  /*a670*/  MUFU.EX2 R189, R197 ;  /* 0x000000c500bd7308 */ /* 0x000ee60000000800 */
[----:B------:R-:W-:-:S05]  /*a680*/  @!P5 FMUL R185, R185, 0.5 ;  /* 0x3f000000b9b9d820 */ /* 0x000fca0000400000 */
[----:B------:R-:W4:Y:S01]  /*a690*/  MUFU.EX2 R176, R176 ;  /* 0x000000b000b07308 */ /* 0x000f220000000800 */
[----:B-1----:R-:W-:Y:S01]  /*a6a0*/  @!P3 FMUL R181, R181, R181 ;  /* 0x000000b5b5b5b220 */ /* 0x002fe20000400000 */
[----:B------:R-:W-:Y:S02]  /*a6b0*/  FSETP.GEU.AND P3, PT, R180, -126, PT ;  /* 0xc2fc0000b400780b */ /* 0x000fe40003f6e000 */
[----:B--2---:R-:W-:Y:S01]  /*a6c0*/  FMNMX R15, R15, R188, !PT ;  /* 0x000000bc0f0f7209 */ /* 0x004fe20007800000 */
[----:B------:R-:W-:-:S03]  /*a6d0*/  FFMA R188, R226, UR39, -R19 ;  /* 0x00000027e2bc7c23 */ /* 0x000fc60008000813 */
[----:B------:R-:W1:Y:S01]  /*a6e0*/  MUFU.EX2 R185, R185 ;  /* 0x000000b900b97308 */ /* 0x000e620000000800 */
[----:B---3--:R-:W-:Y:S01]  /*a6f0*/  @!P6 FMUL R189, R189, R189 ;  /* 0x000000bdbdbde220 */ /* 0x008fe20000400000 */
[----:B------:R-:W-:Y:S01]  /*a700*/  FSETP.GEU.AND P6, PT, R224, -126, PT ;  /* 0xc2fc0000e000780b */ /* 0x000fe20003fce000 */
[----:B------:R-:W2:Y:S04]  /*a710*/  SHFL.BFLY PT, R192, R15, 0x2, 0x1f ;  /* 0x0c401f000fc07f89 */ /* 0x000ea800000e0000 */
[----:B------:R-:W-:Y:S01]  /*a720*/  @!P3 FMUL R180, R180, 0.5 ;  /* 0x3f000000b4b4b820 */ /* 0x000fe20000400000 */
[----:B----4-:R-:W-:Y:S01]  /*a730*/  @!P4 FMUL R176, R176, R176 ;  /* 0x000000b0b0b0c220 */ /* 0x010fe20000400000 */
[----:B------:R-:W-:-:S04]  /*a740*/  FSETP.GEU.AND P4, PT, R193, -126, PT ;  /* 0xc2fc0000c100780b */ /* 0x000fc80003f8e000 */
[----:B------:R-:W3:Y:S02]  /*a750*/  MUFU.EX2 R180, R180 ;  /* 0x000000b400b47308 */ /* 0x000ee40000000800 */
[----:B------:R-:W-:Y:S01]  /*a760*/  @!P6 FMUL R224, R224, 0.5 ;  /* 0x3f000000e0e0e820 */ /* 0x000fe20000400000 */
[----:B-1----:R-:W-:Y:S01]  /*a770*/  @!P5 FMUL R185, R185, R185 ;  /* 0x000000b9b9b9d220 */ /* 0x002fe20000400000 */
[----:B------:R-:W-:-:S04]  /*a780*/  FSETP.GEU.AND P5, PT, R184, -126, PT ;  /* 0xc2fc0000b800780b */ /* 0x000fc80003fae000 */
[----:B------:R-:W1:Y:S01]  /*a790*/  MUFU.EX2 R197, R224 ;  /* 0x000000e000c57308 */ /* 0x000e620000000800 */
[----:B------:R-:W-:Y:S01]  /*a7a0*/  @!P4 FMUL R193, R193, 0.5 ;  /* 0x3f000000c1c1c820 */ /* 0x000fe20000400000 */
[----:B--2---:R-:W-:-:S06]  /*a7b0*/  FMNMX R15, R15, R192, !PT ;  /* 0x000000c00f0f7209 */ /* 0x004fcc0007800000 */
[----:B------:R-:W2:Y:S01]  /*a7c0*/  MUFU.EX2 R193, R193 ;  /* 0x000000c100c17308 */ /* 0x000ea20000000800 */
[----:B---3--:R-:W-:Y:S01]  /*a7d0*/  @!P3 FMUL R180, R180, R180 ;  /* 0x000000b4b4b4b220 */ /* 0x008fe20000400000 */
[----:B------:R-:W-:Y:S01]  /*a7e0*/  @!P5 FMUL R184, R184, 0.5 ;  /* 0x3f000000b8b8d820 */ /* 0x000fe20000400000 */
[----:B------:R-:W-:-:S05]  /*a7f0*/  FSETP.GEU.AND P3, PT, R188, -126, PT ;  /* 0xc2fc0000bc00780b */ /* 0x000fca0003f6e000 */
[----:B------:R-:W3:Y:S01]  /*a800*/  MUFU.EX2 R184, R184 ;  /* 0x000000b800b87308 */ /* 0x000ee20000000800 */
[----:B-1----:R-:W-:Y:S01]  /*a810*/  @!P6 FMUL R197, R197, R197 ;  /* 0x000000c5c5c5e220 */ /* 0x002fe20000400000 */
[----:B------:R-:W-:-:S03]  /*a820*/  FSETP.NEU.AND P6, PT, R15, -INF , PT ;  /* 0xff8000000f00780b */ /* 0x000fc60003fcd000 */
[----:B------:R-:W-:Y:S01]  /*a830*/  FADD R219, R164, R197 ;  /* 0x000000c5a4db7221 */ /* 0x000fe20000000000 */
[----:B------:R-:W-:Y:S02]  /*a840*/  FSEL R204, R15, RZ, P6 ;  /* 0x000000ff0fcc7208 */ /* 0x000fe40003000000 */
[----:B------:R-:W-:Y:S01]  /*a850*/  FSETP.GEU.AND P6, PT, R213, -126, PT ;  /* 0xc2fc0000d500780b */ /* 0x000fe20003fce000 */
[----:B--2---:R-:W-:Y:S01]  /*a860*/  @!P4 FMUL R193, R193, R193 ;  /* 0x000000c1c1c1c220 */ /* 0x004fe20000400000 */
[----:B------:R-:W-:Y:S01]  /*a870*/  FSETP.GEU.AND P4, PT, R228, -126, PT ;  /* 0xc2fc0000e400780b */ /* 0x000fe20003f8e000 */
[----:B------:R-:W-:Y:S01]  /*a880*/  @!P3 FMUL R188, R188, 0.5 ;  /* 0x3f000000bcbcb820 */ /* 0x000fe20000400000 */
[C---:B------:R-:W-:Y:S01]  /*a890*/  FMUL R200, R204.reuse, UR39 ;  /* 0x00000027ccc87c20 */ /* 0x040fe20008400000 */
[----:B------:R-:W-:-:S01]  /*a8a0*/  FADD R13, -R204, R13 ;  /* 0x0000000dcc0d7221 */ /* 0x000fc20000000100 */
[----:B------:R-:W-:Y:S02]  /*a8b0*/  F2FP.SATFINITE.E4M3.F32.PACK_AB_MERGE_C R164, RZ, R164, RZ ;  /* 0x000000a4ffa4723e */ /* 0x000fe400048070ff */
[----:B------:R-:W-:-:S01]  /*a8c0*/  FFMA R205, R155, UR39, -R200 ;  /* 0x000000279bcd7c23 */ /* 0x000fc200080008c8 */
[----:B---3--:R-:W-:Y:S01]  /*a8d0*/  @!P5 FMUL R184, R184, R184 ;  /* 0x000000b8b8b8d220 */ /* 0x008fe20000400000 */
[----:B------:R-:W-:Y:S01]  /*a8e0*/  FSETP.GEU.AND P5, PT, R212, -126, PT ;  /* 0xc2fc0000d400780b */ /* 0x000fe20003fae000 */
[----:B------:R-:W1:Y:S01]  /*a8f0*/  MUFU.EX2 R188, R188 ;  /* 0x000000bc00bc7308 */ /* 0x000e620000000800 */
[----:B------:R-:W-:-:S01]  /*a900*/  FFMA R201, R201, UR39, -R200 ;  /* 0x00000027c9c97c23 */ /* 0x000fc200080008c8 */
[----:B------:R-:W-:Y:S01]  /*a910*/  @!P6 FMUL R213, R213, 0.5 ;  /* 0x3f000000d5d5e820 */ /* 0x000fe20000400000 */
[----:B------:R-:W-:-:S01]  /*a920*/  FFMA R208, R158, UR39, -R200 ;  /* 0x000000279ed07c23 */ /* 0x000fc200080008c8 */
[----:B------:R-:W-:Y:S01]  /*a930*/  @!P4 FMUL R228, R228, 0.5 ;  /* 0x3f000000e4e4c820 */ /* 0x000fe20000400000 */
[----:B------:R-:W-:-:S01]  /*a940*/  FFMA R209, R159, UR39, -R200 ;  /* 0x000000279fd17c23 */ /* 0x000fc200080008c8 */
[--C-:B------:R-:W-:Y:S01]  /*a950*/  FFMA R216, R207, UR39, -R200.reuse ;  /* 0x00000027cfd87c23 */ /* 0x100fe200080008c8 */
[----:B------:R-:W-:-:S01]  /*a960*/  FFMA R217, R210, UR39, -R200 ;  /* 0x00000027d2d97c23 */ /* 0x000fc200080008c8 */
[----:B------:R-:W2:Y:S01]  /*a970*/  MUFU.EX2 R19, R228 ;  /* 0x000000e400137308 */ /* 0x000ea20000000800 */
[----:B------:R-:W-:-:S01]  /*a980*/  FFMA R218, R211, UR39, -R200 ;  /* 0x00000027d3da7c23 */ /* 0x000fc200080008c8 */
[--C-:B------:R-:W-:Y:S01]  /*a990*/  FFMA R220, R214, UR39, -R200.reuse ;  /* 0x00000027d6dc7c23 */ /* 0x100fe200080008c8 */
[----:B------:R-:W-:-:S01]  /*a9a0*/  FFMA R204, R183, UR39, -R200 ;  /* 0x00000027b7cc7c23 */ /* 0x000fc200080008c8 */
[----:B------:R-:W-:Y:S01]  /*a9b0*/  @!P5 FMUL R212, R212, 0.5 ;  /* 0x3f000000d4d4d820 */ /* 0x000fe20000400000 */
[----:B------:R-:W-:-:S01]  /*a9c0*/  FADD R183, R157, R180 ;  /* 0x000000b49db77221 */ /* 0x000fc20000000000 */
[----:B------:R-:W-:Y:S01]  /*a9d0*/  FADD R211, R152, R181 ;  /* 0x000000b598d37221 */ /* 0x000fe20000000000 */
[----:B------:R-:W-:-:S01]  /*a9e0*/  FFMA R207, R199, UR39, -R200 ;  /* 0x00000027c7cf7c23 */ /* 0x000fc200080008c8 */
[----:B------:R3:W4:Y:S01]  /*a9f0*/  MUFU.EX2 R192, R212 ;  /* 0x000000d400c07308 */ /* 0x0007220000000800 */
[----:B-1----:R-:W-:Y:S01]  /*aa00*/  @!P3 FMUL R188, R188, R188 ;  /* 0x000000bcbcbcb220 */ /* 0x002fe20000400000 */
[----:B------:R-:W-:Y:S01]  /*aa10*/  FSETP.GEU.AND P3, PT, R201, -126, PT ;  /* 0xc2fc0000c900780b */ /* 0x000fe20003f6e000 */
[----:B------:R-:W-:-:S01]  /*aa20*/  FADD R199, R161, R184 ;  /* 0x000000b8a1c77221 */ /* 0x000fc20000000000 */
[----:B------:R-:W-:Y:S01]  /*aa30*/  FADD R210, R20, R177 ;  /* 0x000000b114d27221 */ /* 0x000fe20000000000 */
[----:B------:R-:W-:-:S01]  /*aa40*/  FADD R214, R23, R22 ;  /* 0x0000001617d67221 */ /* 0x000fc20000000000 */
[----:B------:R-:W-:Y:S01]  /*aa50*/  F2FP.SATFINITE.E4M3.F32.PACK_AB_MERGE_C R23, RZ, R23, RZ ;  /* 0x00000017ff17723e */ /* 0x000fe200048070ff */
[----:B------:R-:W-:Y:S01]  /*aa60*/  FMUL R13, R13, UR39 ;  /* 0x000000270d0d7c20 */ /* 0x000fe20008400000 */
[----:B------:R1:W5:Y:S01]  /*aa70*/  MUFU.EX2 R155, R213 ;  /* 0x000000d5009b7308 */ /* 0x0003620000000800 */
[----:B--2---:R-:W-:Y:S01]  /*aa80*/  @!P4 FMUL R19, R19, R19 ;  /* 0x000000131313c220 */ /* 0x004fe20000400000 */
[----:B------:R-:W-:Y:S01]  /*aa90*/  FSETP.GEU.AND P4, PT, R205, -126, PT ;  /* 0xc2fc0000cd00780b */ /* 0x000fe20003f8e000 */
[----:B---3--:R-:W-:-:S01]  /*aaa0*/  FFMA R212, R162, UR39, -R200 ;  /* 0x00000027a2d47c23 */ /* 0x008fc200080008c8 */
[----:B------:R-:W-:Y:S01]  /*aab0*/  FADD R210, R210, R199 ;  /* 0x000000c7d2d27221 */ /* 0x000fe20000000000 */
[----:B------:R-:W-:-:S01]  /*aac0*/  FADD R214, R214, R219 ;  /* 0x000000dbd6d67221 */ /* 0x000fc20000000000 */
[----:B------:R-:W-:Y:S01]  /*aad0*/  F2FP.SATFINITE.E4M3.F32.PACK_AB_MERGE_C R152, RZ, R152, RZ ;  /* 0x00000098ff98723e */ /* 0x000fe200048070ff */
[----:B------:R-:W-:Y:S01]  /*aae0*/  @!P3 FMUL R201, R201, 0.5 ;  /* 0x3f000000c9c9b820 */ /* 0x000fe20000400000 */
[----:B------:R-:W-:Y:S01]  /*aaf0*/  F2FP.SATFINITE.E4M3.F32.PACK_AB_MERGE_C R157, RZ, R157, RZ ;  /* 0x0000009dff9d723e */ /* 0x000fe200048070ff */
[----:B----4-:R-:W-:Y:S01]  /*ab00*/  @!P5 FMUL R192, R192, R192 ;  /* 0x000000c0c0c0d220 */ /* 0x010fe20000400000 */
[----:B------:R-:W-:Y:S01]  /*ab10*/  FSETP.GEU.AND P5, PT, R208, -126, PT ;  /* 0xc2fc0000d000780b */ /* 0x000fe20003fae000 */
[----:B------:R2:W3:Y:S01]  /*ab20*/  MUFU.EX2 R158, R201 ;  /* 0x000000c9009e7308 */ /* 0x0004e20000000800 */
[----:B-1----:R-:W-:-:S01]  /*ab30*/  FFMA R213, R163, UR39, -R200 ;  /* 0x00000027a3d57c23 */ /* 0x002fc200080008c8 */
[----:B------:R-:W-:-:S02]  /*ab40*/  LOP3.LUT R152, R152, 0xff, RZ, 0xc0, !PT ;  /* 0x000000ff98987812 */ /* 0x000fc400078ec0ff */
[----:B------:R-:W-:Y:S01]  /*ab50*/  @!P4 FMUL R205, R205, 0.5 ;  /* 0x3f000000cdcdc820 */ /* 0x000fe20000400000 */
[----:B------:R-:W-:Y:S01]  /*ab60*/  F2FP.SATFINITE.E4M3.F32.PACK_AB_MERGE_C R161, RZ, R161, RZ ;  /* 0x000000a1ffa1723e */ /* 0x000fe200048070ff */
[----:B-----5:R-:W-:Y:S01]  /*ab70*/  @!P6 FMUL R155, R155, R155 ;  /* 0x0000009b9b9be220 */ /* 0x020fe20000400000 */
[----:B------:R-:W-:Y:S01]  /*ab80*/  FSETP.GEU.AND P6, PT, R209, -126, PT ;  /* 0xc2fc0000d100780b */ /* 0x000fe20003fce000 */
[----:B------:R1:W4:Y:S01]  /*ab90*/  MUFU.EX2 R159, R205 ;  /* 0x000000cd009f7308 */ /* 0x0003220000000800 */
[----:B--2---:R-:W-:-:S01]  /*aba0*/  FFMA R201, R166, UR39, -R200 ;  /* 0x00000027a6c97c23 */ /* 0x004fc200080008c8 */
[----:B------:R-:W-:Y:S02]  /*abb0*/  F2FP.SATFINITE.E4M3.F32.PACK_AB_MERGE_C R177, RZ, R177, RZ ;  /* 0x000000b1ffb1723e */ /* 0x000fe400048070ff */
[----:B------:R-:W-:Y:S01]  /*abc0*/  @!P5 FMUL R208, R208, 0.5 ;  /* 0x3f000000d0d0d820 */ /* 0x000fe20000400000 */
[----:B------:R-:W-:Y:S02]  /*abd0*/  F2FP.SATFINITE.E4M3.F32.PACK_AB_MERGE_C R22, RZ, R22, RZ ;  /* 0x00000016ff16723e */ /* 0x000fe400048070ff */
[----:B------:R-:W-:Y:S01]  /*abe0*/  F2FP.SATFINITE.E4M3.F32.PACK_AB_MERGE_C R181, RZ, R181, RZ ;  /* 0x000000b5ffb5723e */ /* 0x000fe200048070ff */
[----:B------:R2:W5:Y:S01]  /*abf0*/  MUFU.EX2 R196, R208 ;  /* 0x000000d000c47308 */ /* 0x0005620000000800 */
[----:B-1----:R-:W-:-:S01]  /*ac00*/  FFMA R205, R170, UR39, -R200 ;  /* 0x00000027aacd7c23 */ /* 0x002fc200080008c8 */
[----:B---3--:R-:W-:Y:S01]  /*ac10*/  @!P3 FMUL R158, R158, R158 ;  /* 0x0000009e9e9eb220 */ /* 0x008fe20000400000 */
[----:B------:R-:W-:Y:S01]  /*ac20*/  FSETP.GEU.AND P3, PT, R212, -126, PT ;  /* 0xc2fc0000d400780b */ /* 0x000fe20003f6e000 */
[----:B------:R-:W-:Y:S01]  /*ac30*/  @!P6 FMUL R209, R209, 0.5 ;  /* 0x3f000000d1d1e820 */ /* 0x000fe20000400000 */
[----:B------:R-:W-:-:S02]  /*ac40*/  LOP3.LUT R22, R22, 0xffff, RZ, 0xc0, !PT ;  /* 0x0000ffff16167812 */ /* 0x000fc400078ec0ff */
[----:B------:R-:W-:Y:S01]  /*ac50*/  F2FP.SATFINITE.E4M3.F32.PACK_AB_MERGE_C R180, RZ, R180, RZ ;  /* 0x000000b4ffb4723e */ /* 0x000fe200048070ff */
[----:B------:R1:W3:Y:S01]  /*ac60*/  MUFU.EX2 R162, R209 ;  /* 0x000000d100a27308 */ /* 0x0002e20000000800 */
[----:B----4-:R-:W-:Y:S01]  /*ac70*/  @!P4 FMUL R159, R159, R159 ;  /* 0x0000009f9f9fc220 */ /* 0x010fe20000400000 */
[----:B------:R-:W-:Y:S01]  /*ac80*/  FSETP.GEU.AND P4, PT, R213, -126, PT ;  /* 0xc2fc0000d500780b */ /* 0x000fe20003f8e000 */
[----:B--2---:R-:W-:-:S01]  /*ac90*/  FFMA R208, R171, UR39, -R200 ;  /* 0x00000027abd07c23 */ /* 0x004fc200080008c8 */
[----:B------:R-:W-:Y:S02]  /*aca0*/  F2FP.SATFINITE.E4M3.F32.PACK_AB_MERGE_C R184, RZ, R184, RZ ;  /* 0x000000b8ffb8723e */ /* 0x000fe400048070ff */
[----:B------:R-:W-:Y:S02]  /*acb0*/  F2FP.SATFINITE.E4M3.F32.PACK_AB_MERGE_C R197, RZ, R197, RZ ;  /* 0x000000c5ffc5723e */ /* 0x000fe400048070ff */
[----:B------:R-:W-:Y:S01]  /*acc0*/  @!P3 FMUL R212, R212, 0.5 ;  /* 0x3f000000d4d4b820 */ /* 0x000fe20000400000 */
[----:B-----5:R-:W-:Y:S01]  /*acd0*/  @!P5 FMUL R196, R196, R196 ;  /* 0x000000c4c4c4d220 */ /* 0x020fe20000400000 */
[----:B------:R-:W-:Y:S01]  /*ace0*/  FSETP.GEU.AND P5, PT, R201, -126, PT ;  /* 0xc2fc0000c900780b */ /* 0x000fe20003fae000 */
[----:B-1----:R-:W-:-:S01]  /*acf0*/  FFMA R209, R174, UR39, -R200 ;  /* 0x00000027aed17c23 */ /* 0x002fc200080008c8 */
[----:B------:R1:W2:Y:S01]  /*ad00*/  MUFU.EX2 R163, R212 ;  /* 0x000000d400a37308 */ /* 0x0002a20000000800 */
[----:B------:R-:W-:-:S02]  /*ad10*/  LOP3.LUT R180, R180, 0xff, RZ, 0xc0, !PT ;  /* 0x000000ffb4b47812 */ /* 0x000fc400078ec0ff */
[----:B------:R-:W-:Y:S01]  /*ad20*/  @!P4 FMUL R213, R213, 0.5 ;  /* 0x3f000000d5d5c820 */ /* 0x000fe20000400000 */
[----:B------:R-:W-:Y:S01]  /*ad30*/  LOP3.LUT R197, R197, 0xffff, RZ, 0xc0, !PT ;  /* 0x0000ffffc5c57812 */ /* 0x000fe200078ec0ff */
[----:B---3--:R-:W-:Y:S01]  /*ad40*/  @!P6 FMUL R162, R162, R162 ;  /* 0x000000a2a2a2e220 */ /* 0x008fe20000400000 */
[----:B------:R-:W-:Y:S02]  /*ad50*/  FSETP.GEU.AND P6, PT, R205, -126, PT ;  /* 0xc2fc0000cd00780b */ /* 0x000fe40003fce000 */
[----:B------:R3:W4:Y:S01]  /*ad60*/  MUFU.EX2 R166, R213 ;  /* 0x000000d500a67308 */ /* 0x0007220000000800 */
[----:B-1----:R-:W-:-:S02]  /*ad70*/  FFMA R212, R175, UR39, -R200 ;  /* 0x00000027afd47c23 */ /* 0x002fc400080008c8 */
[----:B------:R-:W-:-:S05]  /*ad80*/  @!P5 FMUL R201, R201, 0.5 ;  /* 0x3f000000c9c9d820 */ /* 0x000fca0000400000 */
[----:B------:R1:W5:Y:S01]  /*ad90*/  MUFU.EX2 R170, R201 ;  /* 0x000000c900aa7308 */ /* 0x0003620000000800 */
[----:B--2---:R-:W-:Y:S01]  /*ada0*/  @!P3 FMUL R163, R163, R163 ;  /* 0x000000a3a3a3b220 */ /* 0x004fe20000400000 */
[----:B------:R-:W-:Y:S01]  /*adb0*/  FSETP.GEU.AND P3, PT, R208, -126, PT ;  /* 0xc2fc0000d000780b */ /* 0x000fe20003f6e000 */
[----:B------:R-:W-:Y:S01]  /*adc0*/  @!P6 FMUL R205, R205, 0.5 ;  /* 0x3f000000cdcde820 */ /* 0x000fe20000400000 */
[----:B---3--:R-:W-:-:S04]  /*add0*/  FFMA R213, R182, UR39, -R200 ;  /* 0x00000027b6d57c23 */ /* 0x008fc800080008c8 */
[----:B------:R2:W3:Y:S01]  /*ade0*/  MUFU.EX2 R171, R205 ;  /* 0x000000cd00ab7308 */ /* 0x0004e20000000800 */
[----:B-1----:R-:W-:-:S01]  /*adf0*/  FFMA R201, R178, UR39, -R200 ;  /* 0x00000027b2c97c23 */ /* 0x002fc200080008c8 */
[----:B----4-:R-:W-:Y:S01]  /*ae00*/  @!P4 FMUL R166, R166, R166 ;  /* 0x000000a6a6a6c220 */ /* 0x010fe20000400000 */
[----:B------:R-:W-:-:S04]  /*ae10*/  FSETP.GEU.AND P4, PT, R209, -126, PT ;  /* 0xc2fc0000d100780b */ /* 0x000fc80003f8e000 */
[----:B------:R-:W-:Y:S01]  /*ae20*/  @!P3 FMUL R208, R208, 0.5 ;  /* 0x3f000000d0d0b820 */ /* 0x000fe20000400000 */
[----:B-----5:R-:W-:Y:S01]  /*ae30*/  @!P5 FMUL R170, R170, R170 ;  /* 0x000000aaaaaad220 */ /* 0x020fe20000400000 */
[----:B------:R-:W-:Y:S02]  /*ae40*/  FSETP.GEU.AND P5, PT, R212, -126, PT ;  /* 0xc2fc0000d400780b */ /* 0x000fe40003fae000 */
[----:B------:R1:W4:Y:S01]  /*ae50*/  MUFU.EX2 R174, R208 ;  /* 0x000000d000ae7308 */ /* 0x0003220000000800 */
[----:B--2---:R-:W-:-:S04]  /*ae60*/  FFMA R205, R179, UR39, -R200 ;  /* 0x00000027b3cd7c23 */ /* 0x004fc800080008c8 */
[----:B------:R-:W-:Y:S01]  /*ae70*/  @!P4 FMUL R209, R209, 0.5 ;  /* 0x3f000000d1d1c820 */ /* 0x000fe20000400000 */
[----:B---3--:R-:W-:Y:S01]  /*ae80*/  @!P6 FMUL R171, R171, R171 ;  /* 0x000000abababe220 */ /* 0x008fe20000400000 */
[----:B------:R-:W-:Y:S02]  /*ae90*/  FSETP.GEU.AND P6, PT, R201, -126, PT ;  /* 0xc2fc0000c900780b */ /* 0x000fe40003fce000 */
[----:B------:R2:W3:Y:S01]  /*aea0*/  MUFU.EX2 R178, R209 ;  /* 0x000000d100b27308 */ /* 0x0004e20000000800 */
[----:B-1----:R-:W-:-:S01]  /*aeb0*/  FFMA R208, R186, UR39, -R200 ;  /* 0x00000027bad07c23 */ /* 0x002fc200080008c8 */
[----:B------:R-:W-:-:S06]  /*aec0*/  @!P5 FMUL R212, R212, 0.5 ;  /* 0x3f000000d4d4d820 */ /* 0x000fcc0000400000 */
[----:B------:R1:W5:Y:S01]  /*aed0*/  MUFU.EX2 R175, R212 ;  /* 0x000000d400af7308 */ /* 0x0003620000000800 */
[----:B--2---:R-:W-:-:S01]  /*aee0*/  FFMA R209, R187, UR39, -R200 ;  /* 0x00000027bbd17c23 */ /* 0x004fc200080008c8 */
[----:B----4-:R-:W-:Y:S01]  /*aef0*/  @!P3 FMUL R174, R174, R174 ;  /* 0x000000aeaeaeb220 */ /* 0x010fe20000400000 */
[----:B------:R-:W-:Y:S01]  /*af00*/  @!P6 FMUL R201, R201, 0.5 ;  /* 0x3f000000c9c9e820 */ /* 0x000fe20000400000 */
[----:B------:R-:W-:-:S04]  /*af10*/  FSETP.GEU.AND P3, PT, R205, -126, PT ;  /* 0xc2fc0000cd00780b */ /* 0x000fc80003f6e000 */
[----:B------:R2:W4:Y:S01]  /*af20*/  MUFU.EX2 R179, R201 ;  /* 0x000000c900b37308 */ /* 0x0005220000000800 */
[----:B---3--:R-:W-:Y:S01]  /*af30*/  @!P4 FMUL R178, R178, R178 ;  /* 0x000000b2b2b2c220 */ /* 0x008fe20000400000 */
[----:B------:R-:W-:Y:S01]  /*af40*/  FSETP.GEU.AND P4, PT, R213, -126, PT ;  /* 0xc2fc0000d500780b */ /* 0x000fe20003f8e000 */
[----:B-1----:R-:W-:-:S01]  /*af50*/  FFMA R212, R191, UR39, -R200 ;  /* 0x00000027bfd47c23 */ /* 0x002fc200080008c8 */
[----:B-----5:R-:W-:Y:S01]  /*af60*/  @!P5 FMUL R175, R175, R175 ;  /* 0x000000afafafd220 */ /* 0x020fe20000400000 */
[----:B------:R-:W-:-:S04]  /*af70*/  FSETP.GEU.AND P5, PT, R208, -126, PT ;  /* 0xc2fc0000d000780b */ /* 0x000fc80003fae000 */
[----:B------:R-:W-:Y:S01]  /*af80*/  @!P3 FMUL R205, R205, 0.5 ;  /* 0x3f000000cdcdb820 */ /* 0x000fe20000400000 */
[----:B--2---:R-:W-:-:S05]  /*af90*/  FFMA R201, R190, UR39, -R200 ;  /* 0x00000027bec97c23 */ /* 0x004fca00080008c8 */
[----:B------:R-:W-:Y:S01]  /*afa0*/  @!P4 FMUL R213, R213, 0.5 ;  /* 0x3f000000d5d5c820 */ /* 0x000fe20000400000 */
[----:B------:R1:W2:Y:S01]  /*afb0*/  MUFU.EX2 R182, R205 ;  /* 0x000000cd00b67308 */ /* 0x0002a20000000800 */
[----:B----4-:R-:W-:Y:S01]  /*afc0*/  @!P6 FMUL R179, R179, R179 ;  /* 0x000000b3b3b3e220 */ /* 0x010fe20000400000 */
[----:B------:R-:W-:Y:S01]  /*afd0*/  FSETP.GEU.AND P6, PT, R209, -126, PT ;  /* 0xc2fc0000d100780b */ /* 0x000fe20003fce000 */
[----:B------:R-:W-:-:S05]  /*afe0*/  @!P5 FMUL R208, R208, 0.5 ;  /* 0x3f000000d0d0d820 */ /* 0x000fca0000400000 */
[----:B------:R3:W4:Y:S01]  /*aff0*/  MUFU.EX2 R186, R213 ;  /* 0x000000d500ba7308 */ /* 0x0007220000000800 */
[----:B-1----:R-:W-:-:S06]  /*b000*/  FFMA R205, R194, UR39, -R200 ;  /* 0x00000027c2cd7c23 */ /* 0x002fcc00080008c8 */
[----:B------:R-:W-:Y:S01]  /*b010*/  @!P6 FMUL R209, R209, 0.5 ;  /* 0x3f000000d1d1e820 */ /* 0x000fe20000400000 */
[----:B------:R1:W5:Y:S01]  /*b020*/  MUFU.EX2 R187, R208 ;  /* 0x000000d000bb7308 */ /* 0x0003620000000800 */
[----:B--2---:R-:W-:Y:S01]  /*b030*/  @!P3 FMUL R182, R182, R182 ;  /* 0x000000b6b6b6b220 */ /* 0x004fe20000400000 */
[----:B------:R-:W-:Y:S01]  /*b040*/  FSETP.GEU.AND P3, PT, R201, -126, PT ;  /* 0xc2fc0000c900780b */ /* 0x000fe20003f6e000 */
[----:B---3--:R-:W-:-:S01]  /*b050*/  FFMA R213, R206, UR39, -R200 ;  /* 0x00000027ced57c23 */ /* 0x008fc200080008c8 */
[----:B------:R-:W-:Y:S01]  /*b060*/  FADD R206, R16, R173 ;  /* 0x000000ad10ce7221 */ /* 0x000fe20000000000 */
[----:B------:R-:W-:-:S03]  /*b070*/  F2FP.SATFINITE.E4M3.F32.PACK_AB_MERGE_C R173, RZ, R173, RZ ;  /* 0x000000adffad723e */ /* 0x000fc600048070ff */
[----:B------:R2:W3:Y:S01]  /*b080*/  MUFU.EX2 R190, R209 ;  /* 0x000000d100be7308 */ /* 0x0004e20000000800 */
[----:B-1----:R-:W-:-:S01]  /*b090*/  FFMA R208, R195, UR39, -R200 ;  /* 0x00000027c3d07c23 */ /* 0x002fc200080008c8 */
[----:B----4-:R-:W-:Y:S01]  /*b0a0*/  @!P4 FMUL R186, R186, R186 ;  /* 0x000000bababac220 */ /* 0x010fe20000400000 */
[----:B------:R-:W-:Y:S01]  /*b0b0*/  FSETP.GEU.AND P4, PT, R212, -126, PT ;  /* 0xc2fc0000d400780b */ /* 0x000fe20003f8e000 */
[----:B------:R-:W-:Y:S01]  /*b0c0*/  FADD R206, R206, R183 ;  /* 0x000000b7cece7221 */ /* 0x000fe20000000000 */
[----:B------:R-:W-:-:S01]  /*b0d0*/  FADD R183, R160, R193 ;  /* 0x000000c1a0b77221 */ /* 0x000fc20000000000 */
[----:B------:R-:W-:Y:S01]  /*b0e0*/  F2FP.SATFINITE.E4M3.F32.PACK_AB_MERGE_C R160, RZ, R160, RZ ;  /* 0x000000a0ffa0723e */ /* 0x000fe200048070ff */
[----:B------:R-:W-:Y:S01]  /*b0f0*/  @!P3 FMUL R201, R201, 0.5 ;  /* 0x3f000000c9c9b820 */ /* 0x000fe20000400000 */
[----:B------:R-:W-:Y:S01]  /*b100*/  F2FP.SATFINITE.E4M3.F32.PACK_AB_MERGE_C R193, RZ, R193, RZ ;  /* 0x000000c1ffc1723e */ /* 0x000fe200048070ff */
[----:B-----5:R-:W-:Y:S01]  /*b110*/  @!P5 FMUL R187, R187, R187 ;  /* 0x000000bbbbbbd220 */ /* 0x020fe20000400000 */
[----:B------:R-:W-:Y:S01]  /*b120*/  FSETP.GEU.AND P5, PT, R205, -126, PT ;  /* 0xc2fc0000cd00780b */ /* 0x000fe20003fae000 */
[----:B------:R-:W1:Y:S01]  /*b130*/  MUFU.EX2 R191, R201 ;  /* 0x000000c900bf7308 */ /* 0x000e620000000800 */
[----:B--2---:R-:W-:-:S01]  /*b140*/  FFMA R209, R198, UR39, -R200 ;  /* 0x00000027c6d17c23 */ /* 0x004fc200080008c8 */
[--C-:B------:R-:W-:Y:S01]  /*b150*/  FFMA R198, R202, UR39, -R200.reuse ;  /* 0x00000027cac67c23 */ /* 0x100fe200080008c8 */
[----:B------:R-:W-:-:S01]  /*b160*/  FFMA R202, R167, UR39, -R200 ;  /* 0x00000027a7ca7c23 */ /* 0x000fc200080008c8 */
[----:B------:R-:W-:Y:S01]  /*b170*/  LOP3.LUT R193, R193, 0xffff, RZ, 0xc0, !PT ;  /* 0x0000ffffc1c17812 */ /* 0x000fe200078ec0ff */
[----:B------:R-:W-:Y:S01]  /*b180*/  @!P4 FMUL R212, R212, 0.5 ;  /* 0x3f000000d4d4c820 */ /* 0x000fe20000400000 */
[----:B---3--:R-:W-:Y:S01]  /*b190*/  @!P6 FMUL R190, R190, R190 ;  /* 0x000000bebebee220 */ /* 0x008fe20000400000 */
[----:B------:R-:W-:-:S02]  /*b1a0*/  FSETP.GEU.AND P6, PT, R208, -126, PT ;  /* 0xc2fc0000d000780b */ /* 0x000fc40003fce000 */
[----:B------:R2:W3:Y:S03]  /*b1b0*/  MUFU.EX2 R195, R212 ;  /* 0x000000d400c37308 */ /* 0x0004e60000000800 */
[----:B------:R-:W-:-:S05]  /*b1c0*/  @!P5 FMUL R205, R205, 0.5 ;  /* 0x3f000000cdcdd820 */ /* 0x000fca0000400000 */
[----:B------:R-:W4:Y:S01]  /*b1d0*/  MUFU.EX2 R194, R205 ;  /* 0x000000cd00c27308 */ /* 0x000f220000000800 */
[----:B--2---:R-:W-:-:S01]  /*b1e0*/  FFMA R212, R203, UR39, -R200 ;  /* 0x00000027cbd47c23 */ /* 0x004fc200080008c8 */
[----:B-1----:R-:W-:Y:S01]  /*b1f0*/  @!P3 FMUL R191, R191, R191 ;  /* 0x000000bfbfbfb220 */ /* 0x002fe20000400000 */
[----:B------:R-:W-:Y:S01]  /*b200*/  @!P6 FMUL R208, R208, 0.5 ;  /* 0x3f000000d0d0e820 */ /* 0x000fe20000400000 */
[----:B------:R-:W-:-:S04]  /*b210*/  FSETP.GEU.AND P3, PT, R209, -126, PT ;  /* 0xc2fc0000d100780b */ /* 0x000fc80003f6e000 */
[----:B------:R1:W2:Y:S01]  /*b220*/  MUFU.EX2 R201, R208 ;  /* 0x000000d000c97308 */ /* 0x0002a20000000800 */
[----:B---3--:R-:W-:Y:S01]  /*b230*/  @!P4 FMUL R195, R195, R195 ;  /* 0x000000c3c3c3c220 */ /* 0x008fe20000400000 */
[----:B------:R-:W-:Y:S01]  /*b240*/  FSETP.GEU.AND P4, PT, R198, -126, PT ;  /* 0xc2fc0000c600780b */ /* 0x000fe20003f8e000 */
[----:B----4-:R-:W-:Y:S01]  /*b250*/  @!P5 FMUL R194, R194, R194 ;  /* 0x000000c2c2c2d220 */ /* 0x010fe20000400000 */
[----:B------:R-:W-:-:S05]  /*b260*/  FSETP.GEU.AND P5, PT, R212, -126, PT ;  /* 0xc2fc0000d400780b */ /* 0x000fca0003fae000 */
[----:B------:R-:W-:Y:S01]  /*b270*/  @!P3 FMUL R209, R209, 0.5 ;  /* 0x3f000000d1d1b820 */ /* 0x000fe20000400000 */
[----:B-1----:R-:W-:-:S01]  /*b280*/  FADD R208, R165, R188 ;  /* 0x000000bca5d07221 */ /* 0x002fc20000000000 */
[----:B------:R-:W-:Y:S01]  /*b290*/  FADD R219, R163, R194 ;  /* 0x000000c2a3db7221 */ /* 0x000fe20000000000 */
[----:B------:R-:W-:-:S03]  /*b2a0*/  F2FP.SATFINITE.E4M3.F32.PACK_AB_MERGE_C R165, RZ, R165, RZ ;  /* 0x000000a5ffa5723e */ /* 0x000fc600048070ff */
[----:B------:R-:W-:Y:S01]  /*b2b0*/  @!P4 FMUL R198, R198, 0.5 ;  /* 0x3f000000c6c6c820 */ /* 0x000fe20000400000 */
[----:B------:R1:W3:Y:S01]  /*b2c0*/  MUFU.EX2 R203, R209 ;  /* 0x000000d100cb7308 */ /* 0x0002e20000000800 */
[----:B--2---:R-:W-:Y:S01]  /*b2d0*/  @!P6 FMUL R201, R201, R201 ;  /* 0x000000c9c9c9e220 */ /* 0x004fe20000400000 */
[----:B------:R-:W-:Y:S01]  /*b2e0*/  FSETP.GEU.AND P6, PT, R213, -126, PT ;  /* 0xc2fc0000d500780b */ /* 0x000fe20003fce000 */
[----:B------:R-:W-:-:S01]  /*b2f0*/  FADD R211, R211, R208 ;  /* 0x000000d0d3d37221 */ /* 0x000fc20000000000 */
[----:B------:R-:W-:Y:S01]  /*b300*/  FADD R208, R21, R18 ;  /* 0x0000001215d07221 */ /* 0x000fe20000000000 */
[----:B------:R-:W-:Y:S01]  /*b310*/  F2FP.SATFINITE.E4M3.F32.PACK_AB_MERGE_C R21, RZ, R21, RZ ;  /* 0x00000015ff15723e */ /* 0x000fe200048070ff */
[----:B------:R-:W-:Y:S02]  /*b320*/  @!P5 FMUL R212, R212, 0.5 ;  /* 0x3f000000d4d4d820 */ /* 0x000fe40000400000 */
[----:B------:R-:W2:Y:S01]  /*b330*/  MUFU.EX2 R198, R198 ;  /* 0x000000c600c67308 */ /* 0x000ea20000000800 */
[----:B-1----:R-:W-:-:S01]  /*b340*/  FFMA R209, R215, UR39, -R200 ;  /* 0x00000027d7d17c23 */ /* 0x002fc200080008c8 */
[----:B------:R-:W-:Y:S01]  /*b350*/  FADD R208, R208, R183 ;  /* 0x000000b7d0d07221 */ /* 0x000fe20000000000 */
[----:B------:R-:W-:-:S01]  /*b360*/  FADD R215, R154, R185 ;  /* 0x000000b99ad77221 */ /* 0x000fc20000000000 */
[----:B------:R-:W-:Y:S01]  /*b370*/  FADD R206, R206, R211 ;  /* 0x000000d3cece7221 */ /* 0x000fe20000000000 */
[----:B------:R-:W-:-:S02]  /*b380*/  F2FP.SATFINITE.E4M3.F32.PACK_AB_MERGE_C R154, RZ, R154, RZ ;  /* 0x0000009aff9a723e */ /* 0x000fc400048070ff */
[----:B------:R-:W-:Y:S01]  /*b390*/  @!P6 FMUL R213, R213, 0.5 ;  /* 0x3f000000d5d5e820 */ /* 0x000fe20000400000 */
[----:B------:R1:W4:Y:S01]  /*b3a0*/  MUFU.EX2 R205, R212 ;  /* 0x000000d400cd7308 */ /* 0x0003220000000800 */
[----:B---3--:R-:W-:Y:S01]  /*b3b0*/  @!P3 FMUL R203, R203, R203 ;  /* 0x000000cbcbcbb220 */ /* 0x008fe20000400000 */
[----:B------:R-:W-:Y:S02]  /*b3c0*/  FSETP.GEU.AND P3, PT, R216, -126, PT ;  /* 0xc2fc0000d800780b */ /* 0x000fe40003f6e000 */
[----:B------:R-:W-:Y:S02]  /*b3d0*/  LOP3.LUT R154, R154, 0xff, RZ, 0xc0, !PT ;  /* 0x000000ff9a9a7812 */ /* 0x000fe400078ec0ff */
[----:B------:R-:W-:Y:S02]  /*b3e0*/  F2FP.SATFINITE.E4M3.F32.PACK_AB_MERGE_C R163, RZ, R163, RZ ;  /* 0x000000a3ffa3723e */ /* 0x000fe400048070ff */
[----:B------:R3:W5:Y:S01]  /*b3f0*/  MUFU.EX2 R167, R213 ;  /* 0x000000d500a77308 */ /* 0x0007620000000800 */
[----:B--2---:R-:W-:Y:S01]  /*b400*/  @!P4 FMUL R198, R198, R198 ;  /* 0x000000c6c6c6c220 */ /* 0x004fe20000400000 */
[----:B------:R-:W-:Y:S01]  /*b410*/  FSETP.GEU.AND P4, PT, R217, -126, PT ;  /* 0xc2fc0000d900780b */ /* 0x000fe20003f8e000 */
[----:B-1----:R-:W-:-:S01]  /*b420*/  FADD R212, R168, R19 ;  /* 0x00000013a8d47221 */ /* 0x002fc20000000000 */
[----:B------:R-:W-:Y:S01]  /*b430*/  F2FP.SATFINITE.E4M3.F32.PACK_AB_MERGE_C R168, RZ, R168, RZ ;  /* 0x000000a8ffa8723e */ /* 0x000fe200048070ff */
[----:B------:R-:W-:-:S01]  /*b440*/  FADD R221, R171, R198 ;  /* 0x000000c6abdd7221 */ /* 0x000fc20000000000 */
[----:B------:R-:W-:Y:S01]  /*b450*/  F2FP.SATFINITE.E4M3.F32.PACK_AB_MERGE_C R19, RZ, R19, RZ ;  /* 0x00000013ff13723e */ /* 0x000fe200048070ff */
[----:B------:R-:W-:Y:S01]  /*b460*/  @!P3 FMUL R216, R216, 0.5 ;  /* 0x3f000000d8d8b820 */ /* 0x000fe20000400000 */
[----:B------:R-:W-:Y:S01]  /*b470*/  F2FP.SATFINITE.E4M3.F32.PACK_AB_MERGE_C R194, RZ, R194, RZ ;  /* 0x000000c2ffc2723e */ /* 0x000fe200048070ff */
[----:B----4-:R-:W-:Y:S01]  /*b480*/  @!P5 FMUL R205, R205, R205 ;  /* 0x000000cdcdcdd220 */ /* 0x010fe20000400000 */
[----:B------:R-:W-:Y:S01]  /*b490*/  FSETP.GEU.AND P5, PT, R218, -126, PT ;  /* 0xc2fc0000da00780b */ /* 0x000fe20003fae000 */
[----:B------:R1:W2:Y:S01]  /*b4a0*/  MUFU.EX2 R14, R216 ;  /* 0x000000d8000e7308 */ /* 0x0002a20000000800 */
[----:B---3--:R-:W-:-:S01]  /*b4b0*/  FADD R213, R153, R176 ;  /* 0x000000b099d57221 */ /* 0x008fc20000000000 */
[----:B------:R-:W-:-:S02]  /*b4c0*/  F2FP.SATFINITE.E4M3.F32.PACK_AB_MERGE_C R153, RZ, R153, RZ ;  /* 0x00000099ff99723e */ /* 0x000fc400048070ff */
[----:B------:R-:W-:Y:S01]  /*b4d0*/  @!P4 FMUL R217, R217, 0.5 ;  /* 0x3f000000d9d9c820 */ /* 0x000fe20000400000 */
[----:B------:R-:W-:Y:S01]  /*b4e0*/  FADD R213, R213, R212 ;  /* 0x000000d4d5d57221 */ /* 0x000fe20000000000 */
[----:B-----5:R-:W-:Y:S01]  /*b4f0*/  @!P6 FMUL R167, R167, R167 ;  /* 0x000000a7a7a7e220 */ /* 0x020fe20000400000 */
[----:B------:R-:W-:Y:S01]  /*b500*/  FSETP.GEU.AND P6, PT, R220, -126, PT ;  /* 0xc2fc0000dc00780b */ /* 0x000fe20003fce000 */
[----:B------:R3:W4:Y:S01]  /*b510*/  MUFU.EX2 R200, R217 ;  /* 0x000000d900c87308 */ /* 0x0007220000000800 */
[----:B------:R-:W-:-:S01]  /*b520*/  FADD R212, R169, R192 ;  /* 0x000000c0a9d47221 */ /* 0x000fc20000000000 */
[----:B-1----:R-:W-:Y:S01]  /*b530*/  FADD R216, R158, R187 ;  /* 0x000000bb9ed87221 */ /* 0x002fe20000000000 */
[----:B------:R-:W-:-:S01]  /*b540*/  FADD R211, R178, R167 ;  /* 0x000000a7b2d37221 */ /* 0x000fc20000000000 */
[----:B------:R-:W-:Y:S01]  /*b550*/  @!P5 FMUL R218, R218, 0.5 ;  /* 0x3f000000dadad820 */ /* 0x000fe20000400000 */
[----:B------:R-:W-:-:S01]  /*b560*/  FADD R215, R215, R212 ;  /* 0x000000d4d7d77221 */ /* 0x000fc20000000000 */
[----:B------:R-:W-:Y:S01]  /*b570*/  FADD R212, R172, R155 ;  /* 0x0000009bacd47221 */ /* 0x000fe20000000000 */
[----:B------:R-:W-:-:S01]  /*b580*/  FADD R208, R208, R213 ;  /* 0x000000d5d0d07221 */ /* 0x000fc20000000000 */
[----:B------:R1:W5:Y:S01]  /*b590*/  MUFU.EX2 R183, R218 ;  /* 0x000000da00b77308 */ /* 0x0003620000000800 */
[----:B--2---:R-:W-:Y:S01]  /*b5a0*/  @!P3 FMUL R14, R14, R14 ;  /* 0x0000000e0e0eb220 */ /* 0x004fe20000400000 */
[----:B------:R-:W-:Y:S01]  /*b5b0*/  FSETP.GEU.AND P3, PT, R202, -126, PT ;  /* 0xc2fc0000ca00780b */ /* 0x000fe20003f6e000 */
[----:B---3--:R-:W-:-:S01]  /*b5c0*/  FADD R217, R156, R189 ;  /* 0x000000bd9cd97221 */ /* 0x008fc20000000000 */
[----:B------:R-:W-:Y:S01]  /*b5d0*/  @!P6 FMUL R220, R220, 0.5 ;  /* 0x3f000000dcdce820 */ /* 0x000fe20000400000 */
[----:B------:R-:W-:-:S01]  /*b5e0*/  FADD R213, R170, R203 ;  /* 0x000000cbaad57221 */ /* 0x000fc20000000000 */
[----:B------:R-:W-:Y:S01]  /*b5f0*/  F2FP.SATFINITE.E4M3.F32.PACK_AB_MERGE_C R156, RZ, R156, RZ ;  /* 0x0000009cff9c723e */ /* 0x000fe200048070ff */
[----:B------:R-:W-:-:S01]  /*b600*/  FADD R217, R217, R212 ;  /* 0x000000d4d9d97221 */ /* 0x000fc20000000000 */
[----:B------:R-:W2:Y:S01]  /*b610*/  MUFU.EX2 R199, R220 ;  /* 0x000000dc00c77308 */ /* 0x000ea20000000800 */
[----:B----4-:R-:W-:Y:S01]  /*b620*/  @!P4 FMUL R200, R200, R200 ;  /* 0x000000c8c8c8c220 */ /* 0x010fe20000400000 */
[----:B------:R-:W-:Y:S01]  /*b630*/  FSETP.GEU.AND P4, PT, R204, -126, PT ;  /* 0xc2fc0000cc00780b */ /* 0x000fe20003f8e000 */
[----:B------:R-:W-:-:S01]  /*b640*/  FADD R212, R216, R221 ;  /* 0x000000ddd8d47221 */ /* 0x000fc20000000000 */
[----:B------:R-:W-:Y:S01]  /*b650*/  FADD R216, R159, R190 ;  /* 0x000000be9fd87221 */ /* 0x000fe20000000000 */
[----:B-1----:R-:W-:-:S01]  /*b660*/  FADD R218, R179, R200 ;  /* 0x000000c8b3da7221 */ /* 0x002fc20000000000 */
[----:B------:R-:W-:Y:S01]  /*b670*/  FADD R221, R174, R205 ;  /* 0x000000cdaedd7221 */ /* 0x000fe20000000000 */
[----:B------:R-:W-:Y:S01]  /*b680*/  @!P3 FMUL R202, R202, 0.5 ;  /* 0x3f000000cacab820 */ /* 0x000fe20000400000 */
[----:B------:R-:W-:Y:S01]  /*b690*/  LOP3.LUT R153, R153, 0xffff, RZ, 0xc0, !PT ;  /* 0x0000ffff99997812 */ /* 0x000fe200078ec0ff */
[----:B-----5:R-:W-:Y:S01]  /*b6a0*/  @!P5 FMUL R183, R183, R183 ;  /* 0x000000b7b7b7d220 */ /* 0x020fe20000400000 */
[----:B------:R-:W-:Y:S01]  /*b6b0*/  FSETP.GEU.AND P5, PT, R207, -126, PT ;  /* 0xc2fc0000cf00780b */ /* 0x000fe20003fae000 */
[----:B------:R-:W-:-:S01]  /*b6c0*/  FADD R219, R219, R218 ;  /* 0x000000dadbdb7221 */ /* 0x000fc20000000000 */
[----:B------:R-:W-:Y:S01]  /*b6d0*/  FADD R216, R216, R221 ;  /* 0x000000ddd8d87221 */ /* 0x000fe20000000000 */
[----:B------:R-:W1:Y:S01]  /*b6e0*/  MUFU.EX2 R202, R202 ;  /* 0x000000ca00ca7308 */ /* 0x000e620000000800 */
[----:B------:R-:W-:-:S01]  /*b6f0*/  FADD R221, R166, R201 ;  /* 0x000000c9a6dd7221 */ /* 0x000fc20000000000 */
[----:B------:R-:W-:Y:S01]  /*b700*/  @!P4 FMUL R204, R204, 0.5 ;  /* 0x3f000000ccccc820 */ /* 0x000fe20000400000 */
[----:B------:R-:W-:-:S01]  /*b710*/  FADD R218, R182, R183 ;  /* 0x000000b7b6da7221 */ /* 0x000fc20000000000 */
[----:B--2---:R-:W-:Y:S01]  /*b720*/  @!P6 FMUL R199, R199, R199 ;  /* 0x000000c7c7c7e220 */ /* 0x004fe20000400000 */
[----:B------:R-:W-:Y:S01]  /*b730*/  FSETP.GEU.AND P6, PT, R209, -126, PT ;  /* 0xc2fc0000d100780b */ /* 0x000fe20003fce000 */
[----:B------:R-:W-:Y:S01]  /*b740*/  FADD R212, R212, R219 ;  /* 0x000000dbd4d47221 */ /* 0x000fe20000000000 */
[----:B------:R-:W-:-:S01]  /*b750*/  FADD R221, R221, R218 ;  /* 0x000000dadddd7221 */ /* 0x000fc20000000000 */
[----:B------:R-:W2:Y:S01]  /*b760*/  MUFU.EX2 R204, R204 ;  /* 0x000000cc00cc7308 */ /* 0x000ea20000000800 */
[----:B------:R-:W-:-:S01]  /*b770*/  FADD R218, R196, R191 ;  /* 0x000000bfc4da7221 */ /* 0x000fc20000000000 */
[----:B------:R-:W-:Y:S01]  /*b780*/  @!P5 FMUL R207, R207, 0.5 ;  /* 0x3f000000cfcfd820 */ /* 0x000fe20000400000 */
[----:B------:R-:W-:-:S01]  /*b790*/  FADD R220, R186, R199 ;  /* 0x000000c7badc7221 */ /* 0x000fc20000000000 */
[----:B------:R-:W-:Y:S01]  /*b7a0*/  F2FP.SATFINITE.E4M3.F32.PACK_AB_MERGE_C R169, RZ, R169, RZ ;  /* 0x000000a9ffa9723e */ /* 0x000fe200048070ff */
[----:B------:R-:W-:-:S01]  /*b7b0*/  FADD R218, R218, R211 ;  /* 0x000000d3dada7221 */ /* 0x000fc20000000000 */
[----:B------:R-:W-:Y:S01]  /*b7c0*/  FADD R211, R210, R215 ;  /* 0x000000d7d2d37221 */ /* 0x000fe20000000000 */
[----:B------:R-:W-:-:S01]  /*b7d0*/  FADD R210, R162, R195 ;  /* 0x000000c3a2d27221 */ /* 0x000fc20000000000 */
[----:B------:R-:W3:Y:S01]  /*b7e0*/  MUFU.EX2 R207, R207 ;  /* 0x000000cf00cf7308 */ /* 0x000ee20000000800 */
[----:B------:R-:W-:-:S01]  /*b7f0*/  FADD R215, R175, R14 ;  /* 0x0000000eafd77221 */ /* 0x000fc20000000000 */
[----:B------:R-:W-:Y:S01]  /*b800*/  @!P6 FMUL R209, R209, 0.5 ;  /* 0x3f000000d1d1e820 */ /* 0x000fe20000400000 */
[----:B------:R-:W-:-:S01]  /*b810*/  FADD R223, R213, R220 ;  /* 0x000000dcd5df7221 */ /* 0x000fc20000000000 */
[----:B------:R-:W-:Y:S01]  /*b820*/  FADD R213, R214, R217 ;  /* 0x000000d9d6d57221 */ /* 0x000fe20000000000 */
[----:B-1----:R-:W-:Y:S01]  /*b830*/  @!P3 FMUL R202, R202, R202 ;  /* 0x000000cacacab220 */ /* 0x002fe20000400000 */
[----:B------:R-:W-:Y:S01]  /*b840*/  F2FP.SATFINITE.E4M3.F32.PACK_AB_MERGE_C R214, RZ, R16, RZ ;  /* 0x00000010ffd6723e */ /* 0x000fe200048070ff */
[----:B------:R-:W-:-:S01]  /*b850*/  FADD R210, R210, R215 ;  /* 0x000000d7d2d27221 */ /* 0x000fc20000000000 */
[----:B------:R-:W1:Y:S01]  /*b860*/  MUFU.EX2 R209, R209 ;  /* 0x000000d100d17308 */ /* 0x000e620000000800 */
[----:B--2---:R-:W-:Y:S01]  /*b870*/  @!P4 FMUL R204, R204, R204 ;  /* 0x000000ccccccc220 */ /* 0x004fe20000400000 */
[----:B------:R-:W-:Y:S01]  /*b880*/  LOP3.LUT R215, R21, 0xffff, RZ, 0xc0, !PT ;  /* 0x0000ffff15d77812 */ /* 0x000fe200078ec0ff */
[----:B------:R-:W-:-:S01]  /*b890*/  FADD R216, R216, R221 ;  /* 0x000000ddd8d87221 */ /* 0x000fc20000000000 */
[----:B------:R-:W-:Y:S01]  /*b8a0*/  F2FP.SATFINITE.E4M3.F32.PACK_AB_MERGE_C R217, RZ, R20, RZ ;  /* 0x00000014ffd9723e */ /* 0x000fe200048070ff */
[----:B------:R-:W-:-:S01]  /*b8b0*/  FADD R208, R208, R213 ;  /* 0x000000d5d0d07221 */ /* 0x000fc20000000000 */
[----:B------:R-:W-:Y:S01]  /*b8c0*/  LOP3.LUT R20, R214, 0xff, RZ, 0xc0, !PT ;  /* 0x000000ffd6147812 */ /* 0x000fe200078ec0ff */
[----:B------:R-:W-:-:S01]  /*b8d0*/  FADD R211, R206, R211 ;  /* 0x000000d3ced37221 */ /* 0x000fc20000000000 */
[----:B------:R-:W-:Y:S01]  /*b8e0*/  LOP3.LUT R214, R23, 0xffff, RZ, 0xc0, !PT ;  /* 0x0000ffff17d67812 */ /* 0x000fe200078ec0ff */
[----:B---3--:R-:W-:Y:S01]  /*b8f0*/  @!P5 FMUL R207, R207, R207 ;  /* 0x000000cfcfcfd220 */ /* 0x008fe20000400000 */
[----:B------:R-:W-:Y:S01]  /*b900*/  LOP3.LUT R217, R217, 0xff, RZ, 0xc0, !PT ;  /* 0x000000ffd9d97812 */ /* 0x000fe200078ec0ff */
[----:B------:R-:W-:-:S01]  /*b910*/  FADD R211, R211, R208 ;  /* 0x000000d0d3d37221 */ /* 0x000fc20000000000 */
[----:B------:R-:W-:Y:S01]  /*b920*/  PRMT R20, R215, 0x7604, R20 ;  /* 0x00007604d7147816 */ /* 0x000fe20000000014 */
[----:B------:R-:W-:-:S01]  /*b930*/  FADD R16, R202, R207 ;  /* 0x000000cfca107221 */ /* 0x000fc20000000000 */
[----:B------:R-:W-:-:S02]  /*b940*/  LOP3.LUT R215, R156, 0xffff, RZ, 0xc0, !PT ;  /* 0x0000ffff9cd77812 */ /* 0x000fc400078ec0ff */
[----:B------:R-:W-:Y:S01]  /*b950*/  LOP3.LUT R156, R157, 0xff, RZ, 0xc0, !PT ;  /* 0x000000ff9d9c7812 */ /* 0x000fe200078ec0ff */
[----:B-1----:R-:W-:Y:S01]  /*b960*/  @!P6 FMUL R209, R209, R209 ;  /* 0x000000d1d1d1e220 */ /* 0x002fe20000400000 */
[----:B------:R-:W-:Y:S02]  /*b970*/  F2FP.SATFINITE.E4M3.F32.PACK_AB_MERGE_C R172, RZ, R172, RZ ;  /* 0x000000acffac723e */ /* 0x000fe400048070ff */
[----:B------:R-:W-:Y:S01]  /*b980*/  F2FP.SATFINITE.E4M3.F32.PACK_AB_MERGE_C R176, RZ, R176, RZ ;  /* 0x000000b0ffb0723e */ /* 0x000fe200048070ff */
[----:B------:R-:W-:-:S01]  /*b990*/  FADD R21, R204, R209 ;  /* 0x000000d1cc157221 */ /* 0x000fc20000000000 */
[----:B------:R-:W-:Y:S02]  /*b9a0*/  F2FP.SATFINITE.E4M3.F32.PACK_AB_MERGE_C R196, RZ, R196, RZ ;  /* 0x000000c4ffc4723e */ /* 0x000fe400048070ff */
[----:B------:R-:W-:Y:S01]  /*b9b0*/  F2FP.SATFINITE.E4M3.F32.PACK_AB_MERGE_C R158, RZ, R158, RZ ;  /* 0x0000009eff9e723e */ /* 0x000fe200048070ff */
[----:B------:R-:W-:Y:S01]  /*b9c0*/  FADD R23, R16, R21 ;  /* 0x0000001510177221 */ /* 0x000fe20000000000 */
[----:B------:R-:W-:Y:S01]  /*b9d0*/  PRMT R16, R214, 0x7604, R217 ;  /* 0x00007604d6107816 */ /* 0x000fe200000000d9 */
[----:B------:R-:W-:Y:S01]  /*b9e0*/  FADD R21, R218, R223 ;  /* 0x000000dfda157221 */ /* 0x000fe20000000000 */
[----:B------:R-:W-:Y:S01]  /*b9f0*/  LOP3.LUT R217, R160, 0xffff, RZ, 0xc0, !PT ;  /* 0x0000ffffa0d97812 */ /* 0x000fe200078ec0ff */
[----:B------:R-:W-:Y:S01]  /*ba00*/  FADD R157, R210, R23 ;  /* 0x00000017d29d7221 */ /* 0x000fe20000000000 */
[----:B------:R-:W-:Y:S01]  /*ba10*/  PRMT R23, R153, 0x7604, R152 ;  /* 0x0000760499177816 */ /* 0x000fe20000000098 */
[----:B------:R-:W-:Y:S01]  /*ba20*/  FADD R212, R212, R21 ;  /* 0x00000015d4d47221 */ /* 0x000fe20000000000 */
[----:B------:R-:W-:Y:S01]  /*ba30*/  PRMT R152, R215, 0x7604, R154 ;  /* 0x00007604d7987816 */ /* 0x000fe2000000009a */
[----:B------:R-:W-:Y:S01]  /*ba40*/  IMAD.U32 R21, R196, 0x10000, RZ ;  /* 0x00010000c4157824 */ /* 0x000fe200078e00ff */
[----:B------:R-:W-:Y:S01]  /*ba50*/  LOP3.LUT R154, R169, 0xff, RZ, 0xc0, !PT ;  /* 0x000000ffa99a7812 */ /* 0x000fe200078ec0ff */
[----:B------:R-:W-:Y:S01]  /*ba60*/  FADD R157, R216, R157 ;  /* 0x0000009dd89d7221 */ /* 0x000fe20000000000 */
[----:B------:R-:W-:-:S02]  /*ba70*/  LOP3.LUT R169, R172, 0xffff, RZ, 0xc0, !PT ;  /* 0x0000ffffaca97812 */ /* 0x000fc400078ec0ff */
[----:B------:R-:W-:Y:S01]  /*ba80*/  PRMT R153, R217, 0x7604, R156 ;  /* 0x00007604d9997816 */ /* 0x000fe2000000009c */
[----:B------:R-:W-:-:S01]  /*ba90*/  FADD R212, R212, R157 ;  /* 0x0000009dd4d47221 */ /* 0x000fc20000000000 */
[----:B------:R-:W-:Y:S02]  /*baa0*/  LOP3.LUT R156, R161, 0xff, RZ, 0xc0, !PT ;  /* 0x000000ffa19c7812 */ /* 0x000fe400078ec0ff */
[----:B------:R-:W-:Y:S02]  /*bab0*/  LOP3.LUT R161, R164, 0xffff, RZ, 0xc0, !PT ;  /* 0x0000ffffa4a17812 */ /* 0x000fe400078ec0ff */
[----:B------:R-:W-:Y:S02]  /*bac0*/  PRMT R154, R169, 0x7604, R154 ;  /* 0x00007604a99a7816 */ /* 0x000fe4000000009a */
[----:B------:R-:W-:Y:S02]  /*bad0*/  F2FP.SATFINITE.E4M3.F32.PACK_AB_MERGE_C R169, RZ, R155, RZ ;  /* 0x0000009bffa9723e */ /* 0x000fe400048070ff */
[----:B------:R-:W-:-:S02]  /*bae0*/  PRMT R156, R161, 0x7604, R156 ;  /* 0x00007604a19c7816 */ /* 0x000fc4000000009c */
[----:B------:R-:W-:Y:S02]  /*baf0*/  LOP3.LUT R160, R165, 0xff, RZ, 0xc0, !PT ;  /* 0x000000ffa5a07812 */ /* 0x000fe400078ec0ff */
[----:B------:R-:W-:Y:S02]  /*bb00*/  LOP3.LUT R161, R176, 0xffff, RZ, 0xc0, !PT ;  /* 0x0000ffffb0a17812 */ /* 0x000fe400078ec0ff */
[----:B------:R-:W-:Y:S02]  /*bb10*/  LOP3.LUT R165, R168, 0xffff, RZ, 0xc0, !PT ;  /* 0x0000ffffa8a57812 */ /* 0x000fe400078ec0ff */
[----:B------:R-:W-:Y:S02]  /*bb20*/  LOP3.LUT R176, R169, 0xffff, RZ, 0xc0, !PT ;  /* 0x0000ffffa9b07812 */ /* 0x000fe400078ec0ff */
[----:B------:R-:W-:Y:S01]  /*bb30*/  SHF.L.U32 R169, R158, 0x10, RZ ;  /* 0x000000109ea97819 */ /* 0x000fe200000006ff */
[----:B------:R-:W-:Y:S01]  /*bb40*/  IMAD.U32 R158, R163, 0x10000, RZ ;  /* 0x00010000a39e7824 */ /* 0x000fe200078e00ff */
[----:B------:R-:W-:-:S02]  /*bb50*/  F2FP.SATFINITE.E4M3.F32.PACK_AB_MERGE_C R178, RZ, R178, RZ ;  /* 0x000000b2ffb2723e */ /* 0x000fc400048070ff */
[----:B------:R-:W-:Y:S02]  /*bb60*/  F2FP.SATFINITE.E4M3.F32.PACK_AB_MERGE_C R191, RZ, R191, RZ ;  /* 0x000000bfffbf723e */ /* 0x000fe400048070ff */
[----:B------:R-:W-:Y:S02]  /*bb70*/  PRMT R160, R165, 0x7604, R160 ;  /* 0x00007604a5a07816 */ /* 0x000fe400000000a0 */
[----:B------:R-:W-:Y:S02]  /*bb80*/  LOP3.LUT R165, R177, 0xff, RZ, 0xc0, !PT ;  /* 0x000000ffb1a57812 */ /* 0x000fe400078ec0ff */
[----:B------:R-:W-:Y:S01]  /*bb90*/  LOP3.LUT R16, R16, 0xff0000, R21, 0xf8, !PT ;  /* 0x00ff000010107812 */ /* 0x000fe200078ef815 */
[----:B------:R-:W-:Y:S01]  /*bba0*/  IMAD.U32 R21, R178, 0x10000, RZ ;  /* 0x00010000b2157824 */ /* 0x000fe200078e00ff */
[----:B------:R-:W-:Y:S02]  /*bbb0*/  F2FP.SATFINITE.E4M3.F32.PACK_AB_MERGE_C R192, RZ, R192, RZ ;  /* 0x000000c0ffc0723e */ /* 0x000fe400048070ff */
[----:B------:R-:W-:Y:S01]  /*bbc0*/  LOP3.LUT R23, R23, 0xff0000, R158, 0xf8, !PT ;  /* 0x00ff000017177812 */ /* 0x000fe200078ef89e */
[----:B------:R-:W-:Y:S01]  /*bbd0*/  IMAD.U32 R158, R191, 0x10000, RZ ;  /* 0x00010000bf9e7824 */ /* 0x000fe200078e00ff */
[----:B------:R-:W-:-:S02]  /*bbe0*/  FSETP.GEU.AND P3, PT, R17, -126, PT ;  /* 0xc2fc00001100780b */ /* 0x000fc40003f6e000 */
[----:B------:R-:W-:Y:S02]  /*bbf0*/  PRMT R165, R22, 0x7604, R165 ;  /* 0x0000760416a57816 */ /* 0x000fe400000000a5 */
[----:B------:R-:W-:Y:S02]  /*bc00*/  F2FP.SATFINITE.E4M3.F32.PACK_AB_MERGE_C R199, RZ, R199, RZ ;  /* 0x000000c7ffc7723e */ /* 0x000fe400048070ff */
[----:B------:R-:W-:Y:S02]  /*bc10*/  LOP3.LUT R164, R181, 0xff, RZ, 0xc0, !PT ;  /* 0x000000ffb5a47812 */ /* 0x000fe400078ec0ff */
[----:B------:R-:W-:Y:S02]  /*bc20*/  LOP3.LUT R172, R19, 0xffff, RZ, 0xc0, !PT ;  /* 0x0000ffff13ac7812 */ /* 0x000fe400078ec0ff */
[----:B------:R-:W-:Y:S02]  /*bc30*/  F2FP.SATFINITE.E4M3.F32.PACK_AB_MERGE_C R170, RZ, R170, RZ ;  /* 0x000000aaffaa723e */ /* 0x000fe400048070ff */
[----:B------:R-:W-:Y:S01]  /*bc40*/  F2FP.SATFINITE.E4M3.F32.PACK_AB_MERGE_C R162, RZ, R162, RZ ;  /* 0x000000a2ffa2723e */ /* 0x000fe200048070ff */
[----:B------:R-:W-:Y:S01]  /*bc50*/  @!P3 FMUL R17, R17, 0.5 ;  /* 0x3f0000001111b820 */ /* 0x000fe20000400000 */
[----:B------:R-:W-:Y:S01]  /*bc60*/  LOP3.LUT R19, R192, 0xff, RZ, 0xc0, !PT ;  /* 0x000000ffc0137812 */ /* 0x000fe200078ec0ff */
[----:B------:R-:W-:Y:S01]  /*bc70*/  IMAD.U32 R163, R170, 0x10000, RZ ;  /* 0x00010000aaa37824 */ /* 0x000fe200078e00ff */
[----:B------:R-:W-:-:S02]  /*bc80*/  FSETP.GEU.AND P4, PT, R13, -126, PT ;  /* 0xc2fc00000d00780b */ /* 0x000fc40003f8e000 */
[----:B------:R-:W-:Y:S02]  /*bc90*/  F2FP.SATFINITE.E4M3.F32.PACK_AB_MERGE_C R195, RZ, R195, RZ ;  /* 0x000000c3ffc3723e */ /* 0x000fe400048070ff */
[----:B------:R-:W-:Y:S01]  /*bca0*/  LOP3.LUT R156, R156, 0xff0000, R21, 0xf8, !PT ;  /* 0x00ff00009c9c7812 */ /* 0x000fe200078ef815 */
[----:B------:R-:W-:Y:S01]  /*bcb0*/  IMAD.U32 R21, R194, 0x10000, RZ ;  /* 0x00010000c2157824 */ /* 0x000fe200078e00ff */
[----:B------:R-:W-:Y:S02]  /*bcc0*/  F2FP.SATFINITE.E4M3.F32.PACK_AB_MERGE_C R171, RZ, R171, RZ ;  /* 0x000000abffab723e */ /* 0x000fe400048070ff */
[----:B------:R-:W-:Y:S01]  /*bcd0*/  LOP3.LUT R165, R165, 0xff0000, R158, 0xf8, !PT ;  /* 0x00ff0000a5a57812 */ /* 0x000fe200078ef89e */
[----:B------:R-:W-:Y:S01]  /*bce0*/  IMAD.U32 R158, R199, 0x10000, RZ ;  /* 0x00010000c79e7824 */ /* 0x000fe200078e00ff */
[----:B------:R-:W-:Y:S02]  /*bcf0*/  F2FP.SATFINITE.E4M3.F32.PACK_AB_MERGE_C R185, RZ, R185, RZ ;  /* 0x000000b9ffb9723e */ /* 0x000fe400048070ff */
[----:B------:R-:W-:Y:S01]  /*bd00*/  F2FP.SATFINITE.E4M3.F32.PACK_AB_MERGE_C R189, RZ, R189, RZ ;  /* 0x000000bdffbd723e */ /* 0x000fe200048070ff */
[----:B------:R-:W-:Y:S01]  /*bd10*/  @!P4 FMUL R13, R13, 0.5 ;  /* 0x3f0000000d0dc820 */ /* 0x000fe20000400000 */
[----:B------:R-:W-:-:S02]  /*bd20*/  PRMT R164, R161, 0x7604, R164 ;  /* 0x00007604a1a47816 */ /* 0x000fc400000000a4 */
[----:B------:R-:W-:Y:S02]  /*bd30*/  LOP3.LUT R162, R162, 0xffff, RZ, 0xc0, !PT ;  /* 0x0000ffffa2a27812 */ /* 0x000fe400078ec0ff */
[----:B------:R-:W-:Y:S01]  /*bd40*/  PRMT R19, R176, 0x7604, R19 ;  /* 0x00007604b0137816 */ /* 0x000fe20000000013 */
[----:B------:R-:W1:Y:S01]  /*bd50*/  MUFU.EX2 R13, R13 ;  /* 0x0000000d000d7308 */ /* 0x000e620000000800 */
[----:B------:R-:W-:Y:S02]  /*bd60*/  LOP3.LUT R195, R195, 0xffff, RZ, 0xc0, !PT ;  /* 0x0000ffffc3c37812 */ /* 0x000fe400078ec0ff */
[----:B------:R-:W-:Y:S02]  /*bd70*/  F2FP.SATFINITE.E4M3.F32.PACK_AB_MERGE_C R186, RZ, R186, RZ ;  /* 0x000000baffba723e */ /* 0x000fe400048070ff */
[----:B------:R-:W-:Y:S02]  /*bd80*/  F2FP.SATFINITE.E4M3.F32.PACK_AB_MERGE_C R202, RZ, R202, RZ ;  /* 0x000000caffca723e */ /* 0x000fe400048070ff */
[----:B------:R-:W-:-:S02]  /*bd90*/  F2FP.SATFINITE.E4M3.F32.PACK_AB_MERGE_C R188, RZ, R188, RZ ;  /* 0x000000bcffbc723e */ /* 0x000fc400048070ff */
[----:B------:R-:W-:Y:S02]  /*bda0*/  SHF.L.U32 R170, R171, 0x10, RZ ;  /* 0x00000010abaa7819 */ /* 0x000fe400000006ff */
[----:B------:R-:W-:Y:S02]  /*bdb0*/  F2FP.SATFINITE.E4M3.F32.PACK_AB_MERGE_C R203, RZ, R203, RZ ;  /* 0x000000cbffcb723e */ /* 0x000fe400048070ff */
[----:B------:R-:W-:Y:S02]  /*bdc0*/  F2FP.SATFINITE.E4M3.F32.PACK_AB_MERGE_C R207, RZ, R207, RZ ;  /* 0x000000cfffcf723e */ /* 0x000fe400048070ff */
[----:B------:R-:W-:Y:S02]  /*bdd0*/  LOP3.LUT R185, R185, 0xff, RZ, 0xc0, !PT ;  /* 0x000000ffb9b97812 */ /* 0x000fe400078ec0ff */
[----:B------:R-:W-:Y:S01]  /*bde0*/  LOP3.LUT R168, R189, 0xffff, RZ, 0xc0, !PT ;  /* 0x0000ffffbda87812 */ /* 0x000fe200078ec0ff */
[----:B-1----:R-:W-:Y:S01]  /*bdf0*/  @!P4 FMUL R13, R13, R13 ;  /* 0x0000000d0d0dc220 */ /* 0x002fe20000400000 */
[----:B------:R-:W-:Y:S01]  /*be00*/  LOP3.LUT R164, R164, 0xff0000, R21, 0xf8, !PT ;  /* 0x00ff0000a4a47812 */ /* 0x000fe200078ef815 */
[----:B------:R-:W-:Y:S01]  /*be10*/  IMAD.SHL.U32 R21, R162, 0x1000000, RZ ;  /* 0x01000000a2157824 */ /* 0x000fe200078e00ff */
[----:B------:R-:W-:Y:S01]  /*be20*/  F2FP.SATFINITE.E4M3.F32.PACK_AB_MERGE_C R159, RZ, R159, RZ ;  /* 0x0000009fff9f723e */ /* 0x000fe200048070ff */
[----:B------:R-:W-:Y:S01]  /*be30*/  FFMA R5, R13, R5, R212 ;  /* 0x000000050d057223 */ /* 0x000fe200000000d4 */
[----:B------:R-:W-:Y:S01]  /*be40*/  F2FP.SATFINITE.E4M3.F32.PACK_AB_MERGE_C R166, RZ, R166, RZ ;  /* 0x000000a6ffa6723e */ /* 0x000fe200048070ff */
[-C--:B------:R-:W-:Y:S01]  /*be50*/  FMUL R26, R26, R13.reuse ;  /* 0x0000000d1a1a7220 */ /* 0x080fe20000400000 */
[----:B------:R-:W-:Y:S01]  /*be60*/  F2FP.SATFINITE.E4M3.F32.PACK_AB_MERGE_C R14, RZ, R14, RZ ;  /* 0x0000000eff0e723e */ /* 0x000fe200048070ff */
[-C--:B------:R-:W-:Y:S01]  /*be70*/  FMUL R27, R27, R13.reuse ;  /* 0x0000000d1b1b7220 */ /* 0x080fe20000400000 */
[----:B------:R-:W-:Y:S01]  /*be80*/  F2FP.SATFINITE.E4M3.F32.PACK_AB_MERGE_C R200, RZ, R200, RZ ;  /* 0x000000c8ffc8723e */ /* 0x000fe200048070ff */
[----:B------:R-:W-:Y:S01]  /*be90*/  FMUL R30, R30, R13 ;  /* 0x0000000d1e1e7220 */ /* 0x000fe20000400000 */
[----:B------:R-:W-:Y:S01]  /*bea0*/  LOP3.LUT R19, R19, 0xff0000, R158, 0xf8, !PT ;  /* 0x00ff000013137812 */ /* 0x000fe200078ef89e */
[----:B------:R-:W-:Y:S01]  /*beb0*/  IMAD.SHL.U32 R158, R195, 0x1000000, RZ ;  /* 0x01000000c39e7824 */ /* 0x000fe200078e00ff */
[----:B------:R-:W-:Y:S01]  /*bec0*/  F2FP.SATFINITE.E4M3.F32.PACK_AB_MERGE_C R201, RZ, R201, RZ ;  /* 0x000000c9ffc9723e */ /* 0x000fe200048070ff */
[----:B------:R-:W-:Y:S01]  /*bed0*/  IMAD.U32 R200, R200, 0x10000, RZ ;  /* 0x00010000c8c87824 */ /* 0x000fe200078e00ff */
[----:B------:R-:W-:Y:S01]  /*bee0*/  F2FP.SATFINITE.E4M3.F32.PACK_AB_MERGE_C R183, RZ, R183, RZ ;  /* 0x000000b7ffb7723e */ /* 0x000fe200048070ff */
[-C--:B------:R-:W-:Y:S01]  /*bef0*/  FMUL R31, R31, R13.reuse ;  /* 0x0000000d1f1f7220 */ /* 0x080fe20000400000 */
[----:B------:R-:W-:Y:S01]  /*bf00*/  LOP3.LUT R152, R152, 0xff0000, R163, 0xf8, !PT ;  /* 0x00ff000098987812 */ /* 0x000fe200078ef8a3 */
[----:B------:R-:W-:Y:S01]  /*bf10*/  IMAD.U32 R163, R186, 0x10000, RZ ;  /* 0x00010000baa37824 */ /* 0x000fe200078e00ff */
[----:B------:R-:W-:Y:S01]  /*bf20*/  LOP3.LUT R202, R202, 0xffff, RZ, 0xc0, !PT ;  /* 0x0000ffffcaca7812 */ /* 0x000fe200078ec0ff */
[----:B------:R-:W-:Y:S01]  /*bf30*/  FMUL R34, R34, R13 ;  /* 0x0000000d22227220 */ /* 0x000fe20000400000 */
[----:B------:R-:W-:Y:S01]  /*bf40*/  F2FP.SATFINITE.E4M3.F32.PACK_AB_MERGE_C R175, RZ, R175, RZ ;  /* 0x000000afffaf723e */ /* 0x000fe200048070ff */
[----:B------:R-:W-:Y:S01]  /*bf50*/  FMUL R35, R35, R13 ;  /* 0x0000000d23237220 */ /* 0x000fe20000400000 */
[----:B------:R-:W-:Y:S01]  /*bf60*/  LOP3.LUT R155, R188, 0xff, RZ, 0xc0, !PT ;  /* 0x000000ffbc9b7812 */ /* 0x000fe200078ec0ff */
[----:B------:R-:W-:Y:S01]  /*bf70*/  IMAD.SHL.U32 R157, R202, 0x1000000, RZ ;  /* 0x01000000ca9d7824 */ /* 0x000fe200078e00ff */
[----:B------:R-:W-:Y:S01]  /*bf80*/  LOP3.LUT R153, R153, 0xff0000, R170, 0xf8, !PT ;  /* 0x00ff000099997812 */ /* 0x000fe200078ef8aa */
[----:B------:R-:W-:Y:S01]  /*bf90*/  IMAD.U32 R170, R203, 0x10000, RZ ;  /* 0x00010000cbaa7824 */ /* 0x000fe200078e00ff */
[----:B------:R-:W-:Y:S01]  /*bfa0*/  F2FP.SATFINITE.E4M3.F32.PACK_AB_MERGE_C R167, RZ, R167, RZ ;  /* 0x000000a7ffa7723e */ /* 0x000fe200048070ff */
[-C--:B------:R-:W-:Y:S01]  /*bfb0*/  FMUL R38, R38, R13.reuse ;  /* 0x0000000d26267220 */ /* 0x080fe20000400000 */
[----:B------:R-:W-:Y:S01]  /*bfc0*/  LOP3.LUT R207, R207, 0xffff, RZ, 0xc0, !PT ;  /* 0x0000ffffcfcf7812 */ /* 0x000fe200078ec0ff */
[-C--:B------:R-:W-:Y:S01]  /*bfd0*/  FMUL R39, R39, R13.reuse ;  /* 0x0000000d27277220 */ /* 0x080fe20000400000 */
[----:B------:R-:W-:Y:S01]  /*bfe0*/  F2FP.SATFINITE.E4M3.F32.PACK_AB_MERGE_C R210, RZ, R18, RZ ;  /* 0x00000012ffd2723e */ /* 0x000fe200048070ff */
[----:B------:R-:W-:Y:S01]  /*bff0*/  IMAD.U32 R167, R167, 0x10000, RZ ;  /* 0x00010000a7a77824 */ /* 0x000fe200078e00ff */
[----:B------:R-:W-:Y:S01]  /*c000*/  PRMT R161, R168, 0x7604, R185 ;  /* 0x00007604a8a17816 */ /* 0x000fe200000000b9 */
[----:B------:R-:W-:Y:S01]  /*c010*/  FMUL R42, R42, R13 ;  /* 0x0000000d2a2a7220 */ /* 0x000fe20000400000 */
[----:B------:R-:W-:Y:S01]  /*c020*/  F2FP.SATFINITE.E4M3.F32.PACK_AB_MERGE_C R179, RZ, R179, RZ ;  /* 0x000000b3ffb3723e */ /* 0x000fe200048070ff */
[-C--:B------:R-:W-:Y:S01]  /*c030*/  FMUL R43, R43, R13.reuse ;  /* 0x0000000d2b2b7220 */ /* 0x080fe20000400000 */
[----:B------:R-:W-:Y:S01]  /*c040*/  LOP3.LUT R159, R159, 0xffff, RZ, 0xc0, !PT ;  /* 0x0000ffff9f9f7812 */ /* 0x000fe200078ec0ff */
[-C--:B------:R-:W-:Y:S01]  /*c050*/  FMUL R46, R46, R13.reuse ;  /* 0x0000000d2e2e7220 */ /* 0x080fe20000400000 */
[----:B------:R-:W-:Y:S01]  /*c060*/  LOP3.LUT R166, R166, 0xffff, RZ, 0xc0, !PT ;  /* 0x0000ffffa6a67812 */ /* 0x000fe200078ec0ff */
[----:B------:R-:W-:Y:S01]  /*c070*/  IMAD.U32 R179, R179, 0x10000, RZ ;  /* 0x00010000b3b37824 */ /* 0x000fe200078e00ff */
[----:B------:R-:W-:Y:S01]  /*c080*/  F2FP.SATFINITE.E4M3.F32.PACK_AB_MERGE_C R174, RZ, R174, RZ ;  /* 0x000000aeffae723e */ /* 0x000fe200048070ff */
[-C--:B------:R-:W-:Y:S01]  /*c090*/  FMUL R47, R47, R13.reuse ;  /* 0x0000000d2f2f7220 */ /* 0x080fe20000400000 */
[----:B------:R-:W-:Y:S01]  /*c0a0*/  F2FP.SATFINITE.E4M3.F32.PACK_AB_MERGE_C R182, RZ, R182, RZ ;  /* 0x000000b6ffb6723e */ /* 0x000fe200048070ff */
[----:B------:R-:W-:Y:S01]  /*c0b0*/  IMAD.SHL.U32 R166, R166, 0x1000000, RZ ;  /* 0x01000000a6a67824 */ /* 0x000fe200078e00ff */
[----:B------:R-:W-:Y:S01]  /*c0c0*/  F2FP.SATFINITE.E4M3.F32.PACK_AB_MERGE_C R204, RZ, R204, RZ ;  /* 0x000000ccffcc723e */ /* 0x000fe200048070ff */
[-C--:B------:R-:W-:Y:S01]  /*c0d0*/  FMUL R50, R50, R13.reuse ;  /* 0x0000000d32327220 */ /* 0x080fe20000400000 */
[----:B------:R-:W-:Y:S01]  /*c0e0*/  LOP3.LUT R14, R14, 0xffff, RZ, 0xc0, !PT ;  /* 0x0000ffff0e0e7812 */ /* 0x000fe200078ec0ff */
[-C--:B------:R-:W-:Y:S01]  /*c0f0*/  FMUL R51, R51, R13.reuse ;  /* 0x0000000d33337220 */ /* 0x080fe20000400000 */
[----:B------:R-:W-:Y:S01]  /*c100*/  LOP3.LUT R168, R184, 0xff, RZ, 0xc0, !PT ;  /* 0x000000ffb8a87812 */ /* 0x000fe200078ec0ff */
        /* <DEDUP_REMOVED lines=8> */
[----:B------:R-:W-:Y:S01]  /*c190*/  IMAD.SHL.U32 R201, R201, 0x1000000, RZ ;  /* 0x01000000c9c97824 */ /* 0x000fe200078e00ff */
[----:B------:R-:W-:Y:S01]  /*c1a0*/  LOP3.LUT R183, R183, 0xffff, RZ, 0xc0, !PT ;  /* 0x0000ffffb7b77812 */ /* 0x000fe200078ec0ff */
[----:B------:R-:W-:Y:S01]  /*c1b0*/  FMUL R62, R62, R13 ;  /* 0x0000000d3e3e7220 */ /* 0x000fe20000400000 */
[----:B------:R-:W-:Y:S01]  /*c1c0*/  LOP3.LUT R21, R16, R21, RZ, 0xfc, !PT ;  /* 0x0000001510157212 */ /* 0x000fe200078efcff */
[-C--:B------:R-:W-:Y:S01]  /*c1d0*/  FMUL R63, R63, R13.reuse ;  /* 0x0000000d3f3f7220 */ /* 0x080fe20000400000 */
[----:B------:R-:W-:Y:S01]  /*c1e0*/  LOP3.LUT R175, R175, 0xffff, RZ, 0xc0, !PT ;  /* 0x0000ffffafaf7812 */ /* 0x000fe200078ec0ff */
[----:B------:R1:W2:Y:S01]  /*c1f0*/  MUFU.EX2 R16, R17 ;  /* 0x0000001100107308 */ /* 0x0002a20000000800 */
[----:B------:R-:W-:Y:S01]  /*c200*/  LOP3.LUT R18, R173, 0xff, RZ, 0xc0, !PT ;  /* 0x000000ffad127812 */ /* 0x000fe200078ec0ff */
[-C--:B------:R-:W-:Y:S01]  /*c210*/  FMUL R66, R66, R13.reuse ;  /* 0x0000000d42427220 */ /* 0x080fe20000400000 */
[----:B------:R-:W-:Y:S01]  /*c220*/  PRMT R155, R172, 0x7604, R155 ;  /* 0x00007604ac9b7816 */ /* 0x000fe2000000009b */
[----:B------:R-:W-:Y:S01]  /*c230*/  IMAD.SHL.U32 R175, R175, 0x1000000, RZ ;  /* 0x01000000afaf7824 */ /* 0x000fe200078e00ff */
[----:B------:R-:W-:Y:S01]  /*c240*/  LOP3.LUT R165, R165, R158, RZ, 0xfc, !PT ;  /* 0x0000009ea5a57212 */ /* 0x000fe200078efcff */
[----:B------:R-:W-:Y:S01]  /*c250*/  IMAD.SHL.U32 R158, R207, 0x1000000, RZ ;  /* 0x01000000cf9e7824 */ /* 0x000fe200078e00ff */
[----:B------:R-:W-:Y:S01]  /*c260*/  LOP3.LUT R173, R210, 0xffff, RZ, 0xc0, !PT ;  /* 0x0000ffffd2ad7812 */ /* 0x000fe200078ec0ff */
[----:B------:R-:W-:Y:S01]  /*c270*/  FMUL R67, R67, R13 ;  /* 0x0000000d43437220 */ /* 0x000fe20000400000 */
[----:B------:R-:W-:Y:S01]  /*c280*/  LOP3.LUT R20, R20, 0xff0000, R169, 0xf8, !PT ;  /* 0x00ff000014147812 */ /* 0x000fe200078ef8a9 */
[----:B-1----:R-:W-:Y:S01]  /*c290*/  IMAD.SHL.U32 R17, R14, 0x1000000, RZ ;  /* 0x010000000e117824 */ /* 0x002fe200078e00ff */
[----:B------:R-:W-:Y:S01]  /*c2a0*/  F2FP.SATFINITE.E4M3.F32.PACK_AB_MERGE_C R187, RZ, R187, RZ ;  /* 0x000000bbffbb723e */ /* 0x000fe200048070ff */
[----:B------:R-:W-:Y:S01]  /*c2b0*/  IMAD.SHL.U32 R14, R183, 0x1000000, RZ ;  /* 0x01000000b70e7824 */ /* 0x000fe200078e00ff */
[----:B------:R-:W-:Y:S01]  /*c2c0*/  LOP3.LUT R154, R154, 0xff0000, R163, 0xf8, !PT ;  /* 0x00ff00009a9a7812 */ /* 0x000fe200078ef8a3 */
[-C--:B------:R-:W-:Y:S01]  /*c2d0*/  FMUL R70, R70, R13.reuse ;  /* 0x0000000d46467220 */ /* 0x080fe20000400000 */
[----:B------:R-:W-:Y:S01]  /*c2e0*/  SHF.L.U32 R159, R159, 0x18, RZ ;  /* 0x000000189f9f7819 */ /* 0x000fe200000006ff */
[-C--:B------:R-:W-:Y:S01]  /*c2f0*/  FMUL R71, R71, R13.reuse ;  /* 0x0000000d47477220 */ /* 0x080fe20000400000 */
[----:B------:R-:W-:Y:S01]  /*c300*/  LOP3.LUT R174, R174, 0xffff, RZ, 0xc0, !PT ;  /* 0x0000ffffaeae7812 */ /* 0x000fe200078ec0ff */
[----:B--2---:R-:W-:Y:S01]  /*c310*/  @!P3 FMUL R16, R16, R16 ;  /* 0x000000101010b220 */ /* 0x004fe20000400000 */
[----:B------:R-:W-:Y:S01]  /*c320*/  LOP3.LUT R182, R182, 0xffff, RZ, 0xc0, !PT ;  /* 0x0000ffffb6b67812 */ /* 0x000fe200078ec0ff */
[----:B------:R-:W-:Y:S01]  /*c330*/  FMUL R74, R74, R13 ;  /* 0x0000000d4a4a7220 */ /* 0x000fe20000400000 */
[----:B------:R-:W-:Y:S01]  /*c340*/  F2FP.SATFINITE.E4M3.F32.PACK_AB_MERGE_C R190, RZ, R190, RZ ;  /* 0x000000beffbe723e */ /* 0x000fe200048070ff */
[----:B------:R-:W-:Y:S01]  /*c350*/  FFMA R6, R16, R6, R211 ;  /* 0x0000000610067223 */ /* 0x000fe200000000d3 */
[----:B------:R-:W-:Y:S01]  /*c360*/  LOP3.LUT R204, R204, 0xffff, RZ, 0xc0, !PT ;  /* 0x0000ffffcccc7812 */ /* 0x000fe200078ec0ff */
[-C--:B------:R-:W-:Y:S01]  /*c370*/  FMUL R24, R24, R16.reuse ;  /* 0x0000001018187220 */ /* 0x080fe20000400000 */
[----:B------:R-:W-:Y:S01]  /*c380*/  PRMT R22, R193, 0x7604, R180 ;  /* 0x00007604c1167816 */ /* 0x000fe200000000b4 */
[-C--:B------:R-:W-:Y:S01]  /*c390*/  FMUL R25, R25, R16.reuse ;  /* 0x0000001019197220 */ /* 0x080fe20000400000 */
[----:B------:R-:W-:Y:S01]  /*c3a0*/  PRMT R168, R197, 0x7604, R168 ;  /* 0x00007604c5a87816 */ /* 0x000fe200000000a8 */
[-C--:B------:R-:W-:Y:S01]  /*c3b0*/  FMUL R28, R28, R16.reuse ;  /* 0x000000101c1c7220 */ /* 0x080fe20000400000 */
[----:B------:R-:W-:Y:S01]  /*c3c0*/  SHF.L.U32 R163, R198, 0x10, RZ ;  /* 0x00000010c6a37819 */ /* 0x000fe200000006ff */
[-C--:B------:R-:W-:Y:S01]  /*c3d0*/  FMUL R29, R29, R16.reuse ;  /* 0x000000101d1d7220 */ /* 0x080fe20000400000 */
[----:B------:R-:W-:Y:S01]  /*c3e0*/  LOP3.LUT R161, R161, 0xff0000, R170, 0xf8, !PT ;  /* 0x00ff0000a1a17812 */ /* 0x000fe200078ef8aa */
[-C--:B------:R-:W-:Y:S01]  /*c3f0*/  FMUL R32, R32, R16.reuse ;  /* 0x0000001020207220 */ /* 0x080fe20000400000 */
[----:B------:R-:W-:Y:S01]  /*c400*/  LOP3.LUT R205, R205, 0xffff, RZ, 0xc0, !PT ;  /* 0x0000ffffcdcd7812 */ /* 0x000fe200078ec0ff */
[-C--:B------:R-:W-:Y:S01]  /*c410*/  FMUL R33, R33, R16.reuse ;  /* 0x0000001021217220 */ /* 0x080fe20000400000 */
[----:B------:R-:W-:Y:S01]  /*c420*/  LOP3.LUT R209, R209, 0xffff, RZ, 0xc0, !PT ;  /* 0x0000ffffd1d17812 */ /* 0x000fe200078ec0ff */
[-C--:B------:R-:W-:Y:S01]  /*c430*/  FMUL R36, R36, R16.reuse ;  /* 0x0000001024247220 */ /* 0x080fe20000400000 */
[----:B------:R-:W-:Y:S01]  /*c440*/  LOP3.LUT R155, R155, 0xff0000, R200, 0xf8, !PT ;  /* 0x00ff00009b9b7812 */ /* 0x000fe200078ef8c8 */
[-C--:B------:R-:W-:Y:S01]  /*c450*/  FMUL R37, R37, R16.reuse ;  /* 0x0000001025257220 */ /* 0x080fe20000400000 */
[----:B------:R-:W-:Y:S01]  /*c460*/  PRMT R18, R173, 0x7604, R18 ;  /* 0x00007604ad127816 */ /* 0x000fe20000000012 */
[-C--:B------:R-:W-:Y:S01]  /*c470*/  FMUL R40, R40, R16.reuse ;  /* 0x0000001028287220 */ /* 0x080fe20000400000 */
[----:B------:R-:W-:Y:S01]  /*c480*/  SHF.L.U32 R187, R187, 0x10, RZ ;  /* 0x00000010bbbb7819 */ /* 0x000fe200000006ff */
[-C--:B------:R-:W-:Y:S01]  /*c490*/  FMUL R41, R41, R16.reuse ;  /* 0x0000001029297220 */ /* 0x080fe20000400000 */
[----:B------:R-:W-:Y:S01]  /*c4a0*/  LOP3.LUT R20, R20, R159, RZ, 0xfc, !PT ;  /* 0x0000009f14147212 */ /* 0x000fe200078efcff */
[----:B------:R-:W-:Y:S01]  /*c4b0*/  IMAD.SHL.U32 R159, R204, 0x1000000, RZ ;  /* 0x01000000cc9f7824 */ /* 0x000fe200078e00ff */
[----:B------:R-:W-:Y:S01]  /*c4c0*/  SHF.L.U32 R174, R174, 0x18, RZ ;  /* 0x00000018aeae7819 */ /* 0x000fe200000006ff */
[-C--:B------:R-:W-:Y:S01]  /*c4d0*/  FMUL R44, R44, R16.reuse ;  /* 0x000000102c2c7220 */ /* 0x080fe20000400000 */
[----:B------:R-:W-:Y:S01]  /*c4e0*/  LOP3.LUT R152, R152, R157, RZ, 0xfc, !PT ;  /* 0x0000009d98987212 */ /* 0x000fe200078efcff */
[----:B------:R-:W-:Y:S01]  /*c4f0*/  IMAD.SHL.U32 R157, R182, 0x1000000, RZ ;  /* 0x01000000b69d7824 */ /* 0x000fe200078e00ff */
[----:B------:R-:W-:Y:S01]  /*c500*/  LOP3.LUT R190, R190, 0xffff, RZ, 0xc0, !PT ;  /* 0x0000ffffbebe7812 */ /* 0x000fe200078ec0ff */
[-C--:B------:R-:W-:Y:S01]  /*c510*/  FMUL R45, R45, R16.reuse ;  /* 0x000000102d2d7220 */ /* 0x080fe20000400000 */
[----:B------:R-:W-:Y:S01]  /*c520*/  LOP3.LUT R22, R22, 0xff0000, R163, 0xf8, !PT ;  /* 0x00ff000016167812 */ /* 0x000fe200078ef8a3 */
[-C--:B------:R-:W-:Y:S01]  /*c530*/  FMUL R48, R48, R16.reuse ;  /* 0x0000001030307220 */ /* 0x080fe20000400000 */
[----:B------:R-:W-:Y:S01]  /*c540*/  LOP3.LUT R168, R168, 0xff0000, R167, 0xf8, !PT ;  /* 0x00ff0000a8a87812 */ /* 0x000fe200078ef8a7 */
[----:B------:R-:W-:Y:S01]  /*c550*/  FMUL R49, R49, R16 ;  /* 0x0000001031317220 */ /* 0x000fe20000400000 */
[----:B------:R-:W-:Y:S01]  /*c560*/  LOP3.LUT R161, R161, R158, RZ, 0xfc, !PT ;  /* 0x0000009ea1a17212 */ /* 0x000fe200078efcff */
[----:B------:R-:W-:Y:S01]  /*c570*/  IMAD.SHL.U32 R158, R209, 0x1000000, RZ ;  /* 0x01000000d19e7824 */ /* 0x000fe200078e00ff */
[----:B------:R-:W-:Y:S01]  /*c580*/  SHF.L.U32 R205, R205, 0x18, RZ ;  /* 0x00000018cdcd7819 */ /* 0x000fe200000006ff */
[-C--:B------:R-:W-:Y:S01]  /*c590*/  FMUL R52, R52, R16.reuse ;  /* 0x0000001034347220 */ /* 0x080fe20000400000 */
[----:B------:R-:W-:Y:S01]  /*c5a0*/  LOP3.LUT R160, R160, 0xff0000, R179, 0xf8, !PT ;  /* 0x00ff0000a0a07812 */ /* 0x000fe200078ef8b3 */
[----:B------:R-:W-:Y:S01]  /*c5b0*/  FMUL R53, R53, R16 ;  /* 0x0000001035357220 */ /* 0x000fe20000400000 */
[----:B------:R-:W-:Y:S01]  /*c5c0*/  LOP3.LUT R23, R23, R166, RZ, 0xfc, !PT ;  /* 0x000000a617177212 */ /* 0x000fe200078efcff */
[-C--:B------:R-:W-:Y:S01]  /*c5d0*/  FMUL R56, R56, R16.reuse ;  /* 0x0000001038387220 */ /* 0x080fe20000400000 */
[----:B------:R-:W-:Y:S01]  /*c5e0*/  LOP3.LUT R164, R164, R201, RZ, 0xfc, !PT ;  /* 0x000000c9a4a47212 */ /* 0x000fe200078efcff */
[----:B------:R-:W-:Y:S01]  /*c5f0*/  FMUL R57, R57, R16 ;  /* 0x0000001039397220 */ /* 0x000fe20000400000 */
[----:B------:R-:W-:Y:S01]  /*c600*/  LOP3.LUT R14, R155, R14, RZ, 0xfc, !PT ;  /* 0x0000000e9b0e7212 */ /* 0x000fe200078efcff */
[-C--:B------:R-:W-:Y:S01]  /*c610*/  FMUL R60, R60, R16.reuse ;  /* 0x000000103c3c7220 */ /* 0x080fe20000400000 */
[----:B------:R-:W-:Y:S01]  /*c620*/  LOP3.LUT R18, R18, 0xff0000, R187, 0xf8, !PT ;  /* 0x00ff000012127812 */ /* 0x000fe200078ef8bb */
[----:B------:R-:W-:Y:S01]  /*c630*/  FMUL R61, R61, R16 ;  /* 0x000000103d3d7220 */ /* 0x000fe20000400000 */
[----:B------:R-:W-:Y:S01]  /*c640*/  LOP3.LUT R153, R153, R174, RZ, 0xfc, !PT ;  /* 0x000000ae99997212 */ /* 0x000fe200078efcff */
[-C--:B------:R-:W-:Y:S01]  /*c650*/  FMUL R64, R64, R16.reuse ;  /* 0x0000001040407220 */ /* 0x080fe20000400000 */
[----:B------:R-:W-:Y:S01]  /*c660*/  LOP3.LUT R156, R156, R175, RZ, 0xfc, !PT ;  /* 0x000000af9c9c7212 */ /* 0x000fe200078efcff */
[-C--:B------:R-:W-:Y:S01]  /*c670*/  FMUL R65, R65, R16.reuse ;  /* 0x0000001041417220 */ /* 0x080fe20000400000 */
[----:B------:R-:W-:Y:S01]  /*c680*/  SHF.L.U32 R163, R190, 0x18, RZ ;  /* 0x00000018bea37819 */ /* 0x000fe200000006ff */
[----:B------:R-:W-:Y:S01]  /*c690*/  FMUL R68, R68, R16 ;  /* 0x0000001044447220 */ /* 0x000fe20000400000 */
[----:B------:R-:W-:Y:S01]  /*c6a0*/  SEL R155, R21, R20, P2 ;  /* 0x00000014159b7207 */ /* 0x000fe20001000000 */
[-C--:B------:R-:W-:Y:S01]  /*c6b0*/  FMUL R69, R69, R16.reuse ;  /* 0x0000001045457220 */ /* 0x080fe20000400000 */
[----:B------:R-:W-:Y:S01]  /*c6c0*/  LOP3.LUT R22, R22, R205, RZ, 0xfc, !PT ;  /* 0x000000cd16167212 */ /* 0x000fe200078efcff */
[-C--:B------:R-:W-:Y:S01]  /*c6d0*/  FMUL R72, R72, R16.reuse ;  /* 0x0000001048487220 */ /* 0x080fe20000400000 */
[----:B------:R-:W-:Y:S01]  /*c6e0*/  LOP3.LUT R17, R168, R17, RZ, 0xfc, !PT ;  /* 0x00000011a8117212 */ /* 0x000fe200078efcff */
[-C--:B------:R-:W-:Y:S01]  /*c6f0*/  FMUL R73, R73, R16.reuse ;  /* 0x0000001049497220 */ /* 0x080fe20000400000 */
[----:B------:R-:W-:Y:S01]  /*c700*/  SEL R20, R20, R21, P2 ;  /* 0x0000001514147207 */ /* 0x000fe20001000000 */
[-C--:B------:R-:W-:Y:S01]  /*c710*/  FMUL R76, R76, R16.reuse ;  /* 0x000000104c4c7220 */ /* 0x080fe20000400000 */
[----:B------:R-:W-:Y:S01]  /*c720*/  LOP3.LUT R157, R160, R157, RZ, 0xfc, !PT ;  /* 0x0000009da09d7212 */ /* 0x000fe200078efcff */
[-C--:B------:R-:W-:Y:S01]  /*c730*/  FMUL R77, R77, R16.reuse ;  /* 0x000000104d4d7220 */ /* 0x080fe20000400000 */
[----:B------:R-:W-:Y:S01]  /*c740*/  LOP3.LUT R154, R154, R159, RZ, 0xfc, !PT ;  /* 0x0000009f9a9a7212 */ /* 0x000fe200078efcff */
[-C--:B------:R-:W-:Y:S01]  /*c750*/  FMUL R80, R80, R16.reuse ;  /* 0x0000001050507220 */ /* 0x080fe20000400000 */
[----:B------:R-:W-:Y:S01]  /*c760*/  SEL R21, R152, R23, P2 ;  /* 0x0000001798157207 */ /* 0x000fe20001000000 */
[----:B------:R-:W-:Y:S01]  /*c770*/  FMUL R81, R81, R16 ;  /* 0x0000001051517220 */ /* 0x000fe20000400000 */
[----:B------:R-:W-:Y:S01]  /*c780*/  LOP3.LUT R19, R19, R158, RZ, 0xfc, !PT ;  /* 0x0000009e13137212 */ /* 0x000fe200078efcff */
[----:B------:R-:W-:Y:S01]  /*c790*/  FMUL R84, R84, R16 ;  /* 0x0000001054547220 */ /* 0x000fe20000400000 */
[----:B------:R-:W-:Y:S01]  /*c7a0*/  SEL R152, R23, R152, P2 ;  /* 0x0000009817987207 */ /* 0x000fe20001000000 */
[----:B------:R-:W-:Y:S01]  /*c7b0*/  FMUL R85, R85, R16 ;  /* 0x0000001055557220 */ /* 0x000fe20000400000 */
[----:B------:R-:W-:Y:S01]  /*c7c0*/  SEL R159, R161, R164, P2 ;  /* 0x000000a4a19f7207 */ /* 0x000fe20001000000 */
[-C--:B------:R-:W-:Y:S01]  /*c7d0*/  FMUL R88, R88, R16.reuse ;  /* 0x0000001058587220 */ /* 0x080fe20000400000 */
[----:B------:R-:W-:Y:S01]  /*c7e0*/  LOP3.LUT R18, R18, R163, RZ, 0xfc, !PT ;  /* 0x000000a312127212 */ /* 0x000fe200078efcff */
[-C--:B------:R-:W-:Y:S01]  /*c7f0*/  FMUL R89, R89, R16.reuse ;  /* 0x0000001059597220 */ /* 0x080fe20000400000 */
[----:B------:R-:W-:Y:S01]  /*c800*/  SEL R23, R156, R153, P2 ;  /* 0x000000999c177207 */ /* 0x000fe20001000000 */
[-C--:B------:R-:W-:Y:S01]  /*c810*/  FMUL R92, R92, R16.reuse ;  /* 0x000000105c5c7220 */ /* 0x080fe20000400000 */
[----:B------:R-:W-:Y:S01]  /*c820*/  SEL R164, R164, R161, P2 ;  /* 0x000000a1a4a47207 */ /* 0x000fe20001000000 */
[----:B------:R-:W-:Y:S01]  /*c830*/  FMUL R93, R93, R16 ;  /* 0x000000105d5d7220 */ /* 0x000fe20000400000 */
[----:B------:R-:W-:Y:S01]  /*c840*/  SEL R156, R153, R156, P2 ;  /* 0x0000009c999c7207 */ /* 0x000fe20001000000 */
[----:B------:R-:W-:Y:S01]  /*c850*/  FMUL R96, R96, R16 ;  /* 0x0000001060607220 */ /* 0x000fe20000400000 */
[----:B------:R-:W-:Y:S01]  /*c860*/  SEL R161, R17, R22, P2 ;  /* 0x0000001611a17207 */ /* 0x000fe20001000000 */
        /* <DEDUP_REMOVED lines=14> */
[-C--:B------:R-:W-:Y:S01]  /*c950*/  FMUL R112, R112, R16.reuse ;  /* 0x0000001070707220 */ /* 0x080fe20000400000 */
[----:B------:R-:W-:Y:S01]  /*c960*/  SHF.L.U32 R19, R4, 0x1f, RZ ;  /* 0x0000001f04137819 */ /* 0x000fe200000006ff */
        /* <DEDUP_REMOVED lines=19> */
[----:B------:R1:W2:Y:S01]  /*caa0*/  SYNCS.PHASECHK.TRANS64.TRYWAIT P3, [UR4+0x30000], R19 ;  /* 0x03000013ff0075a7 */ /* 0x0002a20008060144 */
[----:B------:R1:W3:Y:S01]  /*cab0*/  SHFL.IDX PT, R155, R155, R10, 0x1c1f ;  /* 0x001c1f0a9b9b7589 */ /* 0x0002e200000e0000 */
[-C--:B------:R-:W-:Y:S01]  /*cac0*/  FMUL R75, R75, R13.reuse ;  /* 0x0000000d4b4b7220 */ /* 0x080fe20000400000 */
[-C--:B------:R-:W-:Y:S01]  /*cad0*/  FMUL R78, R78, R13.reuse ;  /* 0x0000000d4e4e7220 */ /* 0x080fe20000400000 */
[-C--:B------:R-:W-:Y:S01]  /*cae0*/  FMUL R79, R79, R13.reuse ;  /* 0x0000000d4f4f7220 */ /* 0x080fe20000400000 */
[----:B------:R1:W4:Y:S01]  /*caf0*/  SHFL.IDX PT, R20, R20, R11, 0x1c1f ;  /* 0x001c1f0b14147589 */ /* 0x00032200000e0000 */
[-C--:B------:R-:W-:Y:S01]  /*cb00*/  FMUL R82, R82, R13.reuse ;  /* 0x0000000d52527220 */ /* 0x080fe20000400000 */
[-C--:B------:R-:W-:Y:S01]  /*cb10*/  FMUL R83, R83, R13.reuse ;  /* 0x0000000d53537220 */ /* 0x080fe20000400000 */
[-C--:B------:R-:W-:Y:S01]  /*cb20*/  FMUL R86, R86, R13.reuse ;  /* 0x0000000d56567220 */ /* 0x080fe20000400000 */
[----:B------:R1:W1:Y:S01]  /*cb30*/  SHFL.IDX PT, R21, R21, R10, 0x1c1f ;  /* 0x001c1f0a15157589 */ /* 0x00026200000e0000 */
        /* <DEDUP_REMOVED lines=42> */
[----:B------:R-:W-:Y:S01]  /*cde0*/  FMUL R151, R151, R13 ;  /* 0x0000000d97977220 */ /* 0x000fe20000400000 */
[----:B------:R1:W1:Y:S04]  /*cdf0*/  SHFL.IDX PT, R169, R22, R11, 0x1c1f ;  /* 0x001c1f0b16a97589 */ /* 0x00026800000e0000 */
[----:B------:R1:W1:Y:S04]  /*ce00*/  SHFL.IDX PT, R17, R17, R10, 0x1c1f ;  /* 0x001c1f0a11117589 */ /* 0x00026800000e0000 */
[----:B------:R1:W1:Y:S01]  /*ce10*/  SHFL.IDX PT, R14, R14, R11, 0x1c1f ;  /* 0x001c1f0b0e0e7589 */ /* 0x00026200000e0000 */
[----:B--234-:R-:W-:Y:S05]  /*ce20*/  @!P0 BRA `(.L_x_39) ;  /* 0x0000000000048947 */ /* 0x01cfea0003800000 */
[----:B------:R-:W-:Y:S01]  /*ce30*/  BPT.TRAP 0x1 ;  /* 0x000000040000795c */ /* 0x000fe20000300000 */
.L_x_39:
[----:B------:R-:W-:Y:S05]  /*ce40*/  @P3 BRA `(.L_x_40) ;  /* 0x0000000000083947 */ /* 0x000fea0003800000 */
[----:B------:R-:W2:Y:S02]  /*ce50*/  SYNCS.PHASECHK.TRANS64.TRYWAIT P3, [UR4+0x30000], R19 ;  /* 0x03000013ff0075a7 */ /* 0x000ea40008060144 */
[----:B--2---:R-:W-:Y:S05]  /*ce60*/  @!P3 BRA `(.L_x_41) ;  /* 0x0000004000d4b947 */ /* 0x004fea0003800000 */
.L_x_40:
[CCC-:B-1----:R-:W-:Y:S01]  /*ce70*/  PRMT R152, R155.reuse, R8.reuse, R20.reuse ;  /* 0x000000089b987216 */ /* 0x1c2fe20000000014 */
[----:B------:R-:W-:Y:S01]  /*ce80*/  ULEA UR4, UR11, UR6, 0xb ;  /* 0x000000060b047291 */ /* 0x000fe2000f8e583f */
[-C--:B------:R-:W-:Y:S01]  /*ce90*/  PRMT R153, R155, R7.reuse, R20 ;  /* 0x000000079b997216 */ /* 0x080fe20000000014 */
[----:B------:R-:W-:Y:S01]  /*cea0*/  UMOV UR15, 0x40000040 ;  /* 0x40000040000f7882 */ /* 0x000fe20000000000 */
[CCC-:B------:R-:W-:Y:S01]  /*ceb0*/  PRMT R154, R21.reuse, R8.reuse, R16.reuse ;  /* 0x00000008159a7216 */ /* 0x1c0fe20000000010 */
[----:B------:R-:W-:Y:S01]  /*cec0*/  UIADD3 UR10, UR4, 0x2, URZ ;  /* 0x00000002040a7890 */ /* 0x000fe2000fffe03f */
[-C--:B------:R-:W-:Y:S02]  /*ced0*/  PRMT R155, R21, R7.reuse, R16 ;  /* 0x00000007159b7216 */ /* 0x080fe40000000010 */
[----:B------:R-:W-:Y:S01]  /*cee0*/  UMOV UR14, UR4 ;  /* 0x00000004000e7c82 */ /* 0x000fe20008000000 */
[C-C-:B------:R-:W-:Y:S01]  /*cef0*/  PRMT R156, R23.reuse, R8, R158.reuse ;  /* 0x00000008179c7216 */ /* 0x140fe2000000009e */
[----:B------:R-:W-:Y:S01]  /*cf00*/  WARPGROUP.ARRIVE ;  /* 0x00000000000079c5 */ /* 0x000fe20000000000 */
[----:B------:R-:W-:-:S02]  /*cf10*/  PRMT R157, R23, R7, R158 ;  /* 0x00000007179d7216 */ /* 0x000fc4000000009e */
[CCC-:B------:R-:W-:Y:S02]  /*cf20*/  PRMT R158, R160.reuse, R8.reuse, R163.reuse ;  /* 0x00000008a09e7216 */ /* 0x1c0fe400000000a3 */
[-C--:B------:R-:W-:Y:S01]  /*cf30*/  PRMT R159, R160, R7.reuse, R163 ;  /* 0x00000007a09f7216 */ /* 0x080fe200000000a3 */
[----:B------:R-:W-:Y:S01]  /*cf40*/  QGMMA.64x256x32.F32.E4M3.E4M3 R24, R152, gdesc[UR12], R24, gsb0 ;  /* 0x03e0000c98187df3 */ /* 0x000fe20008000818 */
[----:B------:R-:W-:Y:S01]  /*cf50*/  UMOV UR14, UR10 ;  /* 0x0000000a000e7c82 */ /* 0x000fe20008000000 */
[----:B------:R-:W-:Y:S01]  /*cf60*/  UMOV UR15, 0x40000040 ;  /* 0x40000040000f7882 */ /* 0x000fe20000000000 */
[CCC-:B------:R-:W-:Y:S01]  /*cf70*/  PRMT R160, R162.reuse, R8.reuse, R165.reuse ;  /* 0x00000008a2a07216 */ /* 0x1c0fe200000000a5 */
[----:B------:R-:W-:Y:S01]  /*cf80*/  UIADD3 UR10, UR4, 0x4, URZ ;  /* 0x00000004040a7890 */ /* 0x000fe2000fffe03f */
[----:B------:R-:W-:Y:S01]  /*cf90*/  PRMT R161, R162, R7, R165 ;  /* 0x00000007a2a17216 */ /* 0x000fe200000000a5 */
[----:B------:R-:W-:Y:S01]  /*cfa0*/  UIADD3 UR4, UR4, 0x6, URZ ;  /* 0x0000000604047890 */ /* 0x000fe2000fffe03f */
[----:B------:R-:W-:-:S02]  /*cfb0*/  PRMT R162, R166, R8, R167 ;  /* 0x00000008a6a27216 */ /* 0x000fc400000000a7 */
[-C--:B------:R-:W-:Y:S02]  /*cfc0*/  PRMT R163, R166, R7.reuse, R167 ;  /* 0x00000007a6a37216 */ /* 0x080fe400000000a7 */
[CCC-:B------:R-:W-:Y:S02]  /*cfd0*/  PRMT R164, R168.reuse, R8.reuse, R169.reuse ;  /* 0x00000008a8a47216 */ /* 0x1c0fe400000000a9 */
[-C--:B------:R-:W-:Y:S02]  /*cfe0*/  PRMT R165, R168, R7.reuse, R169 ;  /* 0x00000007a8a57216 */ /* 0x080fe400000000a9 */
[C-C-:B------:R-:W-:Y:S02]  /*cff0*/  PRMT R166, R17.reuse, R8, R14.reuse ;  /* 0x0000000811a67216 */ /* 0x140fe4000000000e */
[----:B------:R-:W-:Y:S01]  /*d000*/  PRMT R167, R17, R7, R14 ;  /* 0x0000000711a77216 */ /* 0x000fe2000000000e */
[----:B------:R-:W-:Y:S02]  /*d010*/  WARPGROUP.DEPBAR.LE gsb0, 0x0 ;  /* 0x00008000000079c5 */ /* 0x000fe40000010000 */
[----:B------:R-:W-:-:S08]  /*d020*/  WARPGROUP.ARRIVE ;  /* 0x00000000000079c5 */ /* 0x000fd00000000000 */
        /* <DEDUP_REMOVED lines=16> */
.L_x_42:
[----:B------:R-:W-:-:S04]  /*d130*/  ULEA UR4, UR7, UR38, 0x3 ;  /* 0x0000002607047291 */ /* 0x000fc8000f8e183f */
[----:B------:R-:W-:-:S04]  /*d140*/  UIADD3 UR4, UR4, 0x30028, URZ ;  /* 0x0003002804047890 */ /* 0x000fc8000fffe03f */
[----:B------:R-:W-:-:S09]  /*d150*/  UPRMT UR4, URZ, 0x654, UR4 ;  /* 0x000006543f047896 */ /* 0x000fd20008000004 */
[----:B------:R-:W-:Y:S01]  /*d160*/  SYNCS.ARRIVE.TRANS64.RED.A1T0 RZ, [UR4], RZ ;  /* 0x000000ffffff79a7 */ /* 0x000fe20008100404 */
[----:B------:R-:W-:Y:S05]  /*d170*/  @P1 BRA `(.L_x_43) ;  /* 0x0000000000041947 */ /* 0x000fea0003800000 */
[----:B------:R-:W-:Y:S01]  /*d180*/  BPT.TRAP 0x1 ;  /* 0x000000040000795c */ /* 0x000fe20000300000 */
.L_x_43:
[----:B------:R-:W-:-:S04]  /*d190*/  UIADD3 UR7, UR7, 0x1, URZ ;  /* 0x0000000107077890 */ /* 0x000fc8000fffe03f */
[----:B------:R-:W-:-:S04]  /*d1a0*/  UISETP.NE.AND UP0, UPT, UR7, 0x5, UPT ;  /* 0x000000050700788c */ /* 0x000fc8000bf05270 */
[----:B------:R-:W-:Y:S01]  /*d1b0*/  USEL UR7, UR7, URZ, UP0 ;  /* 0x0000003f07077287 */ /* 0x000fe20008000000 */
[----:B------:R-:W-:Y:S11]  /*d1c0*/  @!P0 BRA `(.L_x_44) ;  /* 0x0000000000048947 */ /* 0x000ff60003800000 */
[----:B------:R-:W-:Y:S01]  /*d1d0*/  BPT.TRAP 0x1 ;  /* 0x000000040000795c */ /* 0x000fe20000300000 */
.L_x_44:
[----:B------:R-:W-:-:S04]  /*d1e0*/  ULEA UR4, UR7, UR38, 0x3 ;  /* 0x0000002607047291 */ /* 0x000fc8000f8e183f */
[----:B------:R-:W-:-:S04]  /*d1f0*/  UIADD3 UR4, UR4, 0x30028, URZ ;  /* 0x0003002804047890 */ /* 0x000fc8000fffe03f */
[----:B------:R-:W-:-:S09]  /*d200*/  UPRMT UR4, URZ, 0x654, UR4 ;  /* 0x000006543f047896 */ /* 0x000fd20008000004 */
[----:B------:R-:W-:Y:S01]  /*d210*/  SYNCS.ARRIVE.TRANS64.RED.A1T0 RZ, [UR4], RZ ;  /* 0x000000ffffff79a7 */ /* 0x000fe20008100404 */
[----:B------:R-:W-:Y:S05]  /*d220*/  @P1 BRA `(.L_x_45) ;  /* 0x0000000000041947 */ /* 0x000fea0003800000 */
[----:B------:R-:W-:Y:S01]  /*d230*/  BPT.TRAP 0x1 ;  /* 0x000000040000795c */ /* 0x000fe20000300000 */
.L_x_45:
[----:B------:R-:W-:Y:S01]  /*d240*/  UIADD3 UR4, UR11, 0x1, URZ ;  /* 0x000000010b047890 */ /* 0x000fe2000fffe03f */
[C---:B------:R-:W-:Y:S01]  /*d250*/  ISETP.GT.AND P3, PT, R12.reuse, 0x1, PT ;  /* 0x000000010c00780c */ /* 0x040fe20003f64270 */
[----:B------:R-:W-:Y:S01]  /*d260*/  UIADD3 UR7, UR7, 0x1, URZ ;  /* 0x0000000107077890 */ /* 0x000fe2000fffe03f */
[----:B------:R-:W-:Y:S01]  /*d270*/  IADD3 R12, R12, -0x1, RZ ;  /* 0xffffffff0c0c7810 */ /* 0x000fe20007ffe0ff */
[----:B------:R-:W-:Y:S01]  /*d280*/  UISETP.NE.AND UP1, UPT, UR4, 0x5, UPT ;  /* 0x000000050400788c */ /* 0x000fe2000bf25270 */
[----:B------:R-:W-:Y:S01]  /*d290*/  VIADD R3, R3, 0x80 ;  /* 0x0000008003037836 */ /* 0x000fe20000000000 */
        /* <DEDUP_REMOVED lines=8> */
.L_x_35:
[----:B------:R-:W2:Y:S01]  /*d320*/  SHFL.BFLY PT, R3, R6, 0x1, 0x1f ;  /* 0x0c201f0006037f89 */ /* 0x000ea200000e0000 */
[----:B------:R-:W-:Y:S01]  /*d330*/  BSSY B0, `(.L_x_47) ;  /* 0x0000023000007945 */ /* 0x000fe20003800000 */
[----:B------:R-:W-:Y:S01]  /*d340*/  MOV R4, 0x7f800000 ;  /* 0x7f80000000047802 */ /* 0x000fe20000000f00 */
[----:B------:R-:W-:Y:S01]  /*d350*/  IMAD.MOV.U32 R7, RZ, RZ, 0x3f800000 ;  /* 0x3f800000ff077424 */ /* 0x000fe200078e00ff */
[----:B------:R-:W1:Y:S01]  /*d360*/  SHFL.BFLY PT, R0, R5, 0x1, 0x1f ;  /* 0x0c201f0005007f89 */ /* 0x000e6200000e0000 */
[----:B--2---:R-:W-:Y:S01]  /*d370*/  FADD R3, R3, R6 ;  /* 0x0000000603037221 */ /* 0x004fe20000000000 */
[----:B------:R-:W-:Y:S02]  /*d380*/  IMAD.MOV.U32 R6, RZ, RZ, 0x7f800000 ;  /* 0x7f800000ff067424 */ /* 0x000fe400078e00ff */
[----:B-1----:R-:W-:Y:S02]  /*d390*/  FADD R14, R0, R5 ;  /* 0x00000005000e7221 */ /* 0x002fe40000000000 */
[----:B------:R-:W1:Y:S01]  /*d3a0*/  SHFL.BFLY PT, R2, R3, 0x2, 0x1f ;  /* 0x0c401f0003027f89 */ /* 0x000e6200000e0000 */
[----:B------:R-:W-:-:S03]  /*d3b0*/  IMAD.MOV.U32 R0, RZ, RZ, 0x3f800000 ;  /* 0x3f800000ff007424 */ /* 0x000fc600078e00ff */
[----:B------:R-:W2:Y:S01]  /*d3c0*/  SHFL.BFLY PT, R17, R14, 0x2, 0x1f ;  /* 0x0c401f000e117f89 */ /* 0x000ea200000e0000 */
[C---:B-1----:R-:W-:Y:S01]  /*d3d0*/  FSETP.NE.AND P0, PT, R3.reuse, -R2, PT ;  /* 0x800000020300720b */ /* 0x042fe20003f05000 */
[----:B------:R-:W-:Y:S01]  /*d3e0*/  FADD R8, R3, R2 ;  /* 0x0000000203087221 */ /* 0x000fe20000000000 */
[----:B--2---:R-:W-:-:S11]  /*d3f0*/  FADD R5, R14, R17 ;  /* 0x000000110e057221 */ /* 0x004fd60000000000 */
[----:B------:R-:W-:Y:S05]  /*d400*/  @!P0 BRA `(.L_x_48) ;  /* 0x0000000000548947 */ /* 0x000fea0003800000 */
[----:B------:R-:W-:Y:S01]  /*d410*/  IADD3 R0, R8, 0x1800000, RZ ;  /* 0x0180000008007810 */ /* 0x000fe20007ffe0ff */
[----:B------:R-:W-:Y:S03]  /*d420*/  BSSY B1, `(.L_x_49) ;  /* 0x000000c000017945 */ /* 0x000fe60003800000 */
[----:B------:R-:W-:-:S04]  /*d430*/  LOP3.LUT R0, R0, 0x7f800000, RZ, 0xc0, !PT ;  /* 0x7f80000000007812 */ /* 0x000fc800078ec0ff */
[----:B------:R-:W-:-:S13]  /*d440*/  ISETP.GT.U32.AND P0, PT, R0, 0x1ffffff, PT ;  /* 0x01ffffff0000780c */ /* 0x000fda0003f04070 */
[----:B------:R-:W-:Y:S05]  /*d450*/  @P0 BRA `(.L_x_50) ;  /* 0x0000000000100947 */ /* 0x000fea0003800000 */
[----:B------:R-:W-:Y:S01]  /*d460*/  IMAD.MOV.U32 R2, RZ, RZ, R8 ;  /* 0x000000ffff027224 */ /* 0x000fe200078e0008 */
[----:B------:R-:W-:-:S07]  /*d470*/  MOV R13, 0xd490 ;  /* 0x0000d490000d7802 */ /* 0x000fce0000000f00 */
[----:B------:R-:W-:Y:S05]  /*d480*/  CALL.REL.NOINC `($__internal_0_$__cuda_sm20_rcp_rn_f32_slowpath) ;  /* 0x0000003c00f47944 */ /* 0x000fea0003c00000 */
[----:B------:R-:W-:Y:S05]  /*d490*/  BRA `(.L_x_51) ;  /* 0x0000000000107947 */ /* 0x000fea0003800000 */
.L_x_50:
[----:B------:R-:W1:Y:S02]  /*d4a0*/  MUFU.RCP R3, R8 ;  /* 0x0000000800037308 */ /* 0x000e640000001000 */
[----:B-1----:R-:W-:-:S04]  /*d4b0*/  FFMA R0, R8, R3, -1 ;  /* 0xbf80000008007423 */ /* 0x002fc80000000003 */
[----:B------:R-:W-:-:S04]  /*d4c0*/  FADD.FTZ R0, -R0, -RZ ;  /* 0x800000ff00007221 */ /* 0x000fc80000010100 */
[----:B------:R-:W-:-:S07]  /*d4d0*/  FFMA R0, R3, R0, R3 ;  /* 0x0000000003007223 */ /* 0x000fce0000000003 */
.L_x_51:
[----:B------:R-:W-:Y:S05]  /*d4e0*/  BSYNC B1 ;  /* 0x0000000000017941 */ /* 0x000fea0003800000 */
.L_x_49:
[----:B------:R-:W-:Y:S01]  /*d4f0*/  FSETP.GEU.AND P0, PT, |R8|, 1.175494350822287508e-38, PT ;  /* 0x008000000800780b */ /* 0x000fe20003f0e200 */
[----:B------:R-:W-:-:S12]  /*d500*/  ULDC UR4, c[0x0][0x600] ;  /* 0x0001800000047ab9 */ /* 0x000fd80000000800 */
[----:B------:R-:W-:-:S04]  /*d510*/  @!P0 FMUL R8, R8, 16777216 ;  /* 0x4b80000008088820 */ /* 0x000fc80000400000 */
[----:B------:R-:W1:Y:S02]  /*d520*/  MUFU.LG2 R2, R8 ;  /* 0x0000000800027308 */ /* 0x000e640000000c00 */
[----:B-1----:R-:W-:-:S04]  /*d530*/  @!P0 FADD R2, R2, -24 ;  /* 0xc1c0000002028421 */ /* 0x002fc80000000000 */
[----:B------:R-:W-:-:S04]  /*d540*/  FMUL R2, R2, 0.69314718246459960938 ;  /* 0x3f31721802027820 */ /* 0x000fc80000400000 */
[----:B------:R-:W-:-:S07]  /*d550*/  FFMA R6, R9, UR4, R2 ;  /* 0x0000000409067c23 */ /* 0x000fce0008000002 */
.L_x_48:
[----:B------:R-:W-:Y:S05]  /*d560*/  BSYNC B0 ;  /* 0x0000000000007941 */ /* 0x000fea0003800000 */
.L_x_47:
[----:B------:R-:W-:Y:S01]  /*d570*/  FSETP.NE.AND P0, PT, R14, -R17, PT ;  /* 0x800000110e00720b */ /* 0x000fe20003f05000 */
[----:B------:R-:W-:Y:S01]  /*d580*/  ULDC UR4, c[0x0][0x608] ;  /* 0x0001820000047ab9 */ /* 0x000fe20000000800 */
[----:B------:R-:W-:Y:S01]  /*d590*/  BSSY B0, `(.L_x_52) ;  /* 0x0000059000007945 */ /* 0x000fe20003800000 */
[----:B------:R-:W-:-:S04]  /*d5a0*/  FMUL R0, R0, UR4 ;  /* 0x0000000400007c20 */ /* 0x000fc80008400000 */
        /* <DEDUP_REMOVED lines=64> */
[----:B------:R-:W-:Y:S06]  /*d9b0*/  @!P0 BRA `(.L_x_53) ;  /* 0x0000000000588947 */ /* 0x000fec0003800000 */
[----:B------:R-:W-:Y:S01]  /*d9c0*/  VIADD R0, R5, 0x1800000 ;  /* 0x0180000005007836 */ /* 0x000fe20000000000 */
[----:B------:R-:W-:Y:S04]  /*d9d0*/  BSSY B1, `(.L_x_54) ;  /* 0x000000d000017945 */ /* 0x000fe80003800000 */
[----:B------:R-:W-:-:S04]  /*d9e0*/  LOP3.LUT R0, R0, 0x7f800000, RZ, 0xc0, !PT ;  /* 0x7f80000000007812 */ /* 0x000fc800078ec0ff */
[----:B------:R-:W-:-:S13]  /*d9f0*/  ISETP.GT.U32.AND P0, PT, R0, 0x1ffffff, PT ;  /* 0x01ffffff0000780c */ /* 0x000fda0003f04070 */
[----:B------:R-:W-:Y:S05]  /*da00*/  @P0 BRA `(.L_x_55) ;  /* 0x0000000000140947 */ /* 0x000fea0003800000 */
[----:B------:R-:W-:Y:S01]  /*da10*/  IMAD.MOV.U32 R2, RZ, RZ, R5 ;  /* 0x000000ffff027224 */ /* 0x000fe200078e0005 */
[----:B------:R-:W-:-:S07]  /*da20*/  MOV R13, 0xda40 ;  /* 0x0000da40000d7802 */ /* 0x000fce0000000f00 */
[----:B------:R-:W-:Y:S05]  /*da30*/  CALL.REL.NOINC `($__internal_0_$__cuda_sm20_rcp_rn_f32_slowpath) ;  /* 0x0000003800887944 */ /* 0x000fea0003c00000 */
[----:B------:R-:W-:Y:S01]  /*da40*/  MOV R7, R0 ;  /* 0x0000000000077202 */ /* 0x000fe20000000f00 */
[----:B------:R-:W-:Y:S06]  /*da50*/  BRA `(.L_x_56) ;  /* 0x0000000000107947 */ /* 0x000fec0003800000 */
.L_x_55:
[----:B------:R-:W1:Y:S02]  /*da60*/  MUFU.RCP R0, R5 ;  /* 0x0000000500007308 */ /* 0x000e640000001000 */
[----:B-1----:R-:W-:-:S04]  /*da70*/  FFMA R2, R5, R0, -1 ;  /* 0xbf80000005027423 */ /* 0x002fc80000000000 */
[----:B------:R-:W-:-:S04]  /*da80*/  FADD.FTZ R7, -R2, -RZ ;  /* 0x800000ff02077221 */ /* 0x000fc80000010100 */
[----:B------:R-:W-:-:S07]  /*da90*/  FFMA R7, R0, R7, R0 ;  /* 0x0000000700077223 */ /* 0x000fce0000000000 */
.L_x_56:
[----:B------:R-:W-:Y:S05]  /*daa0*/  BSYNC B1 ;  /* 0x0000000000017941 */ /* 0x000fea0003800000 */
.L_x_54:
[----:B------:R-:W-:Y:S01]  /*dab0*/  FSETP.GEU.AND P0, PT, |R5|, 1.175494350822287508e-38, PT ;  /* 0x008000000500780b */ /* 0x000fe20003f0e200 */
[----:B------:R-:W-:-:S12]  /*dac0*/  ULDC UR4, c[0x0][0x600] ;  /* 0x0001800000047ab9 */ /* 0x000fd80000000800 */
[----:B------:R-:W-:-:S04]  /*dad0*/  @!P0 FMUL R5, R5, 16777216 ;  /* 0x4b80000005058820 */ /* 0x000fc80000400000 */
[----:B------:R-:W1:Y:S02]  /*dae0*/  MUFU.LG2 R0, R5 ;  /* 0x0000000500007308 */ /* 0x000e640000000c00 */
[----:B-1----:R-:W-:-:S04]  /*daf0*/  @!P0 FADD R0, R0, -24 ;  /* 0xc1c0000000008421 */ /* 0x002fc80000000000 */
[----:B------:R-:W-:-:S04]  /*db00*/  FMUL R0, R0, 0.69314718246459960938 ;  /* 0x3f31721800007820 */ /* 0x000fc80000400000 */
[----:B------:R-:W-:-:S07]  /*db10*/  FFMA R4, R15, UR4, R0 ;  /* 0x000000040f047c23 */ /* 0x000fce0008000000 */
.L_x_53:
[----:B------:R-:W-:Y:S05]  /*db20*/  BSYNC B0 ;  /* 0x0000000000007941 */ /* 0x000fea0003800000 */
.L_x_52:
[----:B------:R-:W-:Y:S01]  /*db30*/  UISETP.NE.AND UP0, UPT, UR36, 0x1, UPT ;  /* 0x000000012400788c */ /* 0x000fe2000bf05270 */
[----:B------:R-:W1:Y:S03]  /*db40*/  S2R R16, SR_TID.X ;  /* 0x0000000000107919 */ /* 0x000e660000002100 */
[----:B------:R-:W-:-:S06]  /*db50*/  USEL UR4, URZ, 0x1, UP0 ;  /* 0x000000013f047887 */ /* 0x000fcc0008000000 */
[----:B------:R-:W-:Y:S01]  /*db60*/  IMAD.U32 R0, RZ, RZ, UR4 ;  /* 0x00000004ff007e24 */ /* 0x000fe2000f8e00ff */
[----:B------:R-:W-:Y:S02]  /*db70*/  ULDC UR4, c[0x0][0x608] ;  /* 0x0001820000047ab9 */ /* 0x000fe40000000800 */
[----:B------:R-:W-:Y:S02]  /*db80*/  FMUL R7, R7, UR4 ;  /* 0x0000000407077c20 */ /* 0x000fe40008400000 */
[----:B------:R-:W-:-:S04]  /*db90*/  SHF.L.U32 R0, R0, 0x1f, RZ ;  /* 0x0000001f00007819 */ /* 0x000fc800000006ff */
[----:B------:R-:W2:Y:S01]  /*dba0*/  SYNCS.PHASECHK.TRANS64.TRYWAIT P0, [UR5+0x8], R0 ;  /* 0x00000800ff0075a7 */ /* 0x000ea20008000145 */
[C---:B-1----:R-:W-:Y:S02]  /*dbb0*/  LOP3.LUT P1, RZ, R16.reuse, 0x3, RZ, 0xc0, !PT ;  /* 0x0000000310ff7812 */ /* 0x042fe4000782c0ff */
[----:B------:R-:W-:Y:S01]  /*dbc0*/  LOP3.LUT R18, R16, 0x7f, RZ, 0xc0, !PT ;  /* 0x0000007f10127812 */ /* 0x000fe200078ec0ff */
[----:B--2---:R-:W-:Y:S10]  /*dbd0*/  @!P0 BRA `(.L_x_57) ;  /* 0x0000003400908947 */ /* 0x004ff40003800000 */
.L_x_112:
[----:B------:R-:W-:Y:S01]  /*dbe0*/  ULDC.64 UR10, c[0x0][0x208] ;  /* 0x00008200000a7ab9 */ /* 0x000fe20000000a00 */
[----:B------:R-:W-:Y:S01]  /*dbf0*/  BSSY B0, `(.L_x_58) ;  /* 0x0000019000007945 */ /* 0x000fe20003800000 */
[----:B------:R-:W-:Y:S02]  /*dc00*/  SHF.R.U32.HI R16, RZ, 0x2, R16 ;  /* 0x00000002ff107819 */ /* 0x000fe40000011610 */
[----:B------:R-:W-:Y:S01]  /*dc10*/  SHF.R.U32.HI R17, RZ, 0x5, R18 ;  /* 0x00000005ff117819 */ /* 0x000fe20000011612 */
[----:B------:R-:W-:Y:S06]  /*dc20*/  @P1 BRA `(.L_x_59) ;  /* 0x0000000000541947 */ /* 0x000fec0003800000 */
[----:B------:R-:W2:Y:S01]  /*dc30*/  S2UR UR4, SR_CTAID.Y ;  /* 0x00000000000479c3 */ /* 0x000ea20000002600 */
[----:B-1----:R-:W-:Y:S01]  /*dc40*/  IMAD.SHL.U32 R3, R17, 0x10, RZ ;  /* 0x0000001011037824 */ /* 0x002fe200078e00ff */
[----:B------:R-:W-:Y:S01]  /*dc50*/  LOP3.LUT R0, R16, 0x7, RZ, 0xc0, !PT ;  /* 0x0000000710007812 */ /* 0x000fe200078ec0ff */
[----:B------:R-:W-:Y:S01]  /*dc60*/  USHF.L.U32 UR8, UR37, 0x6, URZ ;  /* 0x0000000625087899 */ /* 0x000fe2000800063f */
[----:B------:R-:W-:Y:S02]  /*dc70*/  ULDC.64 UR6, c[0x0][0x688] ;  /* 0x0001a20000067ab9 */ /* 0x000fe40000000a00 */
[----:B------:R-:W-:Y:S02]  /*dc80*/  LOP3.LUT R0, R3, 0xfffffff0, R0, 0xe2, !PT ;  /* 0xfffffff003007812 */ /* 0x000fe400078ee200 */
[----:B------:R-:W1:Y:S03]  /*dc90*/  S2UR UR5, SR_CTAID.Z ;  /* 0x00000000000579c3 */ /* 0x000e660000002700 */
[----:B------:R-:W-:-:S05]  /*dca0*/  VIADD R3, R0, UR8 ;  /* 0x0000000800037c36 */ /* 0x000fca0008000000 */
[----:B------:R-:W-:Y:S01]  /*dcb0*/  IADD3 R2, R3, 0x8, RZ ;  /* 0x0000000803027810 */ /* 0x000fe20007ffe0ff */
[----:B--2---:R-:W-:-:S04]  /*dcc0*/  UIMAD UR4, UR4, UR6, UR8 ;  /* 0x00000006040472a4 */ /* 0x004fc8000f8e0208 */
[----:B-1----:R-:W-:-:S03]  /*dcd0*/  UIMAD UR4, UR5, UR7, UR4 ;  /* 0x00000007050472a4 */ /* 0x002fc6000f8e0204 */
[----:B------:R-:W-:Y:S02]  /*dce0*/  ULDC UR5, c[0x0][0x288] ;  /* 0x0000a20000057ab9 */ /* 0x000fe40000000800 */
[----:B------:R-:W-:Y:S02]  /*dcf0*/  ISETP.GE.U32.AND P0, PT, R3, UR5, PT ;  /* 0x0000000503007c0c */ /* 0x000fe4000bf06070 */
[----:B------:R-:W-:Y:S02]  /*dd00*/  IADD3 R0, P2, R0, UR4, RZ ;  /* 0x0000000400007c10 */ /* 0x000fe4000ff5e0ff */
[----:B------:R-:W-:Y:S01]  /*dd10*/  ISETP.GE.U32.AND P1, PT, R2, UR5, PT ;  /* 0x0000000502007c0c */ /* 0x000fe2000bf26070 */
[----:B------:R-:W-:Y:S02]  /*dd20*/  ULDC.64 UR4, c[0x0][0x680] ;  /* 0x0001a00000047ab9 */ /* 0x000fe40000000a00 */
[----:B------:R-:W-:Y:S01]  /*dd30*/  IMAD.X R3, RZ, RZ, RZ, P2 ;  /* 0x000000ffff037224 */ /* 0x000fe200010e06ff */
[----:B------:R-:W-:-:S04]  /*dd40*/  LEA R2, P2, R0, UR4, 0x2 ;  /* 0x0000000400027c11 */ /* 0x000fc8000f8410ff */
[----:B------:R-:W-:-:S05]  /*dd50*/  LEA.HI.X R3, R0, UR5, R3, 0x2, P2 ;  /* 0x0000000500037c11 */ /* 0x000fca00090f1403 */
[----:B------:R2:W-:Y:S04]  /*dd60*/  @!P0 STG.E desc[UR10][R2.64], R6 ;  /* 0x0000000602008986 */ /* 0x0005e8000c10190a */
[----:B------:R2:W-:Y:S02]  /*dd70*/  @!P1 STG.E desc[UR10][R2.64+0x20], R4 ;  /* 0x0000200402009986 */ /* 0x0005e4000c10190a */
.L_x_59:
[----:B------:R-:W-:Y:S05]  /*dd80*/  BSYNC B0 ;  /* 0x0000000000007941 */ /* 0x000fea0003800000 */
.L_x_58:
[----:B------:R-:W-:Y:S01]  /*dd90*/  ULDC.64 UR4, c[0x0][0x730] ;  /* 0x0001cc0000047ab9 */ /* 0x000fe20000000a00 */
[-C--:B------:R-:W-:Y:S01]  /*dda0*/  FMUL R26, R26, R7.reuse ;  /* 0x000000071a1a7220 */ /* 0x080fe20000400000 */
[----:B------:R-:W-:Y:S01]  /*ddb0*/  ISETP.NE.U32.AND P0, PT, RZ, UR4, PT ;  /* 0x00000004ff007c0c */ /* 0x000fe2000bf05070 */
[-C--:B------:R-:W-:Y:S01]  /*ddc0*/  FMUL R27, R27, R7.reuse ;  /* 0x000000071b1b7220 */ /* 0x080fe20000400000 */
[-C--:B------:R-:W-:Y:S01]  /*ddd0*/  FMUL R30, R30, R7.reuse ;  /* 0x000000071e1e7220 */ /* 0x080fe20000400000 */
[-C--:B------:R-:W-:Y:S01]  /*dde0*/  FMUL R31, R31, R7.reuse ;  /* 0x000000071f1f7220 */ /* 0x080fe20000400000 */
[----:B------:R-:W-:Y:S01]  /*ddf0*/  ISETP.NE.AND.EX P0, PT, RZ, UR5, PT, P0 ;  /* 0x00000005ff007c0c */ /* 0x000fe2000bf05300 */
        /* <DEDUP_REMOVED lines=60> */
[----:B------:R-:W-:Y:S06]  /*e1c0*/  @P0 BRA `(.L_x_60) ;  /* 0x0000000000200947 */ /* 0x000fec0003800000 */
[----:B------:R-:W-:Y:S02]  /*e1d0*/  ULDC.64 UR4, c[0x0][0x728] ;  /* 0x0001ca0000047ab9 */ /* 0x000fe40000000a00 */
[----:B------:R-:W-:-:S04]  /*e1e0*/  ISETP.NE.U32.AND P0, PT, RZ, UR4, PT ;  /* 0x00000004ff007c0c */ /* 0x000fc8000bf05070 */
[----:B------:R-:W-:-:S13]  /*e1f0*/  ISETP.NE.AND.EX P0, PT, RZ, UR5, PT, P0 ;  /* 0x00000005ff007c0c */ /* 0x000fda000bf05300 */
[----:B------:R-:W-:Y:S05]  /*e200*/  @!P0 BRA `(.L_x_61) ;  /* 0x00000000000c8947 */ /* 0x000fea0003800000 */
[----:B-12---:R-:W1:Y:S02]  /*e210*/  LDC.64 R2, c[0x0][0x728] ;  /* 0x0001ca00ff027b82 */ /* 0x006e640000000a00 */
[----:B-1----:R4:W5:Y:S01]  /*e220*/  LDG.E R19, desc[UR10][R2.64] ;  /* 0x0000000a02137981 */ /* 0x002962000c1e1900 */
[----:B------:R-:W-:Y:S05]  /*e230*/  BRA `(.L_x_60) ;  /* 0x0000000000047947 */ /* 0x000fea0003800000 */
.L_x_61:
[----:B------:R-:W3:Y:S02]  /*e240*/  LDC R19, c[0x0][0x720] ;  /* 0x0001c800ff137b82 */ /* 0x000ee40000000800 */
.L_x_60:
[----:B-1----:R-:W-:-:S04]  /*e250*/  MOV R0, RZ ;  /* 0x000000ff00007202 */ /* 0x002fc80000000f00 */
[----:B------:R-:W-:-:S13]  /*e260*/  LOP3.LUT P0, RZ, R0, 0x1bf, RZ, 0xc0, !PT ;  /* 0x000001bf00ff7812 */ /* 0x000fda000780c0ff */
[----:B------:R-:W-:Y:S05]  /*e270*/  @!P0 BRA `(.L_x_62) ;  /* 0x0000000000408947 */ /* 0x000fea0003800000 */
[----:B--2-4-:R-:W-:Y:S01]  /*e280*/  MOV R2, 0x0 ;  /* 0x0000000000027802 */ /* 0x014fe20000000f00 */
[----:B------:R-:W-:Y:S01]  /*e290*/  ULDC.64 UR4, c[0x4][0x70] ;  /* 0x01001c0000047ab9 */ /* 0x000fe20000000a00 */
[----:B------:R-:W-:Y:S01]  /*e2a0*/  ULDC.64 UR6, c[0x4][0x8] ;  /* 0x0100020000067ab9 */ /* 0x000fe20000000a00 */
[----:B------:R-:W-:Y:S01]  /*e2b0*/  IMAD.U32 R4, RZ, RZ, UR4 ;  /* 0x00000004ff047e24 */ /* 0x000fe2000f8e00ff */
[----:B------:R-:W-:Y:S01]  /*e2c0*/  MOV R8, 0x70 ;  /* 0x0000007000087802 */ /* 0x000fe20000000f00 */
[----:B------:R-:W-:Y:S01]  /*e2d0*/  IMAD.U32 R5, RZ, RZ, UR5 ;  /* 0x00000005ff057e24 */ /* 0x000fe2000f8e00ff */
[----:B------:R-:W1:Y:S01]  /*e2e0*/  LDC.64 R2, c[0x4][R2] ;  /* 0x0100000002027b82 */ /* 0x000e620000000a00 */
[----:B------:R-:W-:Y:S01]  /*e2f0*/  ULDC.64 UR4, c[0x4][0x78] ;  /* 0x01001e0000047ab9 */ /* 0x000fe20000000a00 */
[----:B------:R-:W-:Y:S01]  /*e300*/  IMAD.U32 R10, RZ, RZ, UR6 ;  /* 0x00000006ff0a7e24 */ /* 0x000fe2000f8e00ff */
[----:B------:R-:W-:Y:S01]  /*e310*/  MOV R6, UR4 ;  /* 0x0000000400067c02 */ /* 0x000fe20008000f00 */
[----:B------:R-:W-:-:S02]  /*e320*/  IMAD.U32 R7, RZ, RZ, UR5 ;  /* 0x00000005ff077e24 */ /* 0x000fc4000f8e00ff */
[----:B------:R-:W-:Y:S02]  /*e330*/  IMAD.U32 R11, RZ, RZ, UR7 ;  /* 0x00000007ff0b7e24 */ /* 0x000fe4000f8e00ff */
[----:B------:R-:W-:Y:S02]  /*e340*/  IMAD.MOV.U32 R12, RZ, RZ, 0x1 ;  /* 0x00000001ff0c7424 */ /* 0x000fe400078e00ff */
[----:B------:R-:W-:-:S07]  /*e350*/  IMAD.MOV.U32 R13, RZ, RZ, RZ ;  /* 0x000000ffff0d7224 */ /* 0x000fce00078e00ff */
[----:B------:R-:W-:-:S07]  /*e360*/  LEPC R20, `(.L_x_62) ;  /* 0x000000001014794e */ /* 0x000fce0000000000 */
[----:B-1-3-5:R-:W-:Y:S05]  /*e370*/  CALL.ABS.NOINC R2 ;  /* 0x0000000002007343 */ /* 0x02afea0003c00000 */
.L_x_62:
[----:B--2-4-:R-:W-:Y:S01]  /*e380*/  MOV R3, UR36 ;  /* 0x0000002400037c02 */ /* 0x014fe20008000f00 */
[----:B------:R-:W-:-:S04]  /*e390*/  IMAD.U32 R22, RZ, RZ, UR38 ;  /* 0x00000026ff167e24 */ /* 0x000fc8000f8e00ff */
[----:B------:R-:W-:-:S04]  /*e3a0*/  IMAD R22, R3, 0x2200, R22 ;  /* 0x0000220003167824 */ /* 0x000fc800078e0216 */
[----:B------:R-:W-:-:S05]  /*e3b0*/  VIADD R0, R22, 0xffffde00 ;  /* 0xffffde0016007836 */ /* 0x000fca0000000000 */
[----:B------:R-:W-:-:S13]  /*e3c0*/  LOP3.LUT P0, RZ, R0, 0x1b0, RZ, 0xc0, !PT ;  /* 0x000001b000ff7812 */ /* 0x000fda000780c0ff */
[----:B------:R-:W-:Y:S05]  /*e3d0*/  @!P0 BRA `(.L_x_63) ;  /* 0x0000000000408947 */ /* 0x000fea0003800000 */
[----:B------:R-:W-:Y:S01]  /*e3e0*/  MOV R2, 0x0 ;  /* 0x0000000000027802 */ /* 0x000fe20000000f00 */
[----:B------:R-:W-:Y:S01]  /*e3f0*/  ULDC.64 UR4, c[0x4][0x70] ;  /* 0x01001c0000047ab9 */ /* 0x000fe20000000a00 */
[----:B------:R-:W-:Y:S01]  /*e400*/  ULDC.64 UR6, c[0x4][0x78] ;  /* 0x01001e0000067ab9 */ /* 0x000fe20000000a00 */
[----:B------:R-:W-:Y:S01]  /*e410*/  IMAD.U32 R4, RZ, RZ, UR4 ;  /* 0x00000004ff047e24 */ /* 0x000fe2000f8e00ff */
[----:B------:R-:W-:Y:S01]  /*e420*/  MOV R6, UR6 ;  /* 0x0000000600067c02 */ /* 0x000fe20008000f00 */
[----:B------:R-:W-:Y:S01]  /*e430*/  IMAD.U32 R5, RZ, RZ, UR5 ;  /* 0x00000005ff057e24 */ /* 0x000fe2000f8e00ff */
[----:B------:R-:W1:Y:S01]  /*e440*/  LDC.64 R2, c[0x4][R2] ;  /* 0x0100000002027b82 */ /* 0x000e620000000a00 */
[----:B------:R-:W-:Y:S01]  /*e450*/  ULDC.64 UR4, c[0x4][0x10] ;  /* 0x0100040000047ab9 */ /* 0x000fe20000000a00 */
[----:B------:R-:W-:Y:S01]  /*e460*/  IMAD.U32 R7, RZ, RZ, UR7 ;  /* 0x00000007ff077e24 */ /* 0x000fe2000f8e00ff */
[----:B------:R-:W-:Y:S01]  /*e470*/  MOV R8, 0x70 ;  /* 0x0000007000087802 */ /* 0x000fe20000000f00 */
[----:B------:R-:W-:-:S02]  /*e480*/  IMAD.U32 R10, RZ, RZ, UR4 ;  /* 0x00000004ff0a7e24 */ /* 0x000fc4000f8e00ff */
[----:B------:R-:W-:Y:S02]  /*e490*/  IMAD.U32 R11, RZ, RZ, UR5 ;  /* 0x00000005ff0b7e24 */ /* 0x000fe4000f8e00ff */
[----:B------:R-:W-:Y:S02]  /*e4a0*/  IMAD.MOV.U32 R12, RZ, RZ, 0x1 ;  /* 0x00000001ff0c7424 */ /* 0x000fe400078e00ff */
[----:B------:R-:W-:-:S07]  /*e4b0*/  IMAD.MOV.U32 R13, RZ, RZ, RZ ;  /* 0x000000ffff0d7224 */ /* 0x000fce00078e00ff */
[----:B------:R-:W-:-:S07]  /*e4c0*/  LEPC R20, `(.L_x_63) ;  /* 0x000000001014794e */ /* 0x000fce0000000000 */
[----:B-1-3-5:R-:W-:Y:S05]  /*e4d0*/  CALL.ABS.NOINC R2 ;  /* 0x0000000002007343 */ /* 0x02afea0003c00000 */
.L_x_63:
[----:B------:R-:W1:Y:S01]  /*e4e0*/  S2R R4, SR_TID.X ;  /* 0x0000000000047919 */ /* 0x000e620000002100 */
[----:B------:R-:W-:Y:S01]  /*e4f0*/  ULDC.64 UR4, c[0x0][0x730] ;  /* 0x0001cc0000047ab9 */ /* 0x000fe20000000a00 */
[----:B------:R-:W-:Y:S01]  /*e500*/  VIADD R18, R18, 0x1f ;  /* 0x0000001f12127836 */ /* 0x000fe20000000000 */
[----:B------:R-:W-:Y:S01]  /*e510*/  ISETP.NE.U32.AND P0, PT, RZ, UR4, PT ;  /* 0x00000004ff007c0c */ /* 0x000fe2000bf05070 */
[----:B------:R-:W-:Y:S01]  /*e520*/  IMAD.SHL.U32 R16, R16, 0x40, RZ ;  /* 0x0000004010107824 */ /* 0x000fe200078e00ff */
[----:B------:R-:W-:Y:S02]  /*e530*/  BSSY B0, `(.L_x_64) ;  /* 0x000000e000007945 */ /* 0x000fe40003800000 */
[----:B------:R-:W-:-:S13]  /*e540*/  ISETP.NE.AND.EX P0, PT, RZ, UR5, PT, P0 ;  /* 0x00000005ff007c0c */ /* 0x000fda000bf05300 */
[----:B---3-5:R-:W2:Y:S01]  /*e550*/  @P0 LDC R19, c[0x0][0x720] ;  /* 0x0001c800ff130b82 */ /* 0x028ea20000000800 */
[----:B------:R-:W-:Y:S01]  /*e560*/  ISETP.GT.U32.AND P0, PT, R18, 0x3e, PT ;  /* 0x0000003e1200780c */ /* 0x000fe20003f04070 */
[C---:B-1----:R-:W-:Y:S01]  /*e570*/  IMAD.SHL.U32 R0, R4.reuse, 0x2, RZ ;  /* 0x0000000204007824 */ /* 0x042fe200078e00ff */
[----:B------:R-:W-:-:S04]  /*e580*/  SHF.L.U32 R3, R4, 0x4, RZ ;  /* 0x0000000404037819 */ /* 0x000fc800000006ff */
[----:B------:R-:W-:Y:S02]  /*e590*/  LOP3.LUT R2, R0, 0x6, RZ, 0xc0, !PT ;  /* 0x0000000600027812 */ /* 0x000fe400078ec0ff */
[----:B------:R-:W-:-:S03]  /*e5a0*/  LOP3.LUT R3, R3, 0x180, RZ, 0xc0, !PT ;  /* 0x0000018003037812 */ /* 0x000fc600078ec0ff */
[----:B------:R-:W-:Y:S01]  /*e5b0*/  IMAD R2, R17, 0x400, R2 ;  /* 0x0000040011027824 */ /* 0x000fe200078e0202 */
[----:B------:R-:W-:Y:S02]  /*e5c0*/  LOP3.LUT R0, R3, 0x30, R0, 0xf8, !PT ;  /* 0x0000003003007812 */ /* 0x000fe400078ef800 */
[----:B------:R-:W-:-:S04]  /*e5d0*/  LOP3.LUT R3, R16, 0x40, RZ, 0xc0, !PT ;  /* 0x0000004010037812 */ /* 0x000fc800078ec0ff */
[----:B------:R-:W-:Y:S01]  /*e5e0*/  IADD3 R3, R0, R2, R3 ;  /* 0x0000000200037210 */ /* 0x000fe20007ffe003 */
[----:B------:R-:W-:Y:S06]  /*e5f0*/  @P0 BRA `(.L_x_65) ;  /* 0x0000000000040947 */ /* 0x000fec0003800000 */
[----:B------:R-:W-:-:S04]  /*e600*/  DEPBAR.LE SB0, 0x1 ;  /* 0x000080400000791a */ /* 0x000fc80000000000 */
.L_x_65:
[----:B------:R-:W-:Y:S05]  /*e610*/  BSYNC B0 ;  /* 0x0000000000007941 */ /* 0x000fea0003800000 */
.L_x_64:
[----:B------:R-:W-:Y:S01]  /*e620*/  R2P PR, R4, 0x18 ;  /* 0x0000001804007804 */ /* 0x000fe20000000000 */
[----:B------:R-:W-:Y:S05]  /*e630*/  WARPSYNC.ALL ;  /* 0x0000000000007948 */ /* 0x000fea0003800000 */
[----:B------:R-:W-:Y:S01]  /*e640*/  BAR.SYNC.DEFER_BLOCKING 0x1, 0x80 ;  /* 0x0042000000007b1d */ /* 0x000fe20000010000 */
[----:B------:R-:W-:Y:S01]  /*e650*/  IADD3 R0, R22, R3, RZ ;  /* 0x0000000316007210 */ /* 0x000fe20007ffe0ff */
[-C--:B--2---:R-:W-:Y:S01]  /*e660*/  FMUL R24, R24, R19.reuse ;  /* 0x0000001318187220 */ /* 0x084fe20000400000 */
[-C--:B------:R-:W-:Y:S01]  /*e670*/  FMUL R25, R25, R19.reuse ;  /* 0x0000001319197220 */ /* 0x080fe20000400000 */
[-C--:B------:R-:W-:Y:S01]  /*e680*/  FMUL R26, R26, R19.reuse ;  /* 0x000000131a1a7220 */ /* 0x080fe20000400000 */
[----:B------:R-:W-:Y:S01]  /*e690*/  FMUL R27, R27, R19 ;  /* 0x000000131b1b7220 */ /* 0x000fe20000400000 */
[----:B------:R-:W-:-:S02]  /*e6a0*/  VIADD R3, R0, 0xffffde00 ;  /* 0xffffde0000037836 */ /* 0x000fc40000000000 */
[-C--:B------:R-:W-:Y:S01]  /*e6b0*/  FMUL R28, R28, R19.reuse ;  /* 0x000000131c1c7220 */ /* 0x080fe20000400000 */
[----:B------:R-:W-:Y:S02]  /*e6c0*/  VIADD R2, R0, 0xffffde20 ;  /* 0xffffde2000027836 */ /* 0x000fe40000000000 */
[-C--:B------:R-:W-:Y:S01]  /*e6d0*/  FMUL R29, R29, R19.reuse ;  /* 0x000000131d1d7220 */ /* 0x080fe20000400000 */
[----:B------:R-:W-:Y:S01]  /*e6e0*/  @P4 VIADD R2, R3, 0xffffffe0 ;  /* 0xffffffe003024836 */ /* 0x000fe20000000000 */
[----:B------:R-:W-:Y:S01]  /*e6f0*/  MOV R3, 0x10 ;  /* 0x0000001000037802 */ /* 0x000fe20000000f00 */
        /* <DEDUP_REMOVED lines=10> */
[----:B------:R-:W-:Y:S01]  /*e7a0*/  SEL R3, R3, 0xfffffff0, !P3 ;  /* 0xfffffff003037807 */ /* 0x000fe20005800000 */
        /* <DEDUP_REMOVED lines=16> */
[----:B------:R-:W-:Y:S01]  /*e8b0*/  F2FP.SATFINITE.E4M3.F32.PACK_AB_MERGE_C R25, R25, R24, RZ ;  /* 0x000000181919723e */ /* 0x000fe200048070ff */
[----:B------:R-:W-:Y:S01]  /*e8c0*/  IMAD.IADD R4, R3, 0x1, R0 ;  /* 0x0000000103047824 */ /* 0x000fe200078e0200 */
[----:B------:R-:W-:Y:S01]  /*e8d0*/  F2FP.SATFINITE.E4M3.F32.PACK_AB_MERGE_C R27, R27, R26, RZ ;  /* 0x0000001a1b1b723e */ /* 0x000fe200048070ff */
[----:B------:R-:W-:Y:S01]  /*e8e0*/  IMAD.IADD R3, R3, 0x1, R2 ;  /* 0x0000000103037824 */ /* 0x000fe200078e0202 */
[----:B------:R-:W-:Y:S01]  /*e8f0*/  F2FP.SATFINITE.E4M3.F32.PACK_AB_MERGE_C R29, R29, R28, RZ ;  /* 0x0000001c1d1d723e */ /* 0x000fe200048070ff */
[----:B------:R1:W-:Y:S01]  /*e900*/  STS.U16 [R0+-0x2200], R25 ;  /* 0xffde001900007388 */ /* 0x0003e20000000400 */
[----:B------:R-:W-:Y:S01]  /*e910*/  F2FP.SATFINITE.E4M3.F32.PACK_AB_MERGE_C R31, R31, R30, RZ ;  /* 0x0000001e1f1f723e */ /* 0x000fe200048070ff */
[-C--:B------:R-:W-:Y:S01]  /*e920*/  FMUL R59, R59, R19.reuse ;  /* 0x000000133b3b7220 */ /* 0x080fe20000400000 */
        /* <DEDUP_REMOVED lines=24> */
[-C--:B------:R-:W-:Y:S01]  /*eab0*/  FMUL R60, R60, R19.reuse ;  /* 0x000000133c3c7220 */ /* 0x080fe20000400000 */
[----:B------:R1:W-:Y:S01]  /*eac0*/  STS.U16 [R4+-0x1ff8], R39 ;  /* 0xffe0082704007388 */ /* 0x0003e20000000400 */
[-C--:B------:R-:W-:Y:S01]  /*ead0*/  FMUL R67, R67, R19.reuse ;  /* 0x0000001343437220 */ /* 0x080fe20000400000 */
[-C--:B------:R-:W-:Y:S01]  /*eae0*/  FMUL R66, R66, R19.reuse ;  /* 0x0000001342427220 */ /* 0x080fe20000400000 */
[-C--:B------:R-:W-:Y:S01]  /*eaf0*/  FMUL R65, R65, R19.reuse ;  /* 0x0000001341417220 */ /* 0x080fe20000400000 */
[----:B------:R1:W-:Y:S01]  /*eb00*/  STS.U16 [R2], R41 ;  /* 0x0000002902007388 */ /* 0x0003e20000000400 */
[-C--:B------:R-:W-:Y:S01]  /*eb10*/  FMUL R64, R64, R19.reuse ;  /* 0x0000001340407220 */ /* 0x080fe20000400000 */
[-C--:B------:R-:W-:Y:S01]  /*eb20*/  FMUL R71, R71, R19.reuse ;  /* 0x0000001347477220 */ /* 0x080fe20000400000 */
[-C--:B------:R-:W-:Y:S01]  /*eb30*/  FMUL R70, R70, R19.reuse ;  /* 0x0000001346467220 */ /* 0x080fe20000400000 */
[----:B------:R1:W-:Y:S01]  /*eb40*/  STS.U16 [R2+0x200], R43 ;  /* 0x0002002b02007388 */ /* 0x0003e20000000400 */
        /* <DEDUP_REMOVED lines=27> */
[----:B------:R-:W-:Y:S01]  /*ed00*/  @!PT LDS RZ, [RZ] ;  /* 0x00000000fffff984 */ /* 0x000fe20000000800 */
[----:B------:R-:W-:Y:S01]  /*ed10*/  @!PT LDS RZ, [RZ] ;  /* 0x00000000fffff984 */ /* 0x000fe20000000800 */
[----:B------:R-:W-:Y:S01]  /*ed20*/  @!PT LDS RZ, [RZ] ;  /* 0x00000000fffff984 */ /* 0x000fe20000000800 */
[----:B------:R-:W-:Y:S01]  /*ed30*/  @!PT LDS RZ, [RZ] ;  /* 0x00000000fffff984 */ /* 0x000fe20000000800 */
[----:B------:R2:W-:Y:S06]  /*ed40*/  MEMBAR.ALL.CTA ;  /* 0x0000000000007992 */ /* 0x0005ec0000008000 */
[----:B--2---:R-:W2:Y:S01]  /*ed50*/  FENCE.VIEW.ASYNC.S ;  /* 0x00000000000073c6 */ /* 0x004ea20000000000 */
        /* <DEDUP_REMOVED lines=61> */
[----:B------:R-:W-:Y:S01]  /*f130*/  BSSY B0, `(.L_x_66) ;  /* 0x000003f000007945 */ /* 0x000fe20003800000 */
[----:B------:R-:W-:-:S02]  /*f140*/  F2FP.SATFINITE.E4M3.F32.PACK_AB_MERGE_C R57, R57, R56, RZ ;  /* 0x000000383939723e */ /* 0x000fc400048070ff */
[----:B------:R-:W-:Y:S02]  /*f150*/  F2FP.SATFINITE.E4M3.F32.PACK_AB_MERGE_C R59, R59, R58, RZ ;  /* 0x0000003a3b3b723e */ /* 0x000fe400048070ff */
[----:B------:R-:W-:Y:S02]  /*f160*/  F2FP.SATFINITE.E4M3.F32.PACK_AB_MERGE_C R61, R61, R60, RZ ;  /* 0x0000003c3d3d723e */ /* 0x000fe400048070ff */
[----:B------:R-:W-:Y:S02]  /*f170*/  F2FP.SATFINITE.E4M3.F32.PACK_AB_MERGE_C R63, R63, R62, RZ ;  /* 0x0000003e3f3f723e */ /* 0x000fe400048070ff */
[----:B------:R-:W-:Y:S02]  /*f180*/  F2FP.SATFINITE.E4M3.F32.PACK_AB_MERGE_C R65, R65, R64, RZ ;  /* 0x000000404141723e */ /* 0x000fe400048070ff */
[----:B------:R-:W-:Y:S02]  /*f190*/  F2FP.SATFINITE.E4M3.F32.PACK_AB_MERGE_C R67, R67, R66, RZ ;  /* 0x000000424343723e */ /* 0x000fe400048070ff */
        /* <DEDUP_REMOVED lines=41> */
[----:B------:R-:W-:Y:S01]  /*f430*/  F2FP.SATFINITE.E4M3.F32.PACK_AB_MERGE_C R150, R151, R150, RZ ;  /* 0x000000969796723e */ /* 0x000fe200048070ff */
[----:B--2---:R-:W-:Y:S06]  /*f440*/  BAR.SYNC.DEFER_BLOCKING 0x1, 0x80 ;  /* 0x0042000000007b1d */ /* 0x004fec0000010000 */
[----:B-1----:R-:W-:Y:S05]  /*f450*/  @P0 BRA `(.L_x_67) ;  /* 0x0000000000300947 */ /* 0x002fea0003800000 */
[----:B------:R-:W-:Y:S01]  /*f460*/  S2UR UR12, SR_CTAID.Z ;  /* 0x00000000000c79c3 */ /* 0x000fe20000002700 */
[----:B------:R-:W-:Y:S01]  /*f470*/  R2UR UR8, R22 ;  /* 0x00000000160872ca */ /* 0x000fe200000e0000 */
[----:B------:R-:W-:Y:S01]  /*f480*/  ULDC.64 UR4, c[0x0][0x198] ;  /* 0x0000660000047ab9 */ /* 0x000fe20000000a00 */
[----:B------:R-:W-:Y:S02]  /*f490*/  USHF.L.U32 UR10, UR37, 0x6, URZ ;  /* 0x00000006250a7899 */ /* 0x000fe4000800063f */
[----:B------:R-:W-:Y:S01]  /*f4a0*/  UIADD3 UR4, UP0, UR4, 0x670, URZ ;  /* 0x0000067004047890 */ /* 0x000fe2000ff1e03f */
[----:B------:R-:W-:Y:S02]  /*f4b0*/  UMOV UR9, URZ ;  /* 0x0000003f00097c82 */ /* 0x000fe40008000000 */
[----:B------:R-:W1:Y:S01]  /*f4c0*/  S2UR UR11, SR_CTAID.Y ;  /* 0x00000000000b79c3 */ /* 0x000e620000002600 */
[----:B------:R-:W-:-:S05]  /*f4d0*/  UIADD3.X UR5, URZ, UR5, URZ, UP0, !UPT ;  /* 0x000000053f057290 */ /* 0x000fca00087fe43f */
[----:B------:R-:W-:-:S09]  /*f4e0*/  UIADD3 UR8, UR8, -0x2200, URZ ;  /* 0xffffde0008087890 */ /* 0x000fd2000fffe03f */
[----:B-1----:R1:W-:Y:S01]  /*f4f0*/  UTMASTG.4D [UR8], [UR4] ;  /* 0x00000008040073b5 */ /* 0x0023e20008018000 */
[----:B------:R0:W-:Y:S01]  /*f500*/  UTMACMDFLUSH ;  /* 0x00000000000079b7 */ /* 0x0001e20000000000 */
[----:B-1----:R-:W-:-:S04]  /*f510*/  DEPBAR.LE SB0, 0x1 ;  /* 0x000080400000791a */ /* 0x002fc80000000000 */
.L_x_67:
[----:B------:R-:W-:Y:S05]  /*f520*/  BSYNC B0 ;  /* 0x0000000000007941 */ /* 0x000fea0003800000 */
.L_x_66:
[----:B------:R-:W-:Y:S06]  /*f530*/  BAR.SYNC.DEFER_BLOCKING 0x1, 0x80 ;  /* 0x0042000000007b1d */ /* 0x000fec0000010000 */
[----:B------:R-:W-:Y:S01]  /*f540*/  BSSY B0, `(.L_x_68) ;  /* 0x0000025000007945 */ /* 0x000fe20003800000 */
[----:B------:R1:W-:Y:S04]  /*f550*/  STS.U16 [R0+-0x1200], R57 ;  /* 0xffee003900007388 */ /* 0x0003e80000000400 */
[----:B------:R1:W-:Y:S04]  /*f560*/  STS.U16 [R0+-0x1000], R59 ;  /* 0xfff0003b00007388 */ /* 0x0003e80000000400 */
[----:B------:R1:W-:Y:S04]  /*f570*/  STS.U16 [R0+-0x11f8], R61 ;  /* 0xffee083d00007388 */ /* 0x0003e80000000400 */
[----:B------:R1:W-:Y:S04]  /*f580*/  STS.U16 [R0+-0xff8], R63 ;  /* 0xfff0083f00007388 */ /* 0x0003e80000000400 */
[----:B------:R1:W-:Y:S04]  /*f590*/  STS.U16 [R4+-0x1200], R65 ;  /* 0xffee004104007388 */ /* 0x0003e80000000400 */
[----:B------:R1:W-:Y:S04]  /*f5a0*/  STS.U16 [R4+-0x1000], R67 ;  /* 0xfff0004304007388 */ /* 0x0003e80000000400 */
[----:B------:R1:W-:Y:S04]  /*f5b0*/  STS.U16 [R4+-0x11f8], R69 ;  /* 0xffee084504007388 */ /* 0x0003e80000000400 */
[----:B------:R1:W-:Y:S04]  /*f5c0*/  STS.U16 [R4+-0xff8], R71 ;  /* 0xfff0084704007388 */ /* 0x0003e80000000400 */
[----:B------:R1:W-:Y:S04]  /*f5d0*/  STS.U16 [R2+0x1000], R73 ;  /* 0x0010004902007388 */ /* 0x0003e80000000400 */
[----:B------:R1:W-:Y:S04]  /*f5e0*/  STS.U16 [R2+0x1200], R75 ;  /* 0x0012004b02007388 */ /* 0x0003e80000000400 */
[----:B------:R1:W-:Y:S04]  /*f5f0*/  STS.U16 [R2+0x1008], R77 ;  /* 0x0010084d02007388 */ /* 0x0003e80000000400 */
[----:B------:R1:W-:Y:S04]  /*f600*/  STS.U16 [R2+0x1208], R79 ;  /* 0x0012084f02007388 */ /* 0x0003e80000000400 */
[----:B------:R1:W-:Y:S04]  /*f610*/  STS.U16 [R3+0x1000], R80 ;  /* 0x0010005003007388 */ /* 0x0003e80000000400 */
[----:B------:R1:W-:Y:S04]  /*f620*/  STS.U16 [R3+0x1200], R82 ;  /* 0x0012005203007388 */ /* 0x0003e80000000400 */
[----:B------:R1:W-:Y:S04]  /*f630*/  STS.U16 [R3+0x1008], R84 ;  /* 0x0010085403007388 */ /* 0x0003e80000000400 */
[----:B------:R1:W-:Y:S01]  /*f640*/  STS.U16 [R3+0x1208], R86 ;  /* 0x0012085603007388 */ /* 0x0003e20000000400 */
[----:B------:R-:W-:Y:S01]  /*f650*/  @!PT LDS RZ, [RZ] ;  /* 0x00000000fffff984 */ /* 0x000fe20000000800 */
[----:B------:R-:W-:Y:S01]  /*f660*/  @!PT LDS RZ, [RZ] ;  /* 0x00000000fffff984 */ /* 0x000fe20000000800 */
[----:B------:R-:W-:Y:S01]  /*f670*/  @!PT LDS RZ, [RZ] ;  /* 0x00000000fffff984 */ /* 0x000fe20000000800 */
[----:B------:R-:W-:Y:S01]  /*f680*/  @!PT LDS RZ, [RZ] ;  /* 0x00000000fffff984 */ /* 0x000fe20000000800 */
[----:B------:R2:W-:Y:S06]  /*f690*/  MEMBAR.ALL.CTA ;  /* 0x0000000000007992 */ /* 0x0005ec0000008000 */
[----:B--2---:R-:W2:Y:S02]  /*f6a0*/  FENCE.VIEW.ASYNC.S ;  /* 0x00000000000073c6 */ /* 0x004ea40000000000 */
[----:B--2---:R-:W-:Y:S06]  /*f6b0*/  BAR.SYNC.DEFER_BLOCKING 0x1, 0x80 ;  /* 0x0042000000007b1d */ /* 0x004fec0000010000 */
[----:B-1----:R-:W-:Y:S05]  /*f6c0*/  @P0 BRA `(.L_x_69) ;  /* 0x0000000000300947 */ /* 0x002fea0003800000 */
[----:B------:R-:W-:Y:S01]  /*f6d0*/  S2UR UR12, SR_CTAID.Z ;  /* 0x00000000000c79c3 */ /* 0x000fe20000002700 */
[----:B------:R-:W-:Y:S01]  /*f6e0*/  R2UR UR8, R22 ;  /* 0x00000000160872ca */ /* 0x000fe200000e0000 */
[----:B------:R-:W-:Y:S01]  /*f6f0*/  ULDC.64 UR4, c[0x0][0x198] ;  /* 0x0000660000047ab9 */ /* 0x000fe20000000a00 */
[----:B------:R-:W-:Y:S02]  /*f700*/  USHF.L.U32 UR10, UR37, 0x6, URZ ;  /* 0x00000006250a7899 */ /* 0x000fe4000800063f */
[----:B------:R-:W-:Y:S01]  /*f710*/  UIADD3 UR4, UP0, UR4, 0x670, URZ ;  /* 0x0000067004047890 */ /* 0x000fe2000ff1e03f */
[----:B------:R-:W-:Y:S02]  /*f720*/  UMOV UR9, 0x40 ;  /* 0x0000004000097882 */ /* 0x000fe40000000000 */
[----:B------:R-:W1:Y:S01]  /*f730*/  S2UR UR11, SR_CTAID.Y ;  /* 0x00000000000b79c3 */ /* 0x000e620000002600 */
[----:B------:R-:W-:-:S05]  /*f740*/  UIADD3.X UR5, URZ, UR5, URZ, UP0, !UPT ;  /* 0x000000053f057290 */ /* 0x000fca00087fe43f */
[----:B------:R-:W-:-:S09]  /*f750*/  UIADD3 UR8, UR8, -0x1200, URZ ;  /* 0xffffee0008087890 */ /* 0x000fd2000fffe03f */
[----:B-1----:R1:W-:Y:S01]  /*f760*/  UTMASTG.4D [UR8], [UR4] ;  /* 0x00000008040073b5 */ /* 0x0023e20008018000 */
[----:B------:R0:W-:Y:S01]  /*f770*/  UTMACMDFLUSH ;  /* 0x00000000000079b7 */ /* 0x0001e20000000000 */
[----:B-1----:R-:W-:-:S04]  /*f780*/  DEPBAR.LE SB0, 0x1 ;  /* 0x000080400000791a */ /* 0x002fc80000000000 */
.L_x_69:
[----:B------:R-:W-:Y:S05]  /*f790*/  BSYNC B0 ;  /* 0x0000000000007941 */ /* 0x000fea0003800000 */
.L_x_68:
        /* <DEDUP_REMOVED lines=10> */
[----:B------:R1:W-:Y:S04]  /*f840*/  STS.U16 [R2], R105 ;  /* 0x0000006902007388 */ /* 0x0003e80000000400 */
[----:B------:R1:W-:Y:S04]  /*f850*/  STS.U16 [R2+0x200], R107 ;  /* 0x0002006b02007388 */ /* 0x0003e80000000400 */
[----:B------:R1:W-:Y:S04]  /*f860*/  STS.U16 [R2+0x8], R109 ;  /* 0x0000086d02007388 */ /* 0x0003e80000000400 */
[----:B------:R1:W-:Y:S04]  /*f870*/  STS.U16 [R2+0x208], R111 ;  /* 0x0002086f02007388 */ /* 0x0003e80000000400 */
[----:B------:R1:W-:Y:S04]  /*f880*/  STS.U16 [R3], R112 ;  /* 0x0000007003007388 */ /* 0x0003e80000000400 */
        /* <DEDUP_REMOVED lines=23> */
.L_x_71:
[----:B------:R-:W-:Y:S05]  /*fa00*/  BSYNC B0 ;  /* 0x0000000000007941 */ /* 0x000fea0003800000 */
.L_x_70:
        /* <DEDUP_REMOVED lines=35> */
[----:B-1----:R1:W-:Y:S02]  /*fc40*/  UTMASTG.4D [UR8], [UR4] ;  /* 0x00000008040073b5 */ /* 0x0023e40008018000 */
[----:B-1----:R0:W-:Y:S02]  /*fc50*/  UTMACMDFLUSH ;  /* 0x00000000000079b7 */ /* 0x0021e40000000000 */
.L_x_73:
[----:B------:R-:W-:Y:S05]  /*fc60*/  BSYNC B0 ;  /* 0x0000000000007941 */ /* 0x000fea0003800000 */
.L_x_72:
[----:B------:R-:W-:Y:S01]  /*fc70*/  UIADD3 UR36, UR36, -0x1, URZ ;  /* 0xffffffff24247890 */ /* 0x000fe2000fffe03f */
[----:B------:R-:W-:-:S04]  /*fc80*/  DEPBAR.LE SB0, 0x0 ;  /* 0x000080000000791a */ /* 0x000fc80000000000 */
[----:B------:R-:W-:-:S04]  /*fc90*/  USHF.L.U32 UR4, UR36, 0x3, URZ ;  /* 0x0000000324047899 */ /* 0x000fc8000800063f */
[----:B------:R-:W-:-:S04]  /*fca0*/  ULOP3.LUT UR4, UR4, 0x8, URZ, 0xe2, !UPT ;  /* 0x0000000804047892 */ /* 0x000fc8000f8ee23f */
[----:B------:R-:W-:-:S06]  /*fcb0*/  ULOP3.LUT UR4, UR4, 0x18, URZ, 0x3c, !UPT ;  /* 0x0000001804047892 */ /* 0x000fcc000f8e3c3f */
[----:B------:R-:W-:-:S04]  /*fcc0*/  IMAD.U32 R0, RZ, RZ, UR4 ;  /* 0x00000004ff007e24 */ /* 0x000fc8000f8e00ff */
[----:B------:R-:W-:Y:S01]  /*fcd0*/  SYNCS.ARRIVE.TRANS64.A1T0 RZ, [R0+UR38+0x30090], RZ ;  /* 0x030090ff00ff79a7 */ /* 0x000fe20008100026 */
[----:B------:R-:W-:Y:S05]  /*fce0*/  EXIT ;  /* 0x000000000000794d */ /* 0x000fea0003800000 */
.L_x_6:
[----:B------:R-:W-:-:S08]  /*fcf0*/  UISETP.NE.AND UP0, UPT, UR5, 0x1, UPT ;  /* 0x000000010500788c */ /* 0x000fd0000bf05270 */
[----:B------:R-:W1:-:S00]  /*fd00*/  USETMAXREG.DEALLOC.CTAPOOL 0x18 ;  /* 0x00000018000079c8 */ /* 0x000e4000080e0500 */
[----:B------:R-:W-:-:S13]  /*fd10*/  PLOP3.LUT P0, PT, PT, PT, UP0, 0x80, 0x0 ;  /* 0x000000000000781c */ /* 0x000fda0003f0f008 */
[----:B------:R-:W-:Y:S05]  /*fd20*/  @P0 EXIT ;  /* 0x000000000000094d */ /* 0x000fea0003800000 */
[----:B------:R-:W2:Y:S01]  /*fd30*/  S2UR UR11, SR_CTAID.X ;  /* 0x00000000000b79c3 */ /* 0x000ea20000002500 */
[----:B------:R-:W-:Y:S01]  /*fd40*/  ULDC UR5, c[0x0][0x28c] ;  /* 0x0000a30000057ab9 */ /* 0x000fe20000000800 */
[----:B------:R-:W-:Y:S01]  /*fd50*/  ELECT P3, URZ, PT ;  /* 0x00000000003f782f */ /* 0x000fe20003860000 */
[----:B------:R-:W-:Y:S01]  /*fd60*/  BSSY B0, `(.L_x_74) ;  /* 0x0000036000007945 */ /* 0x000fe20003800000 */
[----:B------:R-:W-:Y:S01]  /*fd70*/  UIADD3 UR6, UR5, 0x7f, URZ ;  /* 0x0000007f05067890 */ /* 0x000fe2000fffe03f */
[----:B-1----:R-:W-:Y:S01]  /*fd80*/  MOV R0, RZ ;  /* 0x000000ff00007202 */ /* 0x002fe20000000f00 */
[----:B------:R-:W-:Y:S02]  /*fd90*/  IMAD.MOV.U32 R6, RZ, RZ, RZ ;  /* 0x000000ffff067224 */ /* 0x000fe400078e00ff */
[----:B------:R-:W-:Y:S01]  /*fda0*/  USHF.R.S32.HI UR7, URZ, 0x1f, UR6 ;  /* 0x0000001f3f077899 */ /* 0x000fe20008011406 */
[----:B------:R-:W1:Y:S01]  /*fdb0*/  S2UR UR20, SR_CTAID.Y ;  /* 0x00000000001479c3 */ /* 0x000e620000002600 */
[----:B------:R-:W-:-:S02]  /*fdc0*/  IMAD.MOV.U32 R2, RZ, RZ, RZ ;  /* 0x000000ffff027224 */ /* 0x000fc400078e00ff */
[----:B------:R-:W-:-:S04]  /*fdd0*/  ULEA.HI UR7, UR7, UR6, URZ, 0x7 ;  /* 0x0000000607077291 */ /* 0x000fc8000f8f383f */
[----:B------:R-:W-:Y:S01]  /*fde0*/  USHF.R.S32.HI UR7, URZ, 0x7, UR7 ;  /* 0x000000073f077899 */ /* 0x000fe20008011407 */
[----:B------:R-:W3:Y:S01]  /*fdf0*/  S2UR UR21, SR_CTAID.Z ;  /* 0x00000000001579c3 */ /* 0x000ee20000002700 */
[----:B--2---:R-:W-:-:S04]  /*fe00*/  USHF.L.U32 UR11, UR11, 0x7, URZ ;  /* 0x000000070b0b7899 */ /* 0x004fc8000800063f */
[----:B------:R-:W-:-:S04]  /*fe10*/  UIADD3 UR5, UR11, 0xff, URZ ;  /* 0x000000ff0b057890 */ /* 0x000fc8000fffe03f */
[----:B------:R-:W-:-:S04]  /*fe20*/  USHF.R.U32.HI UR5, URZ, 0x7, UR5 ;  /* 0x000000073f057899 */ /* 0x000fc80008011605 */
[----:B------:R-:W-:-:S04]  /*fe30*/  UISETP.LT.AND UP0, UPT, UR5, UR7, UPT ;  /* 0x000000070500728c */ /* 0x000fc8000bf01270 */
[----:B------:R-:W-:Y:S01]  /*fe40*/  USEL UR5, UR5, UR7, UP0 ;  /* 0x0000000705057287 */ /* 0x000fe20008000000 */
[----:B-1-3--:R-:W-:Y:S11]  /*fe50*/  @!P3 BRA `(.L_x_75) ;  /* 0x000000000098b947 */ /* 0x00aff60003800000 */
[----:B------:R-:W1:Y:S01]  /*fe60*/  S2R R5, SR_CgaCtaId ;  /* 0x0000000000057919 */ /* 0x000e620000008800 */
[----:B------:R-:W-:Y:S01]  /*fe70*/  MOV R2, 0x400 ;  /* 0x0000040000027802 */ /* 0x000fe20000000f00 */
[----:B------:R-:W-:-:S03]  /*fe80*/  IMAD.MOV.U32 R4, RZ, RZ, 0x1 ;  /* 0x00000001ff047424 */ /* 0x000fc600078e00ff */
[----:B-1----:R-:W-:Y:S02]  /*fe90*/  LEA R5, R5, R2, 0x18 ;  /* 0x0000000205057211 */ /* 0x002fe400078ec0ff */
[----:B------:R-:W-:-:S04]  /*fea0*/  SHF.L.U32 R2, R4, 0x1f, RZ ;  /* 0x0000001f04027819 */ /* 0x000fc800000006ff */
[----:B------:R-:W1:Y:S02]  /*feb0*/  SYNCS.PHASECHK.TRANS64.TRYWAIT P0, [R5+URZ+0x30060], R2 ;  /* 0x03006002050075a7 */ /* 0x000e64000800017f */
[----:B-1----:R-:W-:Y:S05]  /*fec0*/  @!P0 BRA `(.L_x_76) ;  /* 0x0000001000ec8947 */ /* 0x002fea0003800000 */
.L_x_113:
[----:B------:R-:W-:Y:S01]  /*fed0*/  ULOP3.LUT UR6, UR4, 0x2, URZ, 0xfc, !UPT ;  /* 0x0000000204067892 */ /* 0x000fe2000f8efc3f */
[----:B-1----:R-:W-:-:S03]  /*fee0*/  @P2 MOV R2, 0x4000 ;  /* 0x0000400000022802 */ /* 0x002fc60000000f00 */
[----:B------:R-:W-:Y:S01]  /*fef0*/  UPRMT UR6, UR6, 0x9910, URZ ;  /* 0x0000991006067896 */ /* 0x000fe2000800003f */
[----:B------:R1:W-:Y:S03]  /*ff00*/  @P2 SYNCS.ARRIVE.TRANS64 RZ, [R5+URZ+0x30050], R2 ;  /* 0x0300500205ff29a7 */ /* 0x0003e6000800003f */
[----:B------:R-:W-:-:S06]  /*ff10*/  UISETP.NE.AND UP0, UPT, UR6, 0x2, UPT ;  /* 0x000000020600788c */ /* 0x000fcc000bf05270 */
[----:B------:R-:W-:-:S13]  /*ff20*/  PLOP3.LUT P0, PT, PT, PT, UP0, 0x80, 0x0 ;  /* 0x000000000000781c */ /* 0x000fda0003f0f008 */
[----:B-1----:R-:W-:Y:S05]  /*ff30*/  @P0 BRA `(.L_x_77) ;  /* 0x0000000000040947 */ /* 0x002fea0003800000 */
[----:B------:R-:W-:Y:S01]  /*ff40*/  BPT.TRAP 0x1 ;  /* 0x000000040000795c */ /* 0x000fe20000300000 */
.L_x_77:
[----:B------:R-:W-:-:S04]  /*ff50*/  LOP3.LUT P0, RZ, R3, 0x1f, RZ, 0xc0, !PT ;  /* 0x0000001f03ff7812 */ /* 0x000fc8000780c0ff */
[----:B------:R-:W-:-:S13]  /*ff60*/  PLOP3.LUT P0, PT, P0, P2, PT, 0x2a, 0x0 ;  /* 0x000000000000781c */ /* 0x000fda0000704572 */
[----:B------:R-:W-:Y:S05]  /*ff70*/  @P0 BRA `(.L_x_78) ;  /* 0x0000000000040947 */ /* 0x000fea0003800000 */
[----:B------:R-:W-:Y:S01]  /*ff80*/  BPT.TRAP 0x1 ;  /* 0x000000040000795c */ /* 0x000fe20000300000 */
.L_x_78:
[----:B------:R-:W-:Y:S01]  /*ff90*/  R2UR UR8, R5 ;  /* 0x00000000050872ca */ /* 0x000fe200000e0000 */
[----:B------:R-:W-:Y:S01]  /*ffa0*/  ULDC.64 UR6, c[0x0][0x198] ;  /* 0x0000660000067ab9 */ /* 0x000fe20000000a00 */
[----:B------:R-:W-:Y:S01]  /*ffb0*/  UMOV UR14, 0x0 ;  /* 0x00000000000e7882 */ /* 0x000fe20000000000 */
[----:B------:R-:W-:Y:S01]  /*ffc0*/  UIADD3 UR6, UP0, UR6, 0xf0, URZ ;  /* 0x000000f006067890 */ /* 0x000fe2000ff1e03f */
[----:B------:R-:W-:Y:S01]  /*ffd0*/  IMAD.MOV.U32 R2, RZ, RZ, 0x1 ;  /* 0x00000001ff027424 */ /* 0x000fe200078e00ff */
[----:B------:R-:W-:Y:S01]  /*ffe0*/  UMOV UR15, 0x10000000 ;  /* 0x10000000000f7882 */ /* 0x000fe20000000000 */
[----:B------:R-:W-:Y:S01]  /*fff0*/  UMOV UR10, URZ ;  /* 0x0000003f000a7c82 */ /* 0x000fe20008000000 */
[----:B------:R-:W-:Y:S01]  /*10000*/  UIADD3.X UR7, URZ, UR7, URZ, UP0, !UPT ;  /* 0x000000073f077290 */ /* 0x000fe200087fe43f */
[----:B------:R-:W-:Y:S01]  /*10010*/  IMAD.MOV.U32 R6, RZ, RZ, 0x40 ;  /* 0x00000040ff067424 */ /* 0x000fe200078e00ff */
[----:B------:R-:W-:Y:S01]  /*10020*/  UMOV UR12, UR20 ;  /* 0x00000014000c7c82 */ /* 0x000fe20008000000 */
[----:B------:R-:W-:Y:S01]  /*10030*/  UMOV UR13, UR21 ;  /* 0x00000015000d7c82 */ /* 0x000fe20008000000 */
[----:B------:R-:W-:Y:S01]  /*10040*/  UMOV UR18, 0x80 ;  /* 0x0000008000127882 */ /* 0x000fe20000000000 */
[----:B------:R-:W-:Y:S01]  /*10050*/  UMOV UR19, UR11 ;  /* 0x0000000b00137c82 */ /* 0x000fe20008000000 */
[----:B------:R-:W-:-:S02]  /*10060*/  UIADD3 UR9, UR8, 0x30050, URZ ;  /* 0x0003005008097890 */ /* 0x000fc4000fffe03f */
[----:B------:R-:W-:-:S05]  /*10070*/  UIADD3 UR16, UR8, 0x2000, URZ ;  /* 0x0000200008107890 */ /* 0x000fca000fffe03f */
[----:B------:R-:W-:Y:S02]  /*10080*/  UMOV UR17, UR9 ;  /* 0x0000000900117c82 */ /* 0x000fe40008000000 */
[----:B------:R1:W-:Y:S02]  /*10090*/  UTMALDG.4D [UR8], [UR6], desc[UR14] ;  /* 0x00000e08060075b4 */ /* 0x0003e40008019000 */
[----:B------:R1:W-:Y:S02]  /*100a0*/  UTMALDG.4D [UR16], [UR6], desc[UR14] ;  /* 0x00000e10060075b4 */ /* 0x0003e40008019000 */
[----:B-1----:R-:W-:Y:S01]  /*100b0*/  NOP ;  /* 0x0000000000007918 */ /* 0x002fe20000000000 */
.L_x_75:
[----:B------:R-:W-:Y:S05]  /*100c0*/  BSYNC B0 ;  /* 0x0000000000007941 */ /* 0x000fea0003800000 */
.L_x_74:
[----:B------:R-:W-:Y:S01]  /*100d0*/  ISETP.LT.AND P4, PT, RZ, UR5, P3 ;  /* 0x00000005ff007c0c */ /* 0x000fe20009f81270 */
[----:B------:R-:W-:-:S12]  /*100e0*/  BSSY B0, `(.L_x_79) ;  /* 0x0000029000007945 */ /* 0x000fd80003800000 */
[----:B------:R-:W-:Y:S05]  /*100f0*/  @!P4 BRA `(.L_x_80) ;  /* 0x00000000009cc947 */ /* 0x000fea0003800000 */
[----:B------:R-:W1:Y:S01]  /*10100*/  S2R R5, SR_CgaCtaId ;  /* 0x0000000000057919 */ /* 0x000e620000008800 */
[----:B------:R-:W-:-:S04]  /*10110*/  MOV R0, 0x400 ;  /* 0x0000040000007802 */ /* 0x000fc80000000f00 */
[----:B-1----:R-:W-:Y:S01]  /*10120*/  LEA R5, R5, R0, 0x18 ;  /* 0x0000000005057211 */ /* 0x002fe200078ec0ff */
[----:B------:R-:W-:-:S05]  /*10130*/  IMAD.MOV.U32 R0, RZ, RZ, 0x1 ;  /* 0x00000001ff007424 */ /* 0x000fca00078e00ff */
[----:B------:R-:W-:-:S04]  /*10140*/  SHF.L.U32 R0, R0, 0x1f, RZ ;  /* 0x0000001f00007819 */ /* 0x000fc800000006ff */
[----:B------:R-:W1:Y:S02]  /*10150*/  SYNCS.PHASECHK.TRANS64.TRYWAIT P0, [R5+URZ+0x30028], R0 ;  /* 0x03002800050075a7 */ /* 0x000e64000800017f */
[----:B-1----:R-:W-:Y:S05]  /*10160*/  @!P0 BRA `(.L_x_81) ;  /* 0x0000001000588947 */ /* 0x002fea0003800000 */
.L_x_114:
        /* <DEDUP_REMOVED lines=8> */
.L_x_82:
[----:B------:R-:W-:-:S04]  /*101f0*/  LOP3.LUT P0, RZ, R3, 0x1f, RZ, 0xc0, !PT ;  /* 0x0000001f03ff7812 */ /* 0x000fc8000780c0ff */
[----:B------:R-:W-:-:S13]  /*10200*/  PLOP3.LUT P0, PT, P0, P2, PT, 0x2a, 0x0 ;  /* 0x000000000000781c */ /* 0x000fda0000704572 */
[----:B------:R-:W-:Y:S05]  /*10210*/  @P0 BRA `(.L_x_83) ;  /* 0x0000000000040947 */ /* 0x000fea0003800000 */
[----:B------:R-:W-:Y:S01]  /*10220*/  BPT.TRAP 0x1 ;  /* 0x000000040000795c */ /* 0x000fe20000300000 */
.L_x_83:
[----:B------:R-:W-:Y:S01]  /*10230*/  R2UR UR24, R5 ;  /* 0x00000000051872ca */ /* 0x000fe200000e0000 */
[----:B------:R-:W-:Y:S01]  /*10240*/  ULDC.64 UR6, c[0x0][0x198] ;  /* 0x0000660000067ab9 */ /* 0x000fe20000000a00 */
[----:B------:R-:W-:Y:S01]  /*10250*/  UMOV UR19, URZ ;  /* 0x0000003f00137c82 */ /* 0x000fe20008000000 */
[----:B------:R-:W-:Y:S01]  /*10260*/  UIADD3 UR6, UP0, UR6, 0x1f0, URZ ;  /* 0x000001f006067890 */ /* 0x000fe2000ff1e03f */
[----:B------:R-:W-:Y:S01]  /*10270*/  IMAD.MOV.U32 R0, RZ, RZ, 0x1 ;  /* 0x00000001ff007424 */ /* 0x000fe200078e00ff */
[----:B------:R-:W-:Y:S01]  /*10280*/  UMOV UR8, 0x0 ;  /* 0x0000000000087882 */ /* 0x000fe20000000000 */
[----:B------:R-:W-:Y:S01]  /*10290*/  UMOV UR9, 0x10000000 ;  /* 0x1000000000097882 */ /* 0x000fe20000000000 */
[----:B------:R-:W-:Y:S01]  /*102a0*/  UIADD3.X UR7, URZ, UR7, URZ, UP0, !UPT ;  /* 0x000000073f077290 */ /* 0x000fe200087fe43f */
[----:B------:R-:W-:Y:S01]  /*102b0*/  UMOV UR18, URZ ;  /* 0x0000003f00127c82 */ /* 0x000fe20008000000 */
[----:B------:R-:W-:Y:S01]  /*102c0*/  UMOV UR26, 0x80 ;  /* 0x00000080001a7882 */ /* 0x000fe20000000000 */
[----:B------:R-:W-:Y:S01]  /*102d0*/  UMOV UR28, UR20 ;  /* 0x00000014001c7c82 */ /* 0x000fe20008000000 */
[----:B------:R-:W-:-:S02]  /*102e0*/  UMOV UR29, UR21 ;  /* 0x00000015001d7c82 */ /* 0x000fc40008000000 */
[----:B------:R-:W-:Y:S02]  /*102f0*/  UIADD3 UR16, UR24, 0x8000, URZ ;  /* 0x0000800018107890 */ /* 0x000fe4000fffe03f */
[----:B------:R-:W-:Y:S02]  /*10300*/  UIADD3 UR17, UR24, 0x30000, URZ ;  /* 0x0003000018117890 */ /* 0x000fe4000fffe03f */
[----:B------:R-:W-:Y:S01]  /*10310*/  UIADD3 UR24, UR24, 0xc000, URZ ;  /* 0x0000c00018187890 */ /* 0x000fe2000fffe03f */
[----:B------:R-:W-:-:S04]  /*10320*/  UMOV UR27, UR19 ;  /* 0x00000013001b7c82 */ /* 0x000fc80008000000 */
[----:B------:R-:W-:Y:S02]  /*10330*/  UMOV UR25, UR17 ;  /* 0x0000001100197c82 */ /* 0x000fe40008000000 */
[----:B------:R1:W-:Y:S02]  /*10340*/  UTMALDG.4D [UR16], [UR6], desc[UR8] ;  /* 0x00000810060075b4 */ /* 0x0003e40008019000 */
[----:B------:R1:W-:Y:S02]  /*10350*/  UTMALDG.4D [UR24], [UR6], desc[UR8] ;  /* 0x00000818060075b4 */ /* 0x0003e40008019000 */
[----:B-1----:R-:W-:Y:S01]  /*10360*/  NOP ;  /* 0x0000000000007918 */ /* 0x002fe20000000000 */
.L_x_80:
[----:B------:R-:W-:Y:S05]  /*10370*/  BSYNC B0 ;  /* 0x0000000000007941 */ /* 0x000fea0003800000 */
.L_x_79:
[----:B------:R-:W-:Y:S04]  /*10380*/  BSSY B0, `(.L_x_84) ;  /* 0x000002c000007945 */ /* 0x000fe80003800000 */
[----:B------:R-:W-:Y:S05]  /*10390*/  @!P3 BRA `(.L_x_85) ;  /* 0x0000000000a8b947 */ /* 0x000fea0003800000 */
[----:B------:R-:W1:Y:S01]  /*103a0*/  S2R R5, SR_CgaCtaId ;  /* 0x0000000000057919 */ /* 0x000e620000008800 */
[----:B------:R-:W-:Y:S01]  /*103b0*/  MOV R4, 0x400 ;  /* 0x0000040000047802 */ /* 0x000fe20000000f00 */
[----:B------:R-:W-:-:S05]  /*103c0*/  IMAD.MOV.U32 R7, RZ, RZ, 0x1 ;  /* 0x00000001ff077424 */ /* 0x000fca00078e00ff */
[----:B------:R-:W-:Y:S02]  /*103d0*/  SHF.L.U32 R7, R7, 0x1f, RZ ;  /* 0x0000001f07077819 */ /* 0x000fe400000006ff */
[----:B-1----:R-:W-:-:S05]  /*103e0*/  LEA R5, R5, R4, 0x18 ;  /* 0x0000000405057211 */ /* 0x002fca00078ec0ff */
[----:B------:R-:W-:-:S04]  /*103f0*/  IMAD R4, R2, 0x8, R5 ;  /* 0x0000000802047824 */ /* 0x000fc800078e0205 */
[----:B------:R-:W1:Y:S02]  /*10400*/  SYNCS.PHASECHK.TRANS64.TRYWAIT P0, [R4+URZ+0x30060], R7 ;  /* 0x03006007040075a7 */ /* 0x000e64000800017f */
[----:B-1----:R-:W-:Y:S05]  /*10410*/  @!P0 BRA `(.L_x_86) ;  /* 0x0000000c00c08947 */ /* 0x002fea0003800000 */
.L_x_115:
        /* <DEDUP_REMOVED lines=8> */
.L_x_87:
[----:B------:R-:W-:-:S04]  /*104a0*/  LOP3.LUT P0, RZ, R3, 0x1f, RZ, 0xc0, !PT ;  /* 0x0000001f03ff7812 */ /* 0x000fc8000780c0ff */
[----:B------:R-:W-:-:S13]  /*104b0*/  PLOP3.LUT P0, PT, P0, P2, PT, 0x2a, 0x0 ;  /* 0x000000000000781c */ /* 0x000fda0000704572 */
[----:B------:R-:W-:Y:S05]  /*104c0*/  @P0 BRA `(.L_x_88) ;  /* 0x0000000000040947 */ /* 0x000fea0003800000 */
[----:B------:R-:W-:Y:S01]  /*104d0*/  BPT.TRAP 0x1 ;  /* 0x000000040000795c */ /* 0x000fe20000300000 */
.L_x_88:
[----:B------:R-:W-:Y:S01]  /*104e0*/  R2UR UR24, R2 ;  /* 0x00000000021872ca */ /* 0x000fe200000e0000 */
[----:B------:R-:W-:Y:S01]  /*104f0*/  ULDC.64 UR8, c[0x0][0x198] ;  /* 0x0000660000087ab9 */ /* 0x000fe20000000a00 */
[----:B------:R-:W-:Y:S01]  /*10500*/  R2UR UR6, R5 ;  /* 0x00000000050672ca */ /* 0x000fe200000e0000 */
[----:B------:R-:W-:Y:S01]  /*10510*/  UIADD3 UR8, UP0, UR8, 0xf0, URZ ;  /* 0x000000f008087890 */ /* 0x000fe2000ff1e03f */
[----:B------:R-:W-:Y:S01]  /*10520*/  R2UR UR27, R6 ;  /* 0x00000000061b72ca */ /* 0x000fe200000e0000 */
[----:B------:R-:W-:Y:S01]  /*10530*/  UMOV UR12, 0x0 ;  /* 0x00000000000c7882 */ /* 0x000fe20000000000 */
[----:B------:R-:W-:Y:S01]  /*10540*/  R2UR UR25, R4 ;  /* 0x00000000041972ca */ /* 0x000fe200000e0000 */
[----:B------:R-:W-:Y:S01]  /*10550*/  UIADD3.X UR9, URZ, UR9, URZ, UP0, !UPT ;  /* 0x000000093f097290 */ /* 0x000fe200087fe43f */
[----:B------:R-:W-:Y:S01]  /*10560*/  UMOV UR13, 0x10000000 ;  /* 0x10000000000d7882 */ /* 0x000fe20000000000 */
[----:B------:R-:W-:Y:S01]  /*10570*/  UMOV UR26, URZ ;  /* 0x0000003f001a7c82 */ /* 0x000fe20008000000 */
[----:B------:R-:W-:Y:S01]  /*10580*/  UMOV UR28, UR20 ;  /* 0x00000014001c7c82 */ /* 0x000fe20008000000 */
[----:B------:R-:W-:Y:S01]  /*10590*/  UMOV UR29, UR21 ;  /* 0x00000015001d7c82 */ /* 0x000fe20008000000 */
[----:B------:R-:W-:-:S03]  /*105a0*/  UMOV UR18, 0x80 ;  /* 0x0000008000127882 */ /* 0x000fc60000000000 */
[----:B------:R-:W-:Y:S02]  /*105b0*/  ULEA UR24, UR24, UR6, 0xe ;  /* 0x0000000618187291 */ /* 0x000fe4000f8e703f */
[----:B------:R-:W-:Y:S02]  /*105c0*/  UIADD3 UR27, UR11, UR27, URZ ;  /* 0x0000001b0b1b7290 */ /* 0x000fe4000fffe03f */
[----:B------:R-:W-:Y:S02]  /*105d0*/  UIADD3 UR25, UR25, 0x30050, URZ ;  /* 0x0003005019197890 */ /* 0x000fe4000fffe03f */
[----:B------:R-:W-:-:S03]  /*105e0*/  UIADD3 UR16, UR24, 0x2000, URZ ;  /* 0x0000200018107890 */ /* 0x000fc6000fffe03f */
[----:B------:R-:W-:Y:S02]  /*105f0*/  UMOV UR19, UR27 ;  /* 0x0000001b00137c82 */ /* 0x000fe40008000000 */
[----:B------:R-:W-:Y:S02]  /*10600*/  UMOV UR17, UR25 ;  /* 0x0000001900117c82 */ /* 0x000fe40008000000 */
[----:B------:R1:W-:Y:S02]  /*10610*/  UTMALDG.4D [UR24], [UR8], desc[UR12] ;  /* 0x00000c18080075b4 */ /* 0x0003e40008019000 */
[----:B------:R1:W-:Y:S02]  /*10620*/  UTMALDG.4D [UR16], [UR8], desc[UR12] ;  /* 0x00000c10080075b4 */ /* 0x0003e40008019000 */
[----:B-1----:R-:W-:Y:S01]  /*10630*/  NOP ;  /* 0x0000000000007918 */ /* 0x002fe20000000000 */
.L_x_85:
[----:B------:R-:W-:Y:S05]  /*10640*/  BSYNC B0 ;  /* 0x0000000000007941 */ /* 0x000fea0003800000 */
.L_x_84:
[----:B------:R-:W-:Y:S01]  /*10650*/  BSSY B0, `(.L_x_89) ;  /* 0x0000027000007945 */ /* 0x000fe20003800000 */
[----:B------:R-:W-:-:S03]  /*10660*/  IMAD.MOV.U32 R8, RZ, RZ, RZ ;  /* 0x000000ffff087224 */ /* 0x000fc600078e00ff */
        /* <DEDUP_REMOVED lines=9> */
.L_x_116:
        /* <DEDUP_REMOVED lines=8> */
.L_x_92:
[----:B------:R-:W-:-:S04]  /*10780*/  LOP3.LUT P0, RZ, R3, 0x1f, RZ, 0xc0, !PT ;  /* 0x0000001f03ff7812 */ /* 0x000fc8000780c0ff */
[----:B------:R-:W-:-:S13]  /*10790*/  PLOP3.LUT P0, PT, P0, P2, PT, 0x2a, 0x0 ;  /* 0x000000000000781c */ /* 0x000fda0000704572 */
[----:B------:R-:W-:Y:S05]  /*107a0*/  @P0 BRA `(.L_x_93) ;  /* 0x0000000000040947 */ /* 0x000fea0003800000 */
[----:B------:R-:W-:Y:S01]  /*107b0*/  BPT.TRAP 0x1 ;  /* 0x000000040000795c */ /* 0x000fe20000300000 */
.L_x_93:
[----:B------:R-:W-:Y:S01]  /*107c0*/  IMAD R5, R0, 0x8000, R5 ;  /* 0x0000800000057824 */ /* 0x000fe200078e0205 */
[----:B------:R-:W-:Y:S01]  /*107d0*/  R2UR UR17, R2 ;  /* 0x00000000021172ca */ /* 0x000fe200000e0000 */
[----:B------:R-:W-:Y:S01]  /*107e0*/  ULDC.64 UR6, c[0x0][0x198] ;  /* 0x0000660000067ab9 */ /* 0x000fe20000000a00 */
[----:B------:R-:W-:Y:S01]  /*107f0*/  UMOV UR8, 0x0 ;  /* 0x0000000000087882 */ /* 0x000fe20000000000 */
[----:B------:R-:W-:Y:S01]  /*10800*/  UIADD3 UR6, UP0, UR6, 0x2f0, URZ ;  /* 0x000002f006067890 */ /* 0x000fe2000ff1e03f */
[----:B------:R-:W-:Y:S01]  /*10810*/  R2UR UR16, R5 ;  /* 0x00000000051072ca */ /* 0x000fe200000e0000 */
[----:B------:R-:W-:Y:S01]  /*10820*/  UMOV UR9, 0x10000000 ;  /* 0x1000000000097882 */ /* 0x000fe20000000000 */
[----:B------:R-:W-:Y:S01]  /*10830*/  UMOV UR18, URZ ;  /* 0x0000003f00127c82 */ /* 0x000fe20008000000 */
[----:B------:R-:W-:Y:S01]  /*10840*/  UIADD3.X UR7, URZ, UR7, URZ, UP0, !UPT ;  /* 0x000000073f077290 */ /* 0x000fe200087fe43f */
[----:B------:R-:W-:Y:S01]  /*10850*/  IMAD.MOV.U32 R8, RZ, RZ, 0x1 ;  /* 0x00000001ff087424 */ /* 0x000fe200078e00ff */
[----:B------:R-:W-:Y:S01]  /*10860*/  UMOV UR19, URZ ;  /* 0x0000003f00137c82 */ /* 0x000fe20008000000 */
[----:B------:R-:W-:-:S03]  /*10870*/  VIADD R0, R0, 0x1 ;  /* 0x0000000100007836 */ /* 0x000fc60000000000 */
[----:B------:R-:W-:-:S04]  /*10880*/  UIADD3 UR17, UR17, 0x30000, URZ ;  /* 0x0003000011117890 */ /* 0x000fc8000fffe03f */
[----:B------:R-:W-:-:S09]  /*10890*/  UIADD3 UR16, UR16, 0x8000, URZ ;  /* 0x0000800010107890 */ /* 0x000fd2000fffe03f */
[----:B------:R1:W-:Y:S02]  /*108a0*/  UTMALDG.4D [UR16], [UR6], desc[UR8] ;  /* 0x00000810060075b4 */ /* 0x0003e40008019000 */
[----:B-1----:R-:W-:Y:S01]  /*108b0*/  NOP ;  /* 0x0000000000007918 */ /* 0x002fe20000000000 */
.L_x_90:
[----:B------:R-:W-:Y:S05]  /*108c0*/  BSYNC B0 ;  /* 0x0000000000007941 */ /* 0x000fea0003800000 */
.L_x_89:
[----:B------:R-:W-:-:S04]  /*108d0*/  MOV R2, UR5 ;  /* 0x0000000500027c02 */ /* 0x000fc80008000f00 */
[----:B------:R-:W-:-:S13]  /*108e0*/  ISETP.GE.AND P0, PT, R2, 0x2, PT ;  /* 0x000000020200780c */ /* 0x000fda0003f06270 */
[----:B------:R-:W-:Y:S05]  /*108f0*/  @!P0 EXIT ;  /* 0x000000000000894d */ /* 0x000fea0003800000 */
[----:B------:R-:W-:Y:S01]  /*10900*/  LOP3.LUT P0, RZ, R3, 0x1f, RZ, 0xc0, !PT ;  /* 0x0000001f03ff7812 */ /* 0x000fe2000780c0ff */
[----:B------:R-:W-:Y:S01]  /*10910*/  USHF.L.U32 UR6, UR5, 0x1, URZ ;  /* 0x0000000105067899 */ /* 0x000fe2000800063f */
[----:B------:R-:W-:Y:S01]  /*10920*/  IMAD.U32 R3, RZ, RZ, UR4 ;  /* 0x00000004ff037e24 */ /* 0x000fe2000f8e00ff */
[----:B------:R-:W-:Y:S01]  /*10930*/  BSSY B0, `(.L_x_94) ;  /* 0x000005d000007945 */ /* 0x000fe20003800000 */
[----:B------:R-:W-:Y:S01]  /*10940*/  PLOP3.LUT P0, PT, P0, P2, PT, 0x2a, 0x0 ;  /* 0x000000000000781c */ /* 0x000fe20000704572 */
[----:B------:R-:W-:Y:S02]  /*10950*/  IMAD.MOV.U32 R2, RZ, RZ, 0x1 ;  /* 0x00000001ff027424 */ /* 0x000fe400078e00ff */
[----:B------:R-:W-:Y:S01]  /*10960*/  LOP3.LUT R3, R3, 0x2, RZ, 0xfc, !PT ;  /* 0x0000000203037812 */ /* 0x000fe200078efcff */
[----:B------:R-:W-:-:S09]  /*10970*/  IMAD.U32 R9, RZ, RZ, UR6 ;  /* 0x00000006ff097e24 */ /* 0x000fd2000f8e00ff */
.L_x_105:
[----:B------:R-:W-:Y:S04]  /*10980*/  BSSY B1, `(.L_x_95) ;  /* 0x000002c000017945 */ /* 0x000fe80003800000 */
[----:B------:R-:W-:Y:S05]  /*10990*/  @!P3 BRA `(.L_x_96) ;  /* 0x0000000000a8b947 */ /* 0x000fea0003800000 */
[----:B------:R-:W1:Y:S01]  /*109a0*/  S2R R5, SR_CgaCtaId ;  /* 0x0000000000057919 */ /* 0x000e620000008800 */
[----:B------:R-:W-:-:S04]  /*109b0*/  MOV R4, 0x400 ;  /* 0x0000040000047802 */ /* 0x000fc80000000f00 */
[----:B-1----:R-:W-:Y:S02]  /*109c0*/  LEA R5, R5, R4, 0x18 ;  /* 0x0000000405057211 */ /* 0x002fe400078ec0ff */
[----:B------:R-:W-:Y:S02]  /*109d0*/  SHF.L.U32 R4, R2, 0x1f, RZ ;  /* 0x0000001f02047819 */ /* 0x000fe400000006ff */
[----:B------:R-:W-:-:S04]  /*109e0*/  LEA R7, R0, R5, 0x3 ;  /* 0x0000000500077211 */ /* 0x000fc800078e18ff */
[----:B------:R-:W1:Y:S02]  /*109f0*/  SYNCS.PHASECHK.TRANS64.TRYWAIT P4, [R7+URZ+0x30028], R4 ;  /* 0x03002804070075a7 */ /* 0x000e64000808017f */
[----:B-1----:R-:W-:Y:S05]  /*10a00*/  @!P4 BRA `(.L_x_97) ;  /* 0x00000008006cc947 */ /* 0x002fea0003800000 */
.L_x_117:
[----:B-1----:R-:W-:-:S04]  /*10a10*/  @P2 IMAD.MOV.U32 R4, RZ, RZ, 0x8000 ;  /* 0x00008000ff042424 */ /* 0x002fc800078e00ff */
[----:B------:R1:W-:Y:S02]  /*10a20*/  @P2 SYNCS.ARRIVE.TRANS64 RZ, [R7+URZ+0x30000], R4 ;  /* 0x0300000407ff29a7 */ /* 0x0003e4000800003f */
[----:B-1----:R-:W-:-:S04]  /*10a30*/  PRMT R4, R3, 0x9910, RZ ;  /* 0x0000991003047816 */ /* 0x002fc800000000ff */
[----:B------:R-:W-:-:S13]  /*10a40*/  ISETP.NE.AND P4, PT, R4, 0x2, PT ;  /* 0x000000020400780c */ /* 0x000fda0003f85270 */
[----:B------:R-:W-:Y:S05]  /*10a50*/  @P4 BRA `(.L_x_98) ;  /* 0x0000000000044947 */ /* 0x000fea0003800000 */
[----:B------:R-:W-:Y:S01]  /*10a60*/  BPT.TRAP 0x1 ;  /* 0x000000040000795c */ /* 0x000fe20000300000 */
.L_x_98:
[----:B------:R-:W-:Y:S05]  /*10a70*/  @P0 BRA `(.L_x_99) ;  /* 0x0000000000040947 */ /* 0x000fea0003800000 */
[----:B------:R-:W-:Y:S01]  /*10a80*/  BPT.TRAP 0x1 ;  /* 0x000000040000795c */ /* 0x000fe20000300000 */
.L_x_99:
[----:B------:R-:W-:Y:S01]  /*10a90*/  IMAD R5, R0, 0x8000, R5 ;  /* 0x0000800000057824 */ /* 0x000fe200078e0205 */
[----:B------:R-:W-:Y:S01]  /*10aa0*/  R2UR UR17, R7 ;  /* 0x00000000071172ca */ /* 0x000fe200000e0000 */
[----:B------:R-:W-:Y:S01]  /*10ab0*/  ULDC.64 UR6, c[0x0][0x198] ;  /* 0x0000660000067ab9 */ /* 0x000fe20000000a00 */
[----:B------:R-:W-:Y:S01]  /*10ac0*/  R2UR UR19, R8 ;  /* 0x00000000081372ca */ /* 0x000fe200000e0000 */
[----:B------:R-:W-:Y:S01]  /*10ad0*/  UIADD3 UR6, UP0, UR6, 0x1f0, URZ ;  /* 0x000001f006067890 */ /* 0x000fe2000ff1e03f */
[----:B------:R-:W-:Y:S01]  /*10ae0*/  R2UR UR24, R5 ;  /* 0x00000000051872ca */ /* 0x000fe200000e0000 */
[----:B------:R-:W-:Y:S01]  /*10af0*/  UMOV UR8, 0x0 ;  /* 0x0000000000087882 */ /* 0x000fe20000000000 */
[----:B------:R-:W-:Y:S01]  /*10b00*/  UMOV UR9, 0x10000000 ;  /* 0x1000000000097882 */ /* 0x000fe20000000000 */
[----:B------:R-:W-:Y:S01]  /*10b10*/  UIADD3.X UR7, URZ, UR7, URZ, UP0, !UPT ;  /* 0x000000073f077290 */ /* 0x000fe200087fe43f */
[----:B------:R-:W-:Y:S01]  /*10b20*/  VIADD R0, R0, 0x1 ;  /* 0x0000000100007836 */ /* 0x000fe20000000000 */
[----:B------:R-:W-:Y:S01]  /*10b30*/  UMOV UR18, URZ ;  /* 0x0000003f00127c82 */ /* 0x000fe20008000000 */
[----:B------:R-:W-:Y:S01]  /*10b40*/  UMOV UR26, 0x80 ;  /* 0x00000080001a7882 */ /* 0x000fe20000000000 */
[----:B------:R-:W-:Y:S01]  /*10b50*/  UMOV UR28, UR20 ;  /* 0x00000014001c7c82 */ /* 0x000fe20008000000 */
[----:B------:R-:W-:Y:S01]  /*10b60*/  UMOV UR29, UR21 ;  /* 0x00000015001d7c82 */ /* 0x000fe20008000000 */
[----:B------:R-:W-:Y:S01]  /*10b70*/  UIADD3 UR17, UR17, 0x30000, URZ ;  /* 0x0003000011117890 */ /* 0x000fe2000fffe03f */
[----:B------:R-:W-:Y:S01]  /*10b80*/  ISETP.NE.AND P4, PT, R0, 0x5, PT ;  /* 0x000000050000780c */ /* 0x000fe20003f85270 */
[----:B------:R-:W-:-:S02]  /*10b90*/  USHF.L.U32 UR19, UR19, 0x7, URZ ;  /* 0x0000000713137899 */ /* 0x000fc4000800063f */
[----:B------:R-:W-:Y:S01]  /*10ba0*/  UIADD3 UR16, UR24, 0x8000, URZ ;  /* 0x0000800018107890 */ /* 0x000fe2000fffe03f */
[----:B------:R-:W-:Y:S01]  /*10bb0*/  SEL R5, RZ, 0x1, P4 ;  /* 0x00000001ff057807 */ /* 0x000fe20002000000 */
[----:B------:R-:W-:Y:S01]  /*10bc0*/  UIADD3 UR24, UR24, 0xc000, URZ ;  /* 0x0000c00018187890 */ /* 0x000fe2000fffe03f */
[----:B------:R-:W-:Y:S01]  /*10bd0*/  SEL R0, R0, RZ, P4 ;  /* 0x000000ff00007207 */ /* 0x000fe20002000000 */
[----:B------:R-:W-:Y:S01]  /*10be0*/  UMOV UR25, UR17 ;  /* 0x0000001100197c82 */ /* 0x000fe20008000000 */
[----:B------:R-:W-:Y:S01]  /*10bf0*/  UMOV UR27, UR19 ;  /* 0x00000013001b7c82 */ /* 0x000fe20008000000 */
[----:B------:R-:W-:-:S03]  /*10c00*/  LOP3.LUT R2, R2, R5, RZ, 0x3c, !PT ;  /* 0x0000000502027212 */ /* 0x000fc600078e3cff */
[----:B------:R1:W-:Y:S02]  /*10c10*/  UTMALDG.4D [UR16], [UR6], desc[UR8] ;  /* 0x00000810060075b4 */ /* 0x0003e40008019000 */
[----:B------:R1:W-:Y:S02]  /*10c20*/  UTMALDG.4D [UR24], [UR6], desc[UR8] ;  /* 0x00000818060075b4 */ /* 0x0003e40008019000 */
[----:B-1----:R-:W-:Y:S01]  /*10c30*/  NOP ;  /* 0x0000000000007918 */ /* 0x002fe20000000000 */
.L_x_96:
[----:B------:R-:W-:Y:S05]  /*10c40*/  BSYNC B1 ;  /* 0x0000000000017941 */ /* 0x000fea0003800000 */
.L_x_95:
[----:B------:R-:W-:Y:S01]  /*10c50*/  ISETP.LT.OR P4, PT, R9, 0x4, !P3 ;  /* 0x000000040900780c */ /* 0x000fe20005f81670 */
[----:B------:R-:W-:-:S12]  /*10c60*/  BSSY B1, `(.L_x_100) ;  /* 0x0000026000017945 */ /* 0x000fd80003800000 */
[----:B------:R-:W-:Y:S05]  /*10c70*/  @P4 BRA `(.L_x_101) ;  /* 0x0000000000904947 */ /* 0x000fea0003800000 */
[----:B------:R-:W1:Y:S01]  /*10c80*/  S2R R5, SR_CgaCtaId ;  /* 0x0000000000057919 */ /* 0x000e620000008800 */
[----:B------:R-:W-:Y:S02]  /*10c90*/  MOV R4, 0x400 ;  /* 0x0000040000047802 */ /* 0x000fe40000000f00 */
[----:B------:R-:W-:Y:S02]  /*10ca0*/  SHF.L.U32 R7, R2, 0x1f, RZ ;  /* 0x0000001f02077819 */ /* 0x000fe400000006ff */
[----:B-1----:R-:W-:-:S04]  /*10cb0*/  LEA R5, R5, R4, 0x18 ;  /* 0x0000000405057211 */ /* 0x002fc800078ec0ff */
[----:B------:R-:W-:-:S04]  /*10cc0*/  LEA R4, R0, R5, 0x3 ;  /* 0x0000000500047211 */ /* 0x000fc800078e18ff */
[----:B------:R-:W1:Y:S02]  /*10cd0*/  SYNCS.PHASECHK.TRANS64.TRYWAIT P4, [R4+URZ+0x30028], R7 ;  /* 0x03002807040075a7 */ /* 0x000e64000808017f */
[----:B-1----:R-:W-:Y:S05]  /*10ce0*/  @!P4 BRA `(.L_x_102) ;  /* 0x0000000400c8c947 */ /* 0x002fea0003800000 */
.L_x_118:
[----:B------:R-:W-:Y:S01]  /*10cf0*/  PRMT R6, R3, 0x9910, RZ ;  /* 0x0000991003067816 */ /* 0x000fe200000000ff */
[----:B-1----:R-:W-:-:S03]  /*10d00*/  @P1 IMAD.MOV.U32 R7, RZ, RZ, 0x8000 ;  /* 0x00008000ff071424 */ /* 0x002fc600078e00ff */
[----:B------:R-:W-:Y:S01]  /*10d10*/  ISETP.NE.AND P4, PT, R6, 0x2, PT ;  /* 0x000000020600780c */ /* 0x000fe20003f85270 */
[----:B------:R1:W-:-:S12]  /*10d20*/  @P1 SYNCS.ARRIVE.TRANS64 RZ, [R4+URZ+0x30000], R7 ;  /* 0x0300000704ff19a7 */ /* 0x0003d8000800003f */
[----:B-1----:R-:W-:Y:S05]  /*10d30*/  @P4 BRA `(.L_x_103) ;  /* 0x0000000000044947 */ /* 0x002fea0003800000 */
[----:B------:R-:W-:Y:S01]  /*10d40*/  BPT.TRAP 0x1 ;  /* 0x000000040000795c */ /* 0x000fe20000300000 */
.L_x_103:
[----:B------:R-:W-:Y:S05]  /*10d50*/  @P0 BRA `(.L_x_104) ;  /* 0x0000000000040947 */ /* 0x000fea0003800000 */
[----:B------:R-:W-:Y:S01]  /*10d60*/  BPT.TRAP 0x1 ;  /* 0x000000040000795c */ /* 0x000fe20000300000 */
.L_x_104:
        /* <DEDUP_REMOVED lines=11> */
[----:B------:R-:W-:-:S03]  /*10e20*/  IADD3 R8, R8, 0x1, RZ ;  /* 0x0000000108087810 */ /* 0x000fc60007ffe0ff */
[----:B------:R-:W-:Y:S01]  /*10e30*/  UIADD3 UR17, UR17, 0x30000, URZ ;  /* 0x0003000011117890 */ /* 0x000fe2000fffe03f */
[C---:B------:R-:W-:Y:S01]  /*10e40*/  ISETP.NE.AND P4, PT, R0.reuse, 0x5, PT ;  /* 0x000000050000780c */ /* 0x040fe20003f85270 */
[----:B------:R-:W-:Y:S02]  /*10e50*/  USHF.L.U32 UR18, UR18, 0x7, URZ ;  /* 0x0000000712127899 */ /* 0x000fe4000800063f */
[----:B------:R-:W-:Y:S01]  /*10e60*/  UIADD3 UR16, UR16, 0x8000, URZ ;  /* 0x0000800010107890 */ /* 0x000fe2000fffe03f */
[----:B------:R-:W-:Y:S02]  /*10e70*/  SEL R5, RZ, 0x1, P4 ;  /* 0x00000001ff057807 */ /* 0x000fe40002000000 */
[----:B------:R-:W-:Y:S02]  /*10e80*/  SEL R0, R0, RZ, P4 ;  /* 0x000000ff00007207 */ /* 0x000fe40002000000 */
[----:B------:R-:W-:-:S04]  /*10e90*/  LOP3.LUT R2, R2, R5, RZ, 0x3c, !PT ;  /* 0x0000000502027212 */ /* 0x000fc800078e3cff */
[----:B------:R1:W-:Y:S02]  /*10ea0*/  UTMALDG.4D [UR16], [UR6], desc[UR8] ;  /* 0x00000810060075b4 */ /* 0x0003e40008019000 */
[----:B-1----:R-:W-:Y:S01]  /*10eb0*/  NOP ;  /* 0x0000000000007918 */ /* 0x002fe20000000000 */
.L_x_101:
[----:B------:R-:W-:Y:S05]  /*10ec0*/  BSYNC B1 ;  /* 0x0000000000017941 */ /* 0x000fea0003800000 */
.L_x_100:
[C---:B------:R-:W-:Y:S01]  /*10ed0*/  ISETP.GT.AND P4, PT, R9.reuse, 0x4, PT ;  /* 0x000000040900780c */ /* 0x040fe20003f84270 */
[----:B------:R-:W-:-:S12]  /*10ee0*/  VIADD R9, R9, 0xfffffffe ;  /* 0xfffffffe09097836 */ /* 0x000fd80000000000 */
[----:B------:R-:W-:Y:S05]  /*10ef0*/  @P4 BRA `(.L_x_105) ;  /* 0xfffffff800a04947 */ /* 0x000fea000383ffff */
[----:B------:R-:W-:Y:S05]  /*10f00*/  BSYNC B0 ;  /* 0x0000000000007941 */ /* 0x000fea0003800000 */
.L_x_94:
[----:B------:R-:W-:Y:S05]  /*10f10*/  EXIT ;  /* 0x000000000000794d */ /* 0x000fea0003800000 */
.L_x_15:
[----:B-1----:R-:W-:-:S04]  /*10f20*/  IMAD.U32 R5, RZ, RZ, UR9 ;  /* 0x00000009ff057e24 */ /* 0x002fc8000f8e00ff */
[----:B------:R1:W2:Y:S03]  /*10f30*/  SYNCS.PHASECHK.TRANS64.TRYWAIT P1, [R5+URZ+0x30050], R8 ;  /* 0x03005008050075a7 */ /* 0x0002a6000802017f */
[----:B--2---:R-:W-:Y:S05]  /*10f40*/  @!P1 NANOSLEEP.SYNCS 0x989680 ;  /* 0x009896800000995d */ /* 0x004fea0003900000 */
[----:B------:R-:W2:Y:S02]  /*10f50*/  @!P1 SYNCS.PHASECHK.TRANS64 P1, [R5+URZ+0x30050], R8 ;  /* 0x03005008050095a7 */ /* 0x000ea4000802007f */
[----:B--2---:R-:W-:Y:S05]  /*10f60*/  @!P1 BRA `(.L_x_15) ;  /* 0xfffffffc00ec9947 */ /* 0x004fea000383ffff */
[----:B------:R-:W-:Y:S05]  /*10f70*/  BRA `(.L_x_106) ;  /* 0xfffffefc00e47947 */ /* 0x000fea000383ffff */
.L_x_17:
[----:B-1----:R-:W-:-:S04]  /*10f80*/  IMAD.U32 R5, RZ, RZ, UR38 ;  /* 0x00000026ff057e24 */ /* 0x002fc8000f8e00ff */
[----:B------:R1:W2:Y:S03]  /*10f90*/  SYNCS.PHASECHK.TRANS64.TRYWAIT P1, [R5+URZ+0x30000], R4 ;  /* 0x03000004050075a7 */ /* 0x0002a6000802017f */
[----:B--2---:R-:W-:Y:S05]  /*10fa0*/  @!P1 NANOSLEEP.SYNCS 0x989680 ;  /* 0x009896800000995d */ /* 0x004fea0003900000 */
[----:B------:R-:W2:Y:S02]  /*10fb0*/  @!P1 SYNCS.PHASECHK.TRANS64 P1, [R5+URZ+0x30000], R4 ;  /* 0x03000004050095a7 */ /* 0x000ea4000802007f */
[----:B--2---:R-:W-:Y:S05]  /*10fc0*/  @!P1 BRA `(.L_x_17) ;  /* 0xfffffffc00ec9947 */ /* 0x004fea000383ffff */
[----:B------:R-:W-:Y:S05]  /*10fd0*/  BRA `(.L_x_107) ;  /* 0xfffffefc00f07947 */ /* 0x000fea000383ffff */
.L_x_18:
[----:B-1----:R-:W-:-:S04]  /*10fe0*/  MOV R5, UR5 ;  /* 0x0000000500057c02 */ /* 0x002fc80008000f00 */
[----:B------:R1:W2:Y:S03]  /*10ff0*/  SYNCS.PHASECHK.TRANS64.TRYWAIT P1, [R5+URZ+-0x8], R2 ;  /* 0xfffff802050075a7 */ /* 0x0002a6000802017f */
[----:B--2---:R-:W-:Y:S05]  /*11000*/  @!P1 NANOSLEEP.SYNCS 0x989680 ;  /* 0x009896800000995d */ /* 0x004fea0003900000 */
[----:B------:R-:W2:Y:S02]  /*11010*/  @!P1 SYNCS.PHASECHK.TRANS64 P1, [R5+URZ+-0x8], R2 ;  /* 0xfffff802050095a7 */ /* 0x000ea4000802007f */
[----:B--2---:R-:W-:Y:S05]  /*11020*/  @!P1 BRA `(.L_x_18) ;  /* 0xfffffffc00ec9947 */ /* 0x004fea000383ffff */
[----:B------:R-:W-:Y:S05]  /*11030*/  BRA `(.L_x_108) ;  /* 0xfffffefc00ec7947 */ /* 0x000fea000383ffff */
.L_x_20:
[----:B-1----:R-:W-:-:S04]  /*11040*/  IMAD.U32 R3, RZ, RZ, UR38 ;  /* 0x00000026ff037e24 */ /* 0x002fc8000f8e00ff */
[----:B------:R1:W2:Y:S03]  /*11050*/  SYNCS.PHASECHK.TRANS64.TRYWAIT P1, [R3+URZ+0x30008], R4 ;  /* 0x03000804030075a7 */ /* 0x0002a6000802017f */
[----:B--2---:R-:W-:Y:S05]  /*11060*/  @!P1 NANOSLEEP.SYNCS 0x989680 ;  /* 0x009896800000995d */ /* 0x004fea0003900000 */
[----:B------:R-:W2:Y:S02]  /*11070*/  @!P1 SYNCS.PHASECHK.TRANS64 P1, [R3+URZ+0x30008], R4 ;  /* 0x03000804030095a7 */ /* 0x000ea4000802007f */
[----:B--2---:R-:W-:Y:S05]  /*11080*/  @!P1 BRA `(.L_x_20) ;  /* 0xfffffffc00ec9947 */ /* 0x004fea000383ffff */
[----:B------:R-:W-:Y:S05]  /*11090*/  BRA `(.L_x_109) ;  /* 0xffffff3c002c7947 */ /* 0x000fea000383ffff */
.L_x_25:
[----:B-1----:R-:W-:-:S04]  /*110a0*/  IMAD.U32 R10, RZ, RZ, UR10 ;  /* 0x0000000aff0a7e24 */ /* 0x002fc8000f8e00ff */
[----:B------:R1:W2:Y:S03]  /*110b0*/  SYNCS.PHASECHK.TRANS64.TRYWAIT P3, [R10+URZ+0x30000], R9 ;  /* 0x030000090a0075a7 */ /* 0x0002a6000806017f */
[----:B--2---:R-:W-:Y:S05]  /*110c0*/  @!P3 NANOSLEEP.SYNCS 0x989680 ;  /* 0x009896800000b95d */ /* 0x004fea0003900000 */
[----:B------:R-:W2:Y:S02]  /*110d0*/  @!P3 SYNCS.PHASECHK.TRANS64 P3, [R10+URZ+0x30000], R9 ;  /* 0x030000090a00b5a7 */ /* 0x000ea4000806007f */
[----:B--2---:R-:W-:Y:S05]  /*110e0*/  @!P3 BRA `(.L_x_25) ;  /* 0xfffffffc00ecb947 */ /* 0x004fea000383ffff */
[----:B------:R-:W-:Y:S05]  /*110f0*/  BRA `(.L_x_110) ;  /* 0xffffff3c00e47947 */ /* 0x000fea000383ffff */
.L_x_29:
[----:B-1----:R-:W-:-:S04]  /*11100*/  IMAD.U32 R14, RZ, RZ, UR4 ;  /* 0x00000004ff0e7e24 */ /* 0x002fc8000f8e00ff */
[----:B------:R1:W2:Y:S03]  /*11110*/  SYNCS.PHASECHK.TRANS64.TRYWAIT P3, [R14+URZ+0x30000], R169 ;  /* 0x030000a90e0075a7 */ /* 0x0002a6000806017f */
[----:B--2---:R-:W-:Y:S05]  /*11120*/  @!P3 NANOSLEEP.SYNCS 0x989680 ;  /* 0x009896800000b95d */ /* 0x004fea0003900000 */
[----:B------:R-:W2:Y:S02]  /*11130*/  @!P3 SYNCS.PHASECHK.TRANS64 P3, [R14+URZ+0x30000], R169 ;  /* 0x030000a90e00b5a7 */ /* 0x000ea4000806007f */
[----:B--2---:R-:W-:Y:S05]  /*11140*/  @!P3 BRA `(.L_x_29) ;  /* 0xfffffffc00ecb947 */ /* 0x004fea000383ffff */
[----:B------:R-:W-:Y:S05]  /*11150*/  BRA `(.L_x_28) ;  /* 0xffffff7400e87947 */ /* 0x000fea000383ffff */
.L_x_37:
[----:B-1----:R-:W-:-:S04]  /*11160*/  MOV R16, UR10 ;  /* 0x0000000a00107c02 */ /* 0x002fc80008000f00 */
[----:B------:R1:W2:Y:S03]  /*11170*/  SYNCS.PHASECHK.TRANS64.TRYWAIT P3, [R16+URZ+0x30000], R9 ;  /* 0x03000009100075a7 */ /* 0x0002a6000806017f */
[----:B--2---:R-:W-:Y:S05]  /*11180*/  @!P3 NANOSLEEP.SYNCS 0x989680 ;  /* 0x009896800000b95d */ /* 0x004fea0003900000 */
[----:B------:R-:W2:Y:S02]  /*11190*/  @!P3 SYNCS.PHASECHK.TRANS64 P3, [R16+URZ+0x30000], R9 ;  /* 0x030000091000b5a7 */ /* 0x000ea4000806007f */
[----:B--2---:R-:W-:Y:S05]  /*111a0*/  @!P3 BRA `(.L_x_37) ;  /* 0xfffffffc00ecb947 */ /* 0x004fea000383ffff */
[----:B------:R-:W-:Y:S05]  /*111b0*/  BRA `(.L_x_111) ;  /* 0xffffff7800ec7947 */ /* 0x000fea000383ffff */
.L_x_41:
[----:B-1----:R-:W-:-:S04]  /*111c0*/  IMAD.U32 R18, RZ, RZ, UR4 ;  /* 0x00000004ff127e24 */ /* 0x002fc8000f8e00ff */
[----:B------:R1:W2:Y:S03]  /*111d0*/  SYNCS.PHASECHK.TRANS64.TRYWAIT P3, [R18+URZ+0x30000], R19 ;  /* 0x03000013120075a7 */ /* 0x0002a6000806017f */
[----:B--2---:R-:W-:Y:S05]  /*111e0*/  @!P3 NANOSLEEP.SYNCS 0x989680 ;  /* 0x009896800000b95d */ /* 0x004fea0003900000 */
[----:B------:R-:W2:Y:S02]  /*111f0*/  @!P3 SYNCS.PHASECHK.TRANS64 P3, [R18+URZ+0x30000], R19 ;  /* 0x030000131200b5a7 */ /* 0x000ea4000806007f */
[----:B--2---:R-:W-:Y:S05]  /*11200*/  @!P3 BRA `(.L_x_41) ;  /* 0xfffffffc00ecb947 */ /* 0x004fea000383ffff */
[----:B------:R-:W-:Y:S05]  /*11210*/  BRA `(.L_x_40) ;  /* 0xffffffbc00147947 */ /* 0x000fea000383ffff */
.L_x_57:
[----:B-1----:R-:W-:-:S04]  /*11220*/  IMAD.U32 R3, RZ, RZ, UR5 ;  /* 0x00000005ff037e24 */ /* 0x002fc8000f8e00ff */
[----:B------:R1:W2:Y:S03]  /*11230*/  SYNCS.PHASECHK.TRANS64.TRYWAIT P0, [R3+URZ+0x8], R0 ;  /* 0x00000800030075a7 */ /* 0x0002a6000800017f */
[----:B--2---:R-:W-:Y:S05]  /*11240*/  @!P0 NANOSLEEP.SYNCS 0x989680 ;  /* 0x009896800000895d */ /* 0x004fea0003900000 */
[----:B------:R-:W2:Y:S02]  /*11250*/  @!P0 SYNCS.PHASECHK.TRANS64 P0, [R3+URZ+0x8], R0 ;  /* 0x00000800030085a7 */ /* 0x000ea4000800007f */
[----:B--2---:R-:W-:Y:S05]  /*11260*/  @!P0 BRA `(.L_x_57) ;  /* 0xfffffffc00ec8947 */ /* 0x004fea000383ffff */
[----:B------:R-:W-:Y:S05]  /*11270*/  BRA `(.L_x_112) ;  /* 0xffffffc800587947 */ /* 0x000fea000383ffff */
.L_x_76:
[----:B-1----:R1:W2:Y:S02]  /*11280*/  SYNCS.PHASECHK.TRANS64.TRYWAIT P0, [R5+URZ+0x30060], R2 ;  /* 0x03006002050075a7 */ /* 0x0022a4000800017f */
[----:B--2---:R-:W-:Y:S05]  /*11290*/  @!P0 NANOSLEEP.SYNCS 0x989680 ;  /* 0x009896800000895d */ /* 0x004fea0003900000 */
[----:B------:R-:W2:Y:S02]  /*112a0*/  @!P0 SYNCS.PHASECHK.TRANS64 P0, [R5+URZ+0x30060], R2 ;  /* 0x03006002050085a7 */ /* 0x000ea4000800007f */
[----:B--2---:R-:W-:Y:S05]  /*112b0*/  @!P0 BRA `(.L_x_76) ;  /* 0xfffffffc00f08947 */ /* 0x004fea000383ffff */
[----:B------:R-:W-:Y:S05]  /*112c0*/  BRA `(.L_x_113) ;  /* 0xffffffec00007947 */ /* 0x000fea000383ffff */
.L_x_81:
[----:B-1----:R1:W2:Y:S02]  /*112d0*/  SYNCS.PHASECHK.TRANS64.TRYWAIT P0, [R5+URZ+0x30028], R0 ;  /* 0x03002800050075a7 */ /* 0x0022a4000800017f */
[----:B--2---:R-:W-:Y:S05]  /*112e0*/  @!P0 NANOSLEEP.SYNCS 0x989680 ;  /* 0x009896800000895d */ /* 0x004fea0003900000 */
[----:B------:R-:W2:Y:S02]  /*112f0*/  @!P0 SYNCS.PHASECHK.TRANS64 P0, [R5+URZ+0x30028], R0 ;  /* 0x03002800050085a7 */ /* 0x000ea4000800007f */
[----:B--2---:R-:W-:Y:S05]  /*11300*/  @!P0 BRA `(.L_x_81) ;  /* 0xfffffffc00f08947 */ /* 0x004fea000383ffff */
[----:B------:R-:W-:Y:S05]  /*11310*/  BRA `(.L_x_114) ;  /* 0xffffffec00947947 */ /* 0x000fea000383ffff */
.L_x_86:
[----:B-1----:R1:W2:Y:S02]  /*11320*/  SYNCS.PHASECHK.TRANS64.TRYWAIT P0, [R4+URZ+0x30060], R7 ;  /* 0x03006007040075a7 */ /* 0x0022a4000800017f */
[----:B--2---:R-:W-:Y:S05]  /*11330*/  @!P0 NANOSLEEP.SYNCS 0x989680 ;  /* 0x009896800000895d */ /* 0x004fea0003900000 */
[----:B------:R-:W2:Y:S02]  /*11340*/  @!P0 SYNCS.PHASECHK.TRANS64 P0, [R4+URZ+0x30060], R7 ;  /* 0x03006007040085a7 */ /* 0x000ea4000800007f */
[----:B--2---:R-:W-:Y:S05]  /*11350*/  @!P0 BRA `(.L_x_86) ;  /* 0xfffffffc00f08947 */ /* 0x004fea000383ffff */
[----:B------:R-:W-:Y:S05]  /*11360*/  BRA `(.L_x_115) ;  /* 0xfffffff0002c7947 */ /* 0x000fea000383ffff */
.L_x_91:
[----:B-1----:R1:W2:Y:S02]  /*11370*/  SYNCS.PHASECHK.TRANS64.TRYWAIT P0, [R2+URZ+0x30028], R7 ;  /* 0x03002807020075a7 */ /* 0x0022a4000800017f */
[----:B--2---:R-:W-:Y:S05]  /*11380*/  @!P0 NANOSLEEP.SYNCS 0x989680 ;  /* 0x009896800000895d */ /* 0x004fea0003900000 */
[----:B------:R-:W2:Y:S02]  /*11390*/  @!P0 SYNCS.PHASECHK.TRANS64 P0, [R2+URZ+0x30028], R7 ;  /* 0x03002807020085a7 */ /* 0x000ea4000800007f */
[----:B--2---:R-:W-:Y:S05]  /*113a0*/  @!P0 BRA `(.L_x_91) ;  /* 0xfffffffc00f08947 */ /* 0x004fea000383ffff */
[----:B------:R-:W-:Y:S05]  /*113b0*/  BRA `(.L_x_116) ;  /* 0xfffffff000d07947 */ /* 0x000fea000383ffff */
.L_x_97:
[----:B-1----:R1:W2:Y:S02]  /*113c0*/  SYNCS.PHASECHK.TRANS64.TRYWAIT P4, [R7+URZ+0x30028], R4 ;  /* 0x03002804070075a7 */ /* 0x0022a4000808017f */
[----:B--2---:R-:W-:Y:S05]  /*113d0*/  @!P4 NANOSLEEP.SYNCS 0x989680 ;  /* 0x009896800000c95d */ /* 0x004fea0003900000 */
[----:B------:R-:W2:Y:S02]  /*113e0*/  @!P4 SYNCS.PHASECHK.TRANS64 P4, [R7+URZ+0x30028], R4 ;  /* 0x030028040700c5a7 */ /* 0x000ea4000808007f */
[----:B--2---:R-:W-:Y:S05]  /*113f0*/  @!P4 BRA `(.L_x_97) ;  /* 0xfffffffc00f0c947 */ /* 0x004fea000383ffff */
[----:B------:R-:W-:Y:S05]  /*11400*/  BRA `(.L_x_117) ;  /* 0xfffffff400807947 */ /* 0x000fea000383ffff */
.L_x_102:
[----:B-1----:R1:W2:Y:S02]  /*11410*/  SYNCS.PHASECHK.TRANS64.TRYWAIT P4, [R4+URZ+0x30028], R7 ;  /* 0x03002807040075a7 */ /* 0x0022a4000808017f */
[----:B--2---:R-:W-:Y:S05]  /*11420*/  @!P4 NANOSLEEP.SYNCS 0x989680 ;  /* 0x009896800000c95d */ /* 0x004fea0003900000 */
[----:B------:R-:W2:Y:S02]  /*11430*/  @!P4 SYNCS.PHASECHK.TRANS64 P4, [R4+URZ+0x30028], R7 ;  /* 0x030028070400c5a7 */ /* 0x000ea4000808007f */
[----:B--2---:R-:W-:Y:S05]  /*11440*/  @!P4 BRA `(.L_x_102) ;  /* 0xfffffffc00f0c947 */ /* 0x004fea000383ffff */
[----:B------:R-:W-:Y:S05]  /*11450*/  BRA `(.L_x_118) ;  /* 0xfffffff800247947 */ /* 0x000fea000383ffff */
        .weak           $__internal_0_$__cuda_sm20_rcp_rn_f32_slowpath
        .type           $__internal_0_$__cuda_sm20_rcp_rn_f32_slowpath,@function
        .size           $__internal_0_$__cuda_sm20_rcp_rn_f32_slowpath,(.L_x_124 - $__internal_0_$__cuda_sm20_rcp_rn_f32_slowpath)
$__internal_0_$__cuda_sm20_rcp_rn_f32_slowpath:
[----:B------:R-:W-:Y:S01]  /*11460*/  IMAD.SHL.U32 R0, R2, 0x2, RZ ;  /* 0x0000000202007824 */ /* 0x000fe200078e00ff */
[----:B------:R-:W-:Y:S04]  /*11470*/  BSSY B2, `(.L_x_119) ;  /* 0x0000030000027945 */ /* 0x000fe80003800000 */
[----:B------:R-:W-:-:S04]  /*11480*/  SHF.R.U32.HI R16, RZ, 0x18, R0 ;  /* 0x00000018ff107819 */ /* 0x000fc80000011600 */
[----:B------:R-:W-:-:S13]  /*11490*/  ISETP.NE.U32.AND P0, PT, R16, RZ, PT ;  /* 0x000000ff1000720c */ /* 0x000fda0003f05070 */
[----:B------:R-:W-:Y:S05]  /*114a0*/  @P0 BRA `(.L_x_120) ;  /* 0x0000000000280947 */ /* 0x000fea0003800000 */
[----:B------:R-:W-:-:S04]  /*114b0*/  SHF.L.U32 R0, R2, 0x1, RZ ;  /* 0x0000000102007819 */ /* 0x000fc800000006ff */
[----:B------:R-:W-:-:S13]  /*114c0*/  ISETP.NE.AND P0, PT, R0, RZ, PT ;  /* 0x000000ff0000720c */ /* 0x000fda0003f05270 */
[----:B------:R-:W-:Y:S01]  /*114d0*/  @P0 FFMA R10, R2, 1.84467440737095516160e+19, RZ ;  /* 0x5f800000020a0823 */ /* 0x000fe200000000ff */
[----:B------:R-:W-:Y:S08]  /*114e0*/  @!P0 MUFU.RCP R3, R2 ;  /* 0x0000000200038308 */ /* 0x000ff00000001000 */
[----:B------:R-:W1:Y:S02]  /*114f0*/  @P0 MUFU.RCP R11, R10 ;  /* 0x0000000a000b0308 */ /* 0x000e640000001000 */
[----:B-1----:R-:W-:-:S04]  /*11500*/  @P0 FFMA R0, R10, R11, -1 ;  /* 0xbf8000000a000423 */ /* 0x002fc8000000000b */
[----:B------:R-:W-:-:S04]  /*11510*/  @P0 FADD.FTZ R0, -R0, -RZ ;  /* 0x800000ff00000221 */ /* 0x000fc80000010100 */
[----:B------:R-:W-:-:S04]  /*11520*/  @P0 FFMA R0, R11, R0, R11 ;  /* 0x000000000b000223 */ /* 0x000fc8000000000b */
[----:B------:R-:W-:Y:S01]  /*11530*/  @P0 FFMA R3, R0, 1.84467440737095516160e+19, RZ ;  /* 0x5f80000000030823 */ /* 0x000fe200000000ff */
[----:B------:R-:W-:Y:S06]  /*11540*/  BRA `(.L_x_121) ;  /* 0x0000000000887947 */ /* 0x000fec0003800000 */
.L_x_120:
[----:B------:R-:W-:-:S05]  /*11550*/  VIADD R19, R16, 0xffffff03 ;  /* 0xffffff0310137836 */ /* 0x000fca0000000000 */
[----:B------:R-:W-:-:S13]  /*11560*/  ISETP.GT.U32.AND P0, PT, R19, 0x1, PT ;  /* 0x000000011300780c */ /* 0x000fda0003f04070 */
[----:B------:R-:W-:Y:S05]  /*11570*/  @P0 BRA `(.L_x_122) ;  /* 0x0000000000780947 */ /* 0x000fea0003800000 */
[----:B------:R-:W-:Y:S01]  /*11580*/  LOP3.LUT R0, R2, 0x7fffff, RZ, 0xc0, !PT ;  /* 0x007fffff02007812 */ /* 0x000fe200078ec0ff */
[----:B------:R-:W-:-:S03]  /*11590*/  IMAD.MOV.U32 R12, RZ, RZ, 0x3 ;  /* 0x00000003ff0c7424 */ /* 0x000fc600078e00ff */
[----:B------:R-:W-:Y:S02]  /*115a0*/  LOP3.LUT R0, R0, 0x3f800000, RZ, 0xfc, !PT ;  /* 0x3f80000000007812 */ /* 0x000fe400078efcff */
[----:B------:R-:W-:Y:S02]  /*115b0*/  SHF.L.U32 R12, R12, R19, RZ ;  /* 0x000000130c0c7219 */ /* 0x000fe400000006ff */
[----:B------:R-:W1:Y:S02]  /*115c0*/  MUFU.RCP R3, R0 ;  /* 0x0000000000037308 */ /* 0x000e640000001000 */
[----:B-1----:R-:W-:-:S04]  /*115d0*/  FFMA R10, R0, R3, -1 ;  /* 0xbf800000000a7423 */ /* 0x002fc80000000003 */
[----:B------:R-:W-:-:S04]  /*115e0*/  FADD.FTZ R10, -R10, -RZ ;  /* 0x800000ff0a0a7221 */ /* 0x000fc80000010100 */
[CCC-:B------:R-:W-:Y:S01]  /*115f0*/  FFMA.RM R11, R3.reuse, R10.reuse, R3.reuse ;  /* 0x0000000a030b7223 */ /* 0x1c0fe20000004003 */
[----:B------:R-:W-:-:S04]  /*11600*/  FFMA.RP R10, R3, R10, R3 ;  /* 0x0000000a030a7223 */ /* 0x000fc80000008003 */
[C---:B------:R-:W-:Y:S02]  /*11610*/  LOP3.LUT R3, R11.reuse, 0x7fffff, RZ, 0xc0, !PT ;  /* 0x007fffff0b037812 */ /* 0x040fe400078ec0ff */
[----:B------:R-:W-:Y:S02]  /*11620*/  FSETP.NEU.FTZ.AND P0, PT, R11, R10, PT ;  /* 0x0000000a0b00720b */ /* 0x000fe40003f1d000 */
[----:B------:R-:W-:Y:S02]  /*11630*/  LOP3.LUT R3, R3, 0x800000, RZ, 0xfc, !PT ;  /* 0x0080000003037812 */ /* 0x000fe400078efcff */
[----:B------:R-:W-:Y:S02]  /*11640*/  SEL R10, RZ, 0xffffffff, !P0 ;  /* 0xffffffffff0a7807 */ /* 0x000fe40004000000 */
[----:B------:R-:W-:-:S03]  /*11650*/  LOP3.LUT R12, R12, R3, RZ, 0xc0, !PT ;  /* 0x000000030c0c7212 */ /* 0x000fc600078ec0ff */
[----:B------:R-:W-:Y:S01]  /*11660*/  IMAD.MOV R10, RZ, RZ, -R10 ;  /* 0x000000ffff0a7224 */ /* 0x000fe200078e0a0a */
[----:B------:R-:W-:-:S04]  /*11670*/  SHF.R.U32.HI R12, RZ, R19, R12 ;  /* 0x00000013ff0c7219 */ /* 0x000fc8000001160c */
[----:B------:R-:W-:Y:S02]  /*11680*/  LOP3.LUT P1, RZ, R10, R19, R3, 0xf8, !PT ;  /* 0x000000130aff7212 */ /* 0x000fe4000782f803 */
[C---:B------:R-:W-:Y:S02]  /*11690*/  LOP3.LUT P0, RZ, R12.reuse, 0x1, RZ, 0xc0, !PT ;  /* 0x000000010cff7812 */ /* 0x040fe4000780c0ff */
[----:B------:R-:W-:-:S04]  /*116a0*/  LOP3.LUT P2, RZ, R12, 0x2, RZ, 0xc0, !PT ;  /* 0x000000020cff7812 */ /* 0x000fc8000784c0ff */
[----:B------:R-:W-:Y:S02]  /*116b0*/  PLOP3.LUT P0, PT, P0, P1, P2, 0xe0, 0x0 ;  /* 0x000000000000781c */ /* 0x000fe40000703c20 */
[----:B------:R-:W-:Y:S02]  /*116c0*/  LOP3.LUT P1, RZ, R2, 0x7fffff, RZ, 0xc0, !PT ;  /* 0x007fffff02ff7812 */ /* 0x000fe4000782c0ff */
[----:B------:R-:W-:-:S04]  /*116d0*/  SEL R0, RZ, 0x1, !P0 ;  /* 0x00000001ff007807 */ /* 0x000fc80004000000 */
[----:B------:R-:W-:-:S04]  /*116e0*/  IADD3 R0, -R0, RZ, RZ ;  /* 0x000000ff00007210 */ /* 0x000fc80007ffe1ff */
[----:B------:R-:W-:Y:S01]  /*116f0*/  ISETP.GE.AND P0, PT, R0, RZ, PT ;  /* 0x000000ff0000720c */ /* 0x000fe20003f06270 */
[----:B------:R-:W-:-:S05]  /*11700*/  VIADD R0, R16, 0xffffff04 ;  /* 0xffffff0410007836 */ /* 0x000fca0000000000 */
[----:B------:R-:W-:-:S07]  /*11710*/  SHF.R.U32.HI R3, RZ, R0, R3 ;  /* 0x00000000ff037219 */ /* 0x000fce0000011603 */
[----:B------:R-:W-:-:S04]  /*11720*/  @!P0 VIADD R3, R3, 0x1 ;  /* 0x0000000103038836 */ /* 0x000fc80000000000 */
[----:B------:R-:W-:-:S05]  /*11730*/  @!P1 IMAD.SHL.U32 R3, R3, 0x2, RZ ;  /* 0x0000000203039824 */ /* 0x000fca00078e00ff */
[----:B------:R-:W-:Y:S01]  /*11740*/  LOP3.LUT R3, R3, 0x80000000, R2, 0xf8, !PT ;  /* 0x8000000003037812 */ /* 0x000fe200078ef802 */
[----:B------:R-:W-:Y:S06]  /*11750*/  BRA `(.L_x_121) ;  /* 0x0000000000047947 */ /* 0x000fec0003800000 */
.L_x_122:
[----:B------:R1:W2:Y:S02]  /*11760*/  MUFU.RCP R3, R2 ;  /* 0x0000000200037308 */ /* 0x0002a40000001000 */
.L_x_121:
[----:B------:R-:W-:Y:S05]  /*11770*/  BSYNC B2 ;  /* 0x0000000000027941 */ /* 0x000fea0003800000 */
.L_x_119:
[----:B--2---:R-:W-:Y:S01]  /*11780*/  MOV R0, R3 ;  /* 0x0000000300007202 */ /* 0x004fe20000000f00 */
[----:B-1----:R-:W-:Y:S02]  /*11790*/  IMAD.MOV.U32 R2, RZ, RZ, R13 ;  /* 0x000000ffff027224 */ /* 0x002fe400078e000d */
[----:B------:R-:W-:-:S04]  /*117a0*/  IMAD.MOV.U32 R3, RZ, RZ, 0x0 ;  /* 0x00000000ff037424 */ /* 0x000fc800078e00ff */
[----:B------:R-:W-:Y:S05]  /*117b0*/  RET.REL.NODEC R2 `(_ZN7cutlass13device_kernelINS_4fmha6kernel28FmhaKernelTmaWarpSpecializedINS1_10collective30FmhaMainloopTmaWarpSpecializedINS_12float_e4m3_tEffN4cute5tupleIJNS7_1CILi128EEESA_NS9_ILi256EEEEEENS8_IJiNS9_ILi1EEENS8_IJiiEEEEEESF_NS8_IJSD_iSE_EEENS4_12CausalFusionEJEEENS4_15FmhaFwdEpilogueIS6_fNS8_IJNS9_ILi64EEESB_SA_EEEEENS2_23IndividualTileSchedulerEJEEEEEvNT_6ParamsE) ;  /* 0xfffffee802107950 */ /* 0x000fea0003c3ffff */
.L_x_123:
[----:B------:R-:W-:-:S00]  /*117c0*/  BRA `(.L_x_123) ;  /* 0xfffffffc00fc7947 */ /* 0x000fc0000383ffff */
[----:B------:R-:W-:-:S00]  /*117d0*/  NOP ;  /* 0x0000000000007918 */ /* 0x000fc00000000000 */
        /* <DEDUP_REMOVED lines=10> */
.L_x_124:


//--------------------- .nv.global.init           --------------------------
	.section	.nv.global.init,"aw",@progbits
.nv.global.init:
	.type		$str$24,@object
	.size		$str$24,($str$25 - $str$24)
$str$24:
        /*0000*/ 	.byte	0x28, 0x61, 0x64, 0x64, 0x72, 0x65, 0x73, 0x73, 0x20, 0x26, 0x20, 0x6d, 0x61, 0x73, 0x6b, 0x29
        /*0010*/ 	.byte	0x20, 0x3d, 0x3d, 0x20, 0x30, 0x00
	.type		$str$25,@object
	.size		$str$25,(__unnamed_1 - $str$25)
$str$25:
        /*0016*/ 	.byte	0x2f, 0x74, 0x6d, 0x70, 0x2f, 0x63, 0x75, 0x74, 0x6c, 0x61, 0x73, 0x73, 0x5f, 0x73, 0x77, 0x65
        /*0026*/ 	.byte	0x65, 0x70, 0x5f, 0x73, 0x72, 0x63, 0x2f, 0x69, 0x6e, 0x63, 0x6c, 0x75, 0x64, 0x65, 0x2f, 0x63
        /*0036*/ 	.byte	0x75, 0x74, 0x65, 0x2f, 0x70, 0x6f, 0x69, 0x6e, 0x74, 0x65, 0x72, 0x5f, 0x66, 0x6c, 0x61, 0x67
        /*0046*/ 	.byte	0x67, 0x65, 0x64, 0x2e, 0x68, 0x70, 0x70, 0x00
	.type		__unnamed_1,@object
	.size		__unnamed_1,(__unnamed_2 - __unnamed_1)
__unnamed_1:
        /*004e*/ 	.byte	0x61, 0x75, 0x74, 0x6f, 0x20, 0x63, 0x75, 0x74, 0x65, 0x3a, 0x3a, 0x61, 0x73, 0x5f, 0x70, 0x6f
        /* <DEDUP_REMOVED lines=27> */
        /*020e*/ 	.byte	0x43, 0x3c, 0x34, 0x30, 0x39, 0x36, 0x3e, 0x3e, 0x3e, 0x3e, 0x3e, 0x5d, 0x00
	.type		__unnamed_2,@object
	.size		__unnamed_2,(.L_1 - __unnamed_2)
__unnamed_2:
        /* <DEDUP_REMOVED lines=29> */
.L_1:


//--------------------- .nv.shared._ZN7cutlass13device_kernelINS_4fmha6kernel28FmhaKernelTmaWarpSpecializedINS1_10collective30FmhaMainloopTmaWarpSpecializedINS_12float_e4m3_tEffN4cute5tupleIJNS7_1CILi128EEESA_NS9_ILi256EEEEEENS8_IJiNS9_ILi1EEENS8_IJiiEEEEEESF_NS8_IJSD_iSE_EEENS4_12CausalFusionEJEEENS4_15FmhaFwdEpilogueIS6_fNS8_IJNS9_ILi64EEESB_SA_EEEEENS2_23IndividualTileSchedulerEJEEEEEvNT_6ParamsE --------------------------
	.section	.nv.shared._ZN7cutlass13device_kernelINS_4fmha6kernel28FmhaKernelTmaWarpSpecializedINS1_10collective30FmhaMainloopTmaWarpSpecializedINS_12float_e4m3_tEffN4cute5tupleIJNS7_1CILi128EEESA_NS9_ILi256EEEEEENS8_IJiNS9_ILi1EEENS8_IJiiEEEEEESF_NS8_IJSD_iSE_EEENS4_12CausalFusionEJEEENS4_15FmhaFwdEpilogueIS6_fNS8_IJNS9_ILi64EEESB_SA_EEEEENS2_23IndividualTileSchedulerEJEEEEEvNT_6ParamsE,"aw",@nobits
	.sectionflags	@""
	.align	16
	.zero		1024


//--------------------- .nv.shared.reserved.0     --------------------------
	.section	.nv.shared.reserved.0,"aw",@nobits
	.weak		__nv_reservedSMEM_offset_0_alias
	.size		__nv_reservedSMEM_offset_0_alias, 0, 0
	.other		__nv_reservedSMEM_offset_0_alias,@"STO_CUDA_RESERVED_SHARED STV_DEFAULT"
__nv_reservedSMEM_offset_0_alias:
	.zero		0


//--------------------- .nv.global                --------------------------
	.section	.nv.global,"aw",@nobits
.nv.global:
	.type		_ZN39_INTERNAL_9a83f515_4_k_cu_d895bec8_32954cute1_E,@object
	.size		_ZN39_INTERNAL_9a83f515_4_k_cu_d895bec8_32954cute1_E,(_ZN39_INTERNAL_9a83f515_4_k_cu_d895bec8_32954cuda3std3__45__cpo6cbeginE - _ZN39_INTERNAL_9a83f515_4_k_cu_d895bec8_32954cute1_E)
_ZN39_INTERNAL_9a83f515_4_k_cu_d895bec8_32954cute1_E:
	.zero		1
	.type		_ZN39_INTERNAL_9a83f515_4_k_cu_d895bec8_32954cuda3std3__45__cpo6cbeginE,@object
	.size		_ZN39_INTERNAL_9a83f515_4_k_cu_d895bec8_32954cuda3std3__45__cpo6cbeginE,(_ZN39_INTERNAL_9a83f515_4_k_cu_d895bec8_32954cuda3std3__48in_placeE - _ZN39_INTERNAL_9a83f515_4_k_cu_d895bec8_32954cuda3std3__45__cpo6cbeginE)
_ZN39_INTERNAL_9a83f515_4_k_cu_d895bec8_32954cuda3std3__45__cpo6cbeginE:
	.zero		1
	.type		_ZN39_INTERNAL_9a83f515_4_k_cu_d895bec8_32954cuda3std3__48in_placeE,@object
	.size		_ZN39_INTERNAL_9a83f515_4_k_cu_d895bec8_32954cuda3std3__48in_placeE,(_ZN39_INTERNAL_9a83f515_4_k_cu_d895bec8_32954cuda3std6ranges3__45__cpo9iter_moveE - _ZN39_INTERNAL_9a83f515_4_k_cu_d895bec8_32954cuda3std3__48in_placeE)
_ZN39_INTERNAL_9a83f515_4_k_cu_d895bec8_32954cuda3std3__48in_placeE:
	.zero		1
	.type		_ZN39_INTERNAL_9a83f515_4_k_cu_d895bec8_32954cuda3std6ranges3__45__cpo9iter_moveE,@object
	.size		_ZN39_INTERNAL_9a83f515_4_k_cu_d895bec8_32954cuda3std6ranges3__45__cpo9iter_moveE,(_ZN39_INTERNAL_9a83f515_4_k_cu_d895bec8_32954cuda3std3__45__cpo5beginE - _ZN39_INTERNAL_9a83f515_4_k_cu_d895bec8_32954cuda3std6ranges3__45__cpo9iter_moveE)
_ZN39_INTERNAL_9a83f515_4_k_cu_d895bec8_32954cuda3std6ranges3__45__cpo9iter_moveE:
	.zero		1
	.type		_ZN39_INTERNAL_9a83f515_4_k_cu_d895bec8_32954cuda3std3__45__cpo5beginE,@object
	.size		_ZN39_INTERNAL_9a83f515_4_k_cu_d895bec8_32954cuda3std3__45__cpo5beginE,(_ZN39_INTERNAL_9a83f515_4_k_cu_d895bec8_32954cuda3std3__441_GLOBAL__N__9a83f515_4_k_cu_d895bec8_32956ignoreE - _ZN39_INTERNAL_9a83f515_4_k_cu_d895bec8_32954cuda3std3__45__cpo5beginE)
_ZN39_INTERNAL_9a83f515_4_k_cu_d895bec8_32954cuda3std3__45__cpo5beginE:
	.zero		1
	.type		_ZN39_INTERNAL_9a83f515_4_k_cu_d895bec8_32954cuda3std3__441_GLOBAL__N__9a83f515_4_k_cu_d895bec8_32956ignoreE,@object
	.size		_ZN39_INTERNAL_9a83f515_4_k_cu_d895bec8_32954cuda3std3__441_GLOBAL__N__9a83f515_4_k_cu_d895bec8_32956ignoreE,(_ZN39_INTERNAL_9a83f515_4_k_cu_d895bec8_32954cute7productE - _ZN39_INTERNAL_9a83f515_4_k_cu_d895bec8_32954cuda3std3__441_GLOBAL__N__9a83f515_4_k_cu_d895bec8_32956ignoreE)
_ZN39_INTERNAL_9a83f515_4_k_cu_d895bec8_32954cuda3std3__441_GLOBAL__N__9a83f515_4_k_cu_d895bec8_32956ignoreE:
	.zero		1
	.type		_ZN39_INTERNAL_9a83f515_4_k_cu_d895bec8_32954cute7productE,@object
	.size		_ZN39_INTERNAL_9a83f515_4_k_cu_d895bec8_32954cute7productE,(_ZN39_INTERNAL_9a83f515_4_k_cu_d895bec8_32954cuda3std3__45__cpo3endE - _ZN39_INTERNAL_9a83f515_4_k_cu_d895bec8_32954cute7productE)
_ZN39_INTERNAL_9a83f515_4_k_cu_d895bec8_32954cute7productE:
	.zero		1
	.type		_ZN39_INTERNAL_9a83f515_4_k_cu_d895bec8_32954cuda3std3__45__cpo3endE,@object
	.size		_ZN39_INTERNAL_9a83f515_4_k_cu_d895bec8_32954cuda3std3__45__cpo3endE,(_ZN39_INTERNAL_9a83f515_4_k_cu_d895bec8_32954cuda3std3__419piecewise_constructE - _ZN39_INTERNAL_9a83f515_4_k_cu_d895bec8_32954cuda3std3__45__cpo3endE)
_ZN39_INTERNAL_9a83f515_4_k_cu_d895bec8_32954cuda3std3__45__cpo3endE:
	.zero		1
	.type		_ZN39_INTERNAL_9a83f515_4_k_cu_d895bec8_32954cuda3std3__419piecewise_constructE,@object
	.size		_ZN39_INTERNAL_9a83f515_4_k_cu_d895bec8_32954cuda3std3__419piecewise_constructE,(_ZN39_INTERNAL_9a83f515_4_k_cu_d895bec8_32954cuda3std3__45__cpo4cendE - _ZN39_INTERNAL_9a83f515_4_k_cu_d895bec8_32954cuda3std3__419piecewise_constructE)
_ZN39_INTERNAL_9a83f515_4_k_cu_d895bec8_32954cuda3std3__419piecewise_constructE:
	.zero		1
	.type		_ZN39_INTERNAL_9a83f515_4_k_cu_d895bec8_32954cuda3std3__45__cpo4cendE,@object
	.size		_ZN39_INTERNAL_9a83f515_4_k_cu_d895bec8_32954cuda3std3__45__cpo4cendE,(_ZN39_INTERNAL_9a83f515_4_k_cu_d895bec8_32954cuda3std6ranges3__45__cpo4swapE - _ZN39_INTERNAL_9a83f515_4_k_cu_d895bec8_32954cuda3std3__45__cpo4cendE)
_ZN39_INTERNAL_9a83f515_4_k_cu_d895bec8_32954cuda3std3__45__cpo4cendE:
	.zero		1
	.type		_ZN39_INTERNAL_9a83f515_4_k_cu_d895bec8_32954cuda3std6ranges3__45__cpo4swapE,@object
	.size		_ZN39_INTERNAL_9a83f515_4_k_cu_d895bec8_32954cuda3std6ranges3__45__cpo4swapE,(.L_9 - _ZN39_INTERNAL_9a83f515_4_k_cu_d895bec8_32954cuda3std6ranges3__45__cpo4swapE)
_ZN39_INTERNAL_9a83f515_4_k_cu_d895bec8_32954cuda3std6ranges3__45__cpo4swapE:
	.zero		1
.L_9:


//--------------------- .nv.constant0._ZN7cutlass13device_kernelINS_4fmha6kernel28FmhaKernelTmaWarpSpecializedINS1_10collective30FmhaMainloopTmaWarpSpecializedINS_12float_e4m3_tEffN4cute5tupleIJNS7_1CILi128EEESA_NS9_ILi256EEEEEENS8_IJiNS9_ILi1EEENS8_IJiiEEEEEESF_NS8_IJSD_iSE_EEENS4_12CausalFusionEJEEENS4_15FmhaFwdEpilogueIS6_fNS8_IJNS9_ILi64EEESB_SA_EEEEENS2_23IndividualTileSchedulerEJEEEEEvNT_6ParamsE --------------------------
	.section	.nv.constant0._ZN7cutlass13device_kernelINS_4fmha6kernel28FmhaKernelTmaWarpSpecializedINS1_10collective30FmhaMainloopTmaWarpSpecializedINS_12float_e4m3_tEffN4cute5tupleIJNS7_1CILi128EEESA_NS9_ILi256EEEEEENS8_IJiNS9_ILi1EEENS8_IJiiEEEEEESF_NS8_IJSD_iSE_EEENS4_12CausalFusionEJEEENS4_15FmhaFwdEpilogueIS6_fNS8_IJNS9_ILi64EEESB_SA_EEEEENS2_23IndividualTileSchedulerEJEEEEEvNT_6ParamsE,"a",@progbits
	.sectionflags	@""
	.align	4
.nv.constant0._ZN7cutlass13device_kernelINS_4fmha6kernel28FmhaKernelTmaWarpSpecializedINS1_10collective30FmhaMainloopTmaWarpSpecializedINS_12float_e4m3_tEffN4cute5tupleIJNS7_1CILi128EEESA_NS9_ILi256EEEEEENS8_IJiNS9_ILi1EEENS8_IJiiEEEEEESF_NS8_IJSD_iSE_EEENS4_12CausalFusionEJEEENS4_15FmhaFwdEpilogueIS6_fNS8_IJNS9_ILi64EEESB_SA_EEEEENS2_23IndividualTileSchedulerEJEEEEEvNT_6ParamsE:
	.zero		2688


//--------------------- SYMBOLS --------------------------

	.type		.nv.reservedSmem.offset0,@object
	.size		.nv.reservedSmem.offset0,0x4
	.type		__assertfail,@function
